	.target	sm_90a

	.elftype	@"ET_EXEC"


//--------------------- .note.nv.tkinfo           --------------------------
	.section	.note.nv.tkinfo,"",@"SHT_NOTE"
	.sectionflags	@"SHF_NOTE_NV_TKINFO"
	.tkinfo
        /*0018*/ 	.word	0x00000002
        /*0030*/ 	.string	""
        /*0030*/ 	.string	"ptxas"
        /*0030*/ 	.string	"Cuda compilation tools, release 13.0, V13.0.88"
        /*0030*/ 	.string	"Build cuda_13.0.r13.0/compiler.36424714_0"
        /*0030*/ 	.string	"-arch sm_90a -m 64 "



//--------------------- .note.nv.cuinfo           --------------------------
	.section	.note.nv.cuinfo,"",@"SHT_NOTE"
	.sectionflags	@"SHF_NOTE_NV_CUINFO"
        /*0018*/ 	.short	0x0002
        /*001a*/ 	.short	0x005a
        /*001c*/ 	.short	0x0082
	.zero		2


//--------------------- .nv.info                  --------------------------
	.section	.nv.info,"",@"SHT_CUDA_INFO"
	.align	4


	//----- nvinfo : EIATTR_REGCOUNT
	.align		4
        /*0000*/ 	.byte	0x04, 0x2f
        /*0002*/ 	.short	(.L_15 - .L_14)
	.align		4
.L_14:
        /*0004*/ 	.word	index@(_ZN7cutlass13device_kernelINS_4gemm6kernel13GemmUniversalIN4cute5tupleIJiiiiEEENS1_10collective13CollectiveMmaINS1_34MainloopSm90TmaGmmaWarpSpecializedILi2ENS5_IJNS4_1CILi1EEESB_SB_EEENS1_35KernelTmaWarpSpecializedCooperativeEEENS5_IJNSA_ILi384EEESF_NSA_ILi64EEEEEENS_6half_tENS5_IJlSB_lEEESI_SJ_NS4_8TiledMMAINS4_8MMA_AtomIJNS4_4SM904GMMA26MMA_64x192x16_F32F16F16_SSILNSN_5MajorE0ELSP_0ELNSN_7ScaleInE1ELSQ_1EEEEEENS4_6LayoutINS5_IJNSA_ILi2EEESB_SB_EEENS5_IJSB_NSA_ILi0EEESW_EEEEENS5_IJNS4_10UnderscoreESZ_SZ_EEEEENS4_13SM90_TMA_LOADENS4_14ComposedLayoutINS4_7SwizzleILi3ELi4ELi3EEENS4_18smem_ptr_flag_bitsILi16EEENST_INS5_IJNSA_ILi8EEESG_EEENS5_IJSG_SB_EEEEEEEvNS4_8identityES12_S1C_vS1D_EENS_8epilogue10collective6detail29Sm90TmaWarpSpecializedAdapterINS1G_15DefaultEpilogueISI_SJ_SJ_NS1F_6thread17LinearCombinationISI_Li1EffLNS1K_9ScaleType4KindE0ELNS_15FloatRoundStyleE2ESI_EENS1_15EpilogueDefaultEEEEEvvEEEEvNT_6ParamsE)
        /*0008*/ 	.word	0x000000a8


	//----- nvinfo : EIATTR_FRAME_SIZE
	.align		4
.L_15:
        /*000c*/ 	.byte	0x04, 0x11
        /*000e*/ 	.short	(.L_17 - .L_16)
	.align		4
.L_16:
        /*0010*/ 	.word	index@(_ZN7cutlass13device_kernelINS_4gemm6kernel13GemmUniversalIN4cute5tupleIJiiiiEEENS1_10collective13CollectiveMmaINS1_34MainloopSm90TmaGmmaWarpSpecializedILi2ENS5_IJNS4_1CILi1EEESB_SB_EEENS1_35KernelTmaWarpSpecializedCooperativeEEENS5_IJNSA_ILi384EEESF_NSA_ILi64EEEEEENS_6half_tENS5_IJlSB_lEEESI_SJ_NS4_8TiledMMAINS4_8MMA_AtomIJNS4_4SM904GMMA26MMA_64x192x16_F32F16F16_SSILNSN_5MajorE0ELSP_0ELNSN_7ScaleInE1ELSQ_1EEEEEENS4_6LayoutINS5_IJNSA_ILi2EEESB_SB_EEENS5_IJSB_NSA_ILi0EEESW_EEEEENS5_IJNS4_10UnderscoreESZ_SZ_EEEEENS4_13SM90_TMA_LOADENS4_14ComposedLayoutINS4_7SwizzleILi3ELi4ELi3EEENS4_18smem_ptr_flag_bitsILi16EEENST_INS5_IJNSA_ILi8EEESG_EEENS5_IJSG_SB_EEEEEEEvNS4_8identityES12_S1C_vS1D_EENS_8epilogue10collective6detail29Sm90TmaWarpSpecializedAdapterINS1G_15DefaultEpilogueISI_SJ_SJ_NS1F_6thread17LinearCombinationISI_Li1EffLNS1K_9ScaleType4KindE0ELNS_15FloatRoundStyleE2ESI_EENS1_15EpilogueDefaultEEEEEvvEEEEvNT_6ParamsE)
        /*0014*/ 	.word	0x000017e0


	//----- nvinfo : EIATTR_MIN_STACK_SIZE
	.align		4
.L_17:
        /*0018*/ 	.byte	0x04, 0x12
        /*001a*/ 	.short	(.L_19 - .L_18)
	.align		4
.L_18:
        /*001c*/ 	.word	index@(_ZN7cutlass13device_kernelINS_4gemm6kernel13GemmUniversalIN4cute5tupleIJiiiiEEENS1_10collective13CollectiveMmaINS1_34MainloopSm90TmaGmmaWarpSpecializedILi2ENS5_IJNS4_1CILi1EEESB_SB_EEENS1_35KernelTmaWarpSpecializedCooperativeEEENS5_IJNSA_ILi384EEESF_NSA_ILi64EEEEEENS_6half_tENS5_IJlSB_lEEESI_SJ_NS4_8TiledMMAINS4_8MMA_AtomIJNS4_4SM904GMMA26MMA_64x192x16_F32F16F16_SSILNSN_5MajorE0ELSP_0ELNSN_7ScaleInE1ELSQ_1EEEEEENS4_6LayoutINS5_IJNSA_ILi2EEESB_SB_EEENS5_IJSB_NSA_ILi0EEESW_EEEEENS5_IJNS4_10UnderscoreESZ_SZ_EEEEENS4_13SM90_TMA_LOADENS4_14ComposedLayoutINS4_7SwizzleILi3ELi4ELi3EEENS4_18smem_ptr_flag_bitsILi16EEENST_INS5_IJNSA_ILi8EEESG_EEENS5_IJSG_SB_EEEEEEEvNS4_8identityES12_S1C_vS1D_EENS_8epilogue10collective6detail29Sm90TmaWarpSpecializedAdapterINS1G_15DefaultEpilogueISI_SJ_SJ_NS1F_6thread17LinearCombinationISI_Li1EffLNS1K_9ScaleType4KindE0ELNS_15FloatRoundStyleE2ESI_EENS1_15EpilogueDefaultEEEEEvvEEEEvNT_6ParamsE)
        /*0020*/ 	.word	0x000017e0
.L_19:


//--------------------- .nv.compat                --------------------------
	.section	.nv.compat,"",@"SHT_CUDA_COMPAT_INFO"
	.align	4
        /*0000*/ 	.byte	0x02, 0x09, 0x01, 0x00, 0x02, 0x02, 0x04, 0x00, 0x02, 0x05, 0x05, 0x00, 0x03, 0x07, 0x01, 0x01
        /*0010*/ 	.byte	0x02, 0x03, 0x01, 0x00, 0x02, 0x06, 0x01, 0x00, 0x04, 0x0b, 0x08, 0x00, 0x00, 0x00, 0x00, 0x00
        /*0020*/ 	.byte	0x00, 0x00, 0x00, 0x00


//--------------------- .nv.info._ZN7cutlass13device_kernelINS_4gemm6kernel13GemmUniversalIN4cute5tupleIJiiiiEEENS1_10collective13CollectiveMmaINS1_34MainloopSm90TmaGmmaWarpSpecializedILi2ENS5_IJNS4_1CILi1EEESB_SB_EEENS1_35KernelTmaWarpSpecializedCooperativeEEENS5_IJNSA_ILi384EEESF_NSA_ILi64EEEEEENS_6half_tENS5_IJlSB_lEEESI_SJ_NS4_8TiledMMAINS4_8MMA_AtomIJNS4_4SM904GMMA26MMA_64x192x16_F32F16F16_SSILNSN_5MajorE0ELSP_0ELNSN_7ScaleInE1ELSQ_1EEEEEENS4_6LayoutINS5_IJNSA_ILi2EEESB_SB_EEENS5_IJSB_NSA_ILi0EEESW_EEEEENS5_IJNS4_10UnderscoreESZ_SZ_EEEEENS4_13SM90_TMA_LOADENS4_14ComposedLayoutINS4_7SwizzleILi3ELi4ELi3EEENS4_18smem_ptr_flag_bitsILi16EEENST_INS5_IJNSA_ILi8EEESG_EEENS5_IJSG_SB_EEEEEEEvNS4_8identityES12_S1C_vS1D_EENS_8epilogue10collective6detail29Sm90TmaWarpSpecializedAdapterINS1G_15DefaultEpilogueISI_SJ_SJ_NS1F_6thread17LinearCombinationISI_Li1EffLNS1K_9ScaleType4KindE0ELNS_15FloatRoundStyleE2ESI_EENS1_15EpilogueDefaultEEEEEvvEEEEvNT_6ParamsE --------------------------
	.section	.nv.info._ZN7cutlass13device_kernelINS_4gemm6kernel13GemmUniversalIN4cute5tupleIJiiiiEEENS1_10collective13CollectiveMmaINS1_34MainloopSm90TmaGmmaWarpSpecializedILi2ENS5_IJNS4_1CILi1EEESB_SB_EEENS1_35KernelTmaWarpSpecializedCooperativeEEENS5_IJNSA_ILi384EEESF_NSA_ILi64EEEEEENS_6half_tENS5_IJlSB_lEEESI_SJ_NS4_8TiledMMAINS4_8MMA_AtomIJNS4_4SM904GMMA26MMA_64x192x16_F32F16F16_SSILNSN_5MajorE0ELSP_0ELNSN_7ScaleInE1ELSQ_1EEEEEENS4_6LayoutINS5_IJNSA_ILi2EEESB_SB_EEENS5_IJSB_NSA_ILi0EEESW_EEEEENS5_IJNS4_10UnderscoreESZ_SZ_EEEEENS4_13SM90_TMA_LOADENS4_14ComposedLayoutINS4_7SwizzleILi3ELi4ELi3EEENS4_18smem_ptr_flag_bitsILi16EEENST_INS5_IJNSA_ILi8EEESG_EEENS5_IJSG_SB_EEEEEEEvNS4_8identityES12_S1C_vS1D_EENS_8epilogue10collective6detail29Sm90TmaWarpSpecializedAdapterINS1G_15DefaultEpilogueISI_SJ_SJ_NS1F_6thread17LinearCombinationISI_Li1EffLNS1K_9ScaleType4KindE0ELNS_15FloatRoundStyleE2ESI_EENS1_15EpilogueDefaultEEEEEvvEEEEvNT_6ParamsE,"",@"SHT_CUDA_INFO"
	.sectionflags	@""
	.align	4


	//----- nvinfo : EIATTR_CUDA_API_VERSION
	.align		4
        /*0000*/ 	.byte	0x04, 0x37
        /*0002*/ 	.short	(.L_21 - .L_20)
.L_20:
        /*0004*/ 	.word	0x00000082


	//----- nvinfo : EIATTR_KPARAM_INFO
	.align		4
.L_21:
        /*0008*/ 	.byte	0x04, 0x17
        /*000a*/ 	.short	(.L_23 - .L_22)
.L_22:
        /*000c*/ 	.word	0x00000000
        /*0010*/ 	.short	0x0000
        /*0012*/ 	.short	0x0070
        /*0014*/ 	.byte	0x00, 0xf0, 0x01, 0x10


	//----- nvinfo : EIATTR_SPARSE_MMA_MASK
	.align		4
.L_23:
        /*0018*/ 	.byte	0x03, 0x50
        /*001a*/ 	.short	0x0000


	//----- nvinfo : EIATTR_MAXREG_COUNT
	.align		4
        /*001c*/ 	.byte	0x03, 0x1b
        /*001e*/ 	.short	0x00a8


	//----- nvinfo : EIATTR_NUM_BARRIERS
	.align		4
        /*0020*/ 	.byte	0x02, 0x4c
        /*0022*/ 	.byte	0x01
	.zero		1


	//----- nvinfo : EIATTR_EXTERNS
	.align		4
        /*0024*/ 	.byte	0x04, 0x0f
        /*0026*/ 	.short	(.L_25 - .L_24)


	//   ....[0]....
	.align		4
.L_24:
        /*0028*/ 	.word	index@(__assertfail)


	//----- nvinfo : EIATTR_ANNOTATIONS
	.align		4
.L_25:
        /*002c*/ 	.byte	0x04, 0x55
        /*002e*/ 	.short	(.L_27 - .L_26)


	//   ....[0]....
.L_26:
        /*0030*/ 	.word	0x00000001
        /*0034*/ 	.byte	0x50, 0x06, 0x00, 0x00, 0x01, 0x00, 0x00, 0x00, 0x70, 0x06, 0x00, 0x00, 0x01, 0x00, 0x00, 0x00
        /* <DEDUP_REMOVED lines=2906> */
        /*b5e4*/ 	.byte	0xc0, 0x3b, 0x04, 0x00


	//----- nvinfo : EIATTR_MERCURY_ISA_VERSION
	.align		4
.L_27:
        /*b5e8*/ 	.byte	0x03, 0x5f
        /*b5ea*/ 	.short	0x0101


	//----- nvinfo : EIATTR_INT_WARP_WIDE_INSTR_OFFSETS
	.align		4
        /*b5ec*/ 	.byte	0x04, 0x31
        /*b5ee*/ 	.short	(.L_29 - .L_28)


	//   ....[0]....
.L_28:
        /*b5f0*/ 	.word	0x000004c0


	//   ....[1]....
        /*b5f4*/ 	.word	0x000004d0


	//   ....[2]....
        /*b5f8*/ 	.word	0x00000560


	//----- nvinfo : EIATTR_COOP_GROUP_MASK_REGIDS
	.align		4
.L_29:
        /*b5fc*/ 	.byte	0x04, 0x29
        /*b5fe*/ 	.short	(.L_31 - .L_30)


	//   ....[0]....
.L_30:
        /*b600*/ 	.word	0xffffffff


	//   ....[1]....
        /*b604*/ 	.word	0xffffffff


	//   ....[2]....
        /*b608*/ 	.word	0xffffffff


	//   ....[3]....
        /*b60c*/ 	.word	0xffffffff


	//   ....[4]....
        /*b610*/ 	.word	0xffffffff


	//----- nvinfo : EIATTR_COOP_GROUP_INSTR_OFFSETS
	.align		4
.L_31:
        /*b614*/ 	.byte	0x04, 0x28
        /*b616*/ 	.short	(.L_33 - .L_32)


	//   ....[0]....
.L_32:
        /*b618*/ 	.word	0x00000070


	//   ....[1]....
        /*b61c*/ 	.word	0x00000080


	//   ....[2]....
        /*b620*/ 	.word	0x000001a0


	//   ....[3]....
        /*b624*/ 	.word	0x00000370


	//   ....[4]....
        /*b628*/ 	.word	0x00001130


	//----- nvinfo : EIATTR_REG_RECONFIG
	.align		4
.L_33:
        /*b62c*/ 	.byte	0x01, 0x54
	.zero		2


	//----- nvinfo : EIATTR_SYSCALL_OFFSETS
	.align		4
        /*b630*/ 	.byte	0x04, 0x46
        /*b632*/ 	.short	(.L_35 - .L_34)


	//   ....[0]....
.L_34:
        /*b634*/ 	.word	0x000012e0


	//----- nvinfo : EIATTR_MBARRIER_INSTR_OFFSETS
	.align		4
.L_35:
        /*b638*/ 	.byte	0x04, 0x39
        /*b63a*/ 	.short	(.L_37 - .L_36)


	//   ....[0]....
.L_36:
        /*b63c*/ 	.word	0x00000320
        /*b640*/ 	.word	0x000000ff
        /*b644*/ 	.word	0x00000000
        /*b648*/ 	.short	0x0100
        /*b64a*/ 	.byte	0x08
	.zero		1


	//   ....[1]....
        /*b64c*/ 	.word	0x00000330
        /*b650*/ 	.word	0x000000ff
        /*b654*/ 	.word	0x00000010
        /*b658*/ 	.short	0x0100
        /*b65a*/ 	.byte	0x08
	.zero		1


	//   ....[2]....
        /*b65c*/ 	.word	0x00000340
        /*b660*/ 	.word	0x000000ff
        /*b664*/ 	.word	0x00000008
        /*b668*/ 	.short	0x0100
        /*b66a*/ 	.byte	0x08
	.zero		1


	//   ....[3]....
        /*b66c*/ 	.word	0x00000350
        /*b670*/ 	.word	0x000000ff
        /*b674*/ 	.word	0x00000018
        /*b678*/ 	.short	0x0100
        /*b67a*/ 	.byte	0x08
	.zero		1


	//   ....[4]....
        /*b67c*/ 	.word	0x000005e0
        /*b680*/ 	.word	0x000000ff
        /*b684*/ 	.word	0x00000030
        /*b688*/ 	.short	0x0100
        /*b68a*/ 	.byte	0x10
	.zero		1


	//   ....[5]....
        /*b68c*/ 	.word	0x00000680
        /*b690*/ 	.word	0x000000ff
        /*b694*/ 	.word	0x00000038
        /*b698*/ 	.short	0x0100
        /*b69a*/ 	.byte	0x10
	.zero		1


	//   ....[6]....
        /*b69c*/ 	.word	0x00001380
        /*b6a0*/ 	.word	0x00000003
        /*b6a4*/ 	.word	0x00000000
        /*b6a8*/ 	.short	0x010a
        /*b6aa*/ 	.byte	0x3f
	.zero		1


	//   ....[7]....
        /*b6ac*/ 	.word	0x000013c0
        /*b6b0*/ 	.word	0x00000003
        /*b6b4*/ 	.word	0x00000000
        /*b6b8*/ 	.short	0x010a
        /*b6ba*/ 	.byte	0x3f
	.zero		1


	//   ....[8]....
        /*b6bc*/ 	.word	0x0000d4d0
        /*b6c0*/ 	.word	0x000000ff
        /*b6c4*/ 	.word	0x00000000
        /*b6c8*/ 	.short	0x010a
        /*b6ca*/ 	.byte	0x08
	.zero		1


	//   ....[9]....
        /*b6cc*/ 	.word	0x0000d510
        /*b6d0*/ 	.word	0x000000ff
        /*b6d4*/ 	.word	0x00000000
        /*b6d8*/ 	.short	0x010a
        /*b6da*/ 	.byte	0x08
	.zero		1


	//   ....[10]....
        /*b6dc*/ 	.word	0x0001ae00
        /*b6e0*/ 	.word	0x000000ff
        /*b6e4*/ 	.word	0x00000000
        /*b6e8*/ 	.short	0x0101
        /*b6ea*/ 	.byte	0x08
	.zero		1


	//   ....[11]....
        /*b6ec*/ 	.word	0x0001afc0
        /*b6f0*/ 	.word	0x000000ff
        /*b6f4*/ 	.word	0x00000000
        /*b6f8*/ 	.short	0x0101
        /*b6fa*/ 	.byte	0x04
	.zero		1


	//   ....[12]....
        /*b6fc*/ 	.word	0x00043770
        /*b700*/ 	.word	0x0000000f
        /*b704*/ 	.word	0x00000010
        /*b708*/ 	.short	0x010a
        /*b70a*/ 	.byte	0x3f
	.zero		1


	//   ....[13]....
        /*b70c*/ 	.word	0x00043b30
        /*b710*/ 	.word	0x00000002
        /*b714*/ 	.word	0x00000038
        /*b718*/ 	.short	0x0101
        /*b71a*/ 	.byte	0x3f
	.zero		1


	//   ....[14]....
        /*b71c*/ 	.word	0x000442d0
        /*b720*/ 	.word	0x00000005
        /*b724*/ 	.word	0x00000000
        /*b728*/ 	.short	0x010a
        /*b72a*/ 	.byte	0x3f
	.zero		1


	//   ....[15]....
        /*b72c*/ 	.word	0x00044360
        /*b730*/ 	.word	0x00000003
        /*b734*/ 	.word	0x00000000
        /*b738*/ 	.short	0x010a
        /*b73a*/ 	.byte	0x3f
	.zero		1


	//   ....[16]....
        /*b73c*/ 	.word	0x000443c0
        /*b740*/ 	.word	0x00000003
        /*b744*/ 	.word	0x00000000
        /*b748*/ 	.short	0x010a
        /*b74a*/ 	.byte	0x3f
	.zero		1


	//   ....[17]....
        /*b74c*/ 	.word	0x00044420
        /*b750*/ 	.word	0x00000005
        /*b754*/ 	.word	0x00000000
        /*b758*/ 	.short	0x010a
        /*b75a*/ 	.byte	0x3f
	.zero		1


	//   ....[18]....
        /*b75c*/ 	.word	0x000444f0
        /*b760*/ 	.word	0x0000000f
        /*b764*/ 	.word	0x00000010
        /*b768*/ 	.short	0x010a
        /*b76a*/ 	.byte	0x3f
	.zero		1


	//   ....[19]....
        /*b76c*/ 	.word	0x000445c0
        /*b770*/ 	.word	0x00000005
        /*b774*/ 	.word	0x00000000
        /*b778*/ 	.short	0x010a
        /*b77a*/ 	.byte	0x3f
	.zero		1


	//----- nvinfo : EIATTR_NUM_MBARRIERS
	.align		4
.L_37:
        /*b77c*/ 	.byte	0x03, 0x38
        /*b77e*/ 	.short	0x0006


	//----- nvinfo : EIATTR_EXIT_INSTR_OFFSETS
	.align		4
        /*b780*/ 	.byte	0x04, 0x1c
        /*b782*/ 	.short	(.L_39 - .L_38)


	//   ....[0]....
.L_38:
        /*b784*/ 	.word	0x000006e0


	//   ....[1]....
        /*b788*/ 	.word	0x00001050


	//   ....[2]....
        /*b78c*/ 	.word	0x00042cf0


	//   ....[3]....
        /*b790*/ 	.word	0x00043400


	//   ....[4]....
        /*b794*/ 	.word	0x000443b0


	//----- nvinfo : EIATTR_MAX_THREADS
	.align		4
.L_39:
        /*b798*/ 	.byte	0x04, 0x05
        /*b79a*/ 	.short	(.L_41 - .L_40)
.L_40:
        /*b79c*/ 	.word	0x00000180
        /*b7a0*/ 	.word	0x00000001
        /*b7a4*/ 	.word	0x00000001


	//----- nvinfo : EIATTR_CRS_STACK_SIZE
	.align		4
.L_41:
        /*b7a8*/ 	.byte	0x04, 0x1e
        /*b7aa*/ 	.short	(.L_43 - .L_42)
.L_42:
        /*b7ac*/ 	.word	0x00000000


	//----- nvinfo : EIATTR_CBANK_PARAM_SIZE
	.align		4
.L_43:
        /*b7b0*/ 	.byte	0x03, 0x19
        /*b7b2*/ 	.short	0x0470


	//----- nvinfo : EIATTR_PARAM_CBANK
	.align		4
        /*b7b4*/ 	.byte	0x04, 0x0a
        /*b7b6*/ 	.short	(.L_45 - .L_44)
	.align		4
.L_44:
        /*b7b8*/ 	.word	index@(.nv.constant0._ZN7cutlass13device_kernelINS_4gemm6kernel13GemmUniversalIN4cute5tupleIJiiiiEEENS1_10collective13CollectiveMmaINS1_34MainloopSm90TmaGmmaWarpSpecializedILi2ENS5_IJNS4_1CILi1EEESB_SB_EEENS1_35KernelTmaWarpSpecializedCooperativeEEENS5_IJNSA_ILi384EEESF_NSA_ILi64EEEEEENS_6half_tENS5_IJlSB_lEEESI_SJ_NS4_8TiledMMAINS4_8MMA_AtomIJNS4_4SM904GMMA26MMA_64x192x16_F32F16F16_SSILNSN_5MajorE0ELSP_0ELNSN_7ScaleInE1ELSQ_1EEEEEENS4_6LayoutINS5_IJNSA_ILi2EEESB_SB_EEENS5_IJSB_NSA_ILi0EEESW_EEEEENS5_IJNS4_10UnderscoreESZ_SZ_EEEEENS4_13SM90_TMA_LOADENS4_14ComposedLayoutINS4_7SwizzleILi3ELi4ELi3EEENS4_18smem_ptr_flag_bitsILi16EEENST_INS5_IJNSA_ILi8EEESG_EEENS5_IJSG_SB_EEEEEEEvNS4_8identityES12_S1C_vS1D_EENS_8epilogue10collective6detail29Sm90TmaWarpSpecializedAdapterINS1G_15DefaultEpilogueISI_SJ_SJ_NS1F_6thread17LinearCombinationISI_Li1EffLNS1K_9ScaleType4KindE0ELNS_15FloatRoundStyleE2ESI_EENS1_15EpilogueDefaultEEEEEvvEEEEvNT_6ParamsE)
        /*b7bc*/ 	.short	0x0210
        /*b7be*/ 	.short	0x0470


	//----- nvinfo : EIATTR_SW_WAR
	.align		4
.L_45:
        /*b7c0*/ 	.byte	0x04, 0x36
        /*b7c2*/ 	.short	(.L_47 - .L_46)
.L_46:
        /*b7c4*/ 	.word	0x00000008
.L_47:


//--------------------- .nv.callgraph             --------------------------
	.section	.nv.callgraph,"",@"SHT_CUDA_CALLGRAPH"
	.align	4
	.sectionentsize	8
	.align		4
        /*0000*/ 	.word	0x00000000
	.align		4
        /*0004*/ 	.word	0xffffffff
	.align		4
        /*0008*/ 	.word	index@(_ZN7cutlass13device_kernelINS_4gemm6kernel13GemmUniversalIN4cute5tupleIJiiiiEEENS1_10collective13CollectiveMmaINS1_34MainloopSm90TmaGmmaWarpSpecializedILi2ENS5_IJNS4_1CILi1EEESB_SB_EEENS1_35KernelTmaWarpSpecializedCooperativeEEENS5_IJNSA_ILi384EEESF_NSA_ILi64EEEEEENS_6half_tENS5_IJlSB_lEEESI_SJ_NS4_8TiledMMAINS4_8MMA_AtomIJNS4_4SM904GMMA26MMA_64x192x16_F32F16F16_SSILNSN_5MajorE0ELSP_0ELNSN_7ScaleInE1ELSQ_1EEEEEENS4_6LayoutINS5_IJNSA_ILi2EEESB_SB_EEENS5_IJSB_NSA_ILi0EEESW_EEEEENS5_IJNS4_10UnderscoreESZ_SZ_EEEEENS4_13SM90_TMA_LOADENS4_14ComposedLayoutINS4_7SwizzleILi3ELi4ELi3EEENS4_18smem_ptr_flag_bitsILi16EEENST_INS5_IJNSA_ILi8EEESG_EEENS5_IJSG_SB_EEEEEEEvNS4_8identityES12_S1C_vS1D_EENS_8epilogue10collective6detail29Sm90TmaWarpSpecializedAdapterINS1G_15DefaultEpilogueISI_SJ_SJ_NS1F_6thread17LinearCombinationISI_Li1EffLNS1K_9ScaleType4KindE0ELNS_15FloatRoundStyleE2ESI_EENS1_15EpilogueDefaultEEEEEvvEEEEvNT_6ParamsE)
	.align		4
        /*000c*/ 	.word	index@(__assertfail)
	.align		4
        /*0010*/ 	.word	0x00000000
	.align		4
        /*0014*/ 	.word	0xfffffffe
	.align		4
        /*0018*/ 	.word	0x00000000
	.align		4
        /*001c*/ 	.word	0xfffffffd
	.align		4
        /*0020*/ 	.word	0x00000000
	.align		4
        /*0024*/ 	.word	0xfffffffc


//--------------------- .nv.constant4             --------------------------
	.section	.nv.constant4,"a",@progbits
	.align	8
	.align		8
.nv.constant4:
        /*0000*/ 	.dword	__assertfail
	.align		8
        /*0008*/ 	.dword	__unnamed_1
	.align		8
        /*0010*/ 	.dword	_ZN40_INTERNAL_ba87c12b_4_k_cu_e2be9cfc_101744cuda3std3__45__cpo5beginE
	.align		8
        /*0018*/ 	.dword	_ZN40_INTERNAL_ba87c12b_4_k_cu_e2be9cfc_101744cuda3std3__45__cpo3endE
	.align		8
        /*0020*/ 	.dword	_ZN40_INTERNAL_ba87c12b_4_k_cu_e2be9cfc_101744cuda3std3__45__cpo6cbeginE
	.align		8
        /*0028*/ 	.dword	_ZN40_INTERNAL_ba87c12b_4_k_cu_e2be9cfc_101744cuda3std3__45__cpo4cendE
	.align		8
        /*0030*/ 	.dword	_ZN40_INTERNAL_ba87c12b_4_k_cu_e2be9cfc_101744cuda3std3__442_GLOBAL__N__ba87c12b_4_k_cu_e2be9cfc_101746ignoreE
	.align		8
        /*0038*/ 	.dword	_ZN40_INTERNAL_ba87c12b_4_k_cu_e2be9cfc_101744cuda3std3__419piecewise_constructE
	.align		8
        /*0040*/ 	.dword	_ZN40_INTERNAL_ba87c12b_4_k_cu_e2be9cfc_101744cuda3std3__48in_placeE
	.align		8
        /*0048*/ 	.dword	_ZN40_INTERNAL_ba87c12b_4_k_cu_e2be9cfc_101744cuda3std6ranges3__45__cpo4swapE
	.align		8
        /*0050*/ 	.dword	_ZN40_INTERNAL_ba87c12b_4_k_cu_e2be9cfc_101744cuda3std6ranges3__45__cpo9iter_moveE
	.align		8
        /*0058*/ 	.dword	_ZN40_INTERNAL_ba87c12b_4_k_cu_e2be9cfc_101744cute7productE
	.align		8
        /*0060*/ 	.dword	_ZN40_INTERNAL_ba87c12b_4_k_cu_e2be9cfc_101744cute1_E
	.align		8
        /*0068*/ 	.dword	$str$22
	.align		8
        /*0070*/ 	.dword	$str$23


//--------------------- .text._ZN7cutlass13device_kernelINS_4gemm6kernel13GemmUniversalIN4cute5tupleIJiiiiEEENS1_10collective13CollectiveMmaINS1_34MainloopSm90TmaGmmaWarpSpecializedILi2ENS5_IJNS4_1CILi1EEESB_SB_EEENS1_35KernelTmaWarpSpecializedCooperativeEEENS5_IJNSA_ILi384EEESF_NSA_ILi64EEEEEENS_6half_tENS5_IJlSB_lEEESI_SJ_NS4_8TiledMMAINS4_8MMA_AtomIJNS4_4SM904GMMA26MMA_64x192x16_F32F16F16_SSILNSN_5MajorE0ELSP_0ELNSN_7ScaleInE1ELSQ_1EEEEEENS4_6LayoutINS5_IJNSA_ILi2EEESB_SB_EEENS5_IJSB_NSA_ILi0EEESW_EEEEENS5_IJNS4_10UnderscoreESZ_SZ_EEEEENS4_13SM90_TMA_LOADENS4_14ComposedLayoutINS4_7SwizzleILi3ELi4ELi3EEENS4_18smem_ptr_flag_bitsILi16EEENST_INS5_IJNSA_ILi8EEESG_EEENS5_IJSG_SB_EEEEEEEvNS4_8identityES12_S1C_vS1D_EENS_8epilogue10collective6detail29Sm90TmaWarpSpecializedAdapterINS1G_15DefaultEpilogueISI_SJ_SJ_NS1F_6thread17LinearCombinationISI_Li1EffLNS1K_9ScaleType4KindE0ELNS_15FloatRoundStyleE2ESI_EENS1_15EpilogueDefaultEEEEEvvEEEEvNT_6ParamsE --------------------------
	.section	.text._ZN7cutlass13device_kernelINS_4gemm6kernel13GemmUniversalIN4cute5tupleIJiiiiEEENS1_10collective13CollectiveMmaINS1_34MainloopSm90TmaGmmaWarpSpecializedILi2ENS5_IJNS4_1CILi1EEESB_SB_EEENS1_35KernelTmaWarpSpecializedCooperativeEEENS5_IJNSA_ILi384EEESF_NSA_ILi64EEEEEENS_6half_tENS5_IJlSB_lEEESI_SJ_NS4_8TiledMMAINS4_8MMA_AtomIJNS4_4SM904GMMA26MMA_64x192x16_F32F16F16_SSILNSN_5MajorE0ELSP_0ELNSN_7ScaleInE1ELSQ_1EEEEEENS4_6LayoutINS5_IJNSA_ILi2EEESB_SB_EEENS5_IJSB_NSA_ILi0EEESW_EEEEENS5_IJNS4_10UnderscoreESZ_SZ_EEEEENS4_13SM90_TMA_LOADENS4_14ComposedLayoutINS4_7SwizzleILi3ELi4ELi3EEENS4_18smem_ptr_flag_bitsILi16EEENST_INS5_IJNSA_ILi8EEESG_EEENS5_IJSG_SB_EEEEEEEvNS4_8identityES12_S1C_vS1D_EENS_8epilogue10collective6detail29Sm90TmaWarpSpecializedAdapterINS1G_15DefaultEpilogueISI_SJ_SJ_NS1F_6thread17LinearCombinationISI_Li1EffLNS1K_9ScaleType4KindE0ELNS_15FloatRoundStyleE2ESI_EENS1_15EpilogueDefaultEEEEEvvEEEEvNT_6ParamsE,"ax",@progbits
	.align	128
.text._ZN7cutlass13device_kernelINS_4gemm6kernel13GemmUniversalIN4cute5tupleIJiiiiEEENS1_10collective13CollectiveMmaINS1_34MainloopSm90TmaGmmaWarpSpecializedILi2ENS5_IJNS4_1CILi1EEESB_SB_EEENS1_35KernelTmaWarpSpecializedCooperativeEEENS5_IJNSA_ILi384EEESF_NSA_ILi64EEEEEENS_6half_tENS5_IJlSB_lEEESI_SJ_NS4_8TiledMMAINS4_8MMA_AtomIJNS4_4SM904GMMA26MMA_64x192x16_F32F16F16_SSILNSN_5MajorE0ELSP_0ELNSN_7ScaleInE1ELSQ_1EEEEEENS4_6LayoutINS5_IJNSA_ILi2EEESB_SB_EEENS5_IJSB_NSA_ILi0EEESW_EEEEENS5_IJNS4_10UnderscoreESZ_SZ_EEEEENS4_13SM90_TMA_LOADENS4_14ComposedLayoutINS4_7SwizzleILi3ELi4ELi3EEENS4_18smem_ptr_flag_bitsILi16EEENST_INS5_IJNSA_ILi8EEESG_EEENS5_IJSG_SB_EEEEEEEvNS4_8identityES12_S1C_vS1D_EENS_8epilogue10collective6detail29Sm90TmaWarpSpecializedAdapterINS1G_15DefaultEpilogueISI_SJ_SJ_NS1F_6thread17LinearCombinationISI_Li1EffLNS1K_9ScaleType4KindE0ELNS_15FloatRoundStyleE2ESI_EENS1_15EpilogueDefaultEEEEEvvEEEEvNT_6ParamsE:
        .type           _ZN7cutlass13device_kernelINS_4gemm6kernel13GemmUniversalIN4cute5tupleIJiiiiEEENS1_10collective13CollectiveMmaINS1_34MainloopSm90TmaGmmaWarpSpecializedILi2ENS5_IJNS4_1CILi1EEESB_SB_EEENS1_35KernelTmaWarpSpecializedCooperativeEEENS5_IJNSA_ILi384EEESF_NSA_ILi64EEEEEENS_6half_tENS5_IJlSB_lEEESI_SJ_NS4_8TiledMMAINS4_8MMA_AtomIJNS4_4SM904GMMA26MMA_64x192x16_F32F16F16_SSILNSN_5MajorE0ELSP_0ELNSN_7ScaleInE1ELSQ_1EEEEEENS4_6LayoutINS5_IJNSA_ILi2EEESB_SB_EEENS5_IJSB_NSA_ILi0EEESW_EEEEENS5_IJNS4_10UnderscoreESZ_SZ_EEEEENS4_13SM90_TMA_LOADENS4_14ComposedLayoutINS4_7SwizzleILi3ELi4ELi3EEENS4_18smem_ptr_flag_bitsILi16EEENST_INS5_IJNSA_ILi8EEESG_EEENS5_IJSG_SB_EEEEEEEvNS4_8identityES12_S1C_vS1D_EENS_8epilogue10collective6detail29Sm90TmaWarpSpecializedAdapterINS1G_15DefaultEpilogueISI_SJ_SJ_NS1F_6thread17LinearCombinationISI_Li1EffLNS1K_9ScaleType4KindE0ELNS_15FloatRoundStyleE2ESI_EENS1_15EpilogueDefaultEEEEEvvEEEEvNT_6ParamsE,@function
        .size           _ZN7cutlass13device_kernelINS_4gemm6kernel13GemmUniversalIN4cute5tupleIJiiiiEEENS1_10collective13CollectiveMmaINS1_34MainloopSm90TmaGmmaWarpSpecializedILi2ENS5_IJNS4_1CILi1EEESB_SB_EEENS1_35KernelTmaWarpSpecializedCooperativeEEENS5_IJNSA_ILi384EEESF_NSA_ILi64EEEEEENS_6half_tENS5_IJlSB_lEEESI_SJ_NS4_8TiledMMAINS4_8MMA_AtomIJNS4_4SM904GMMA26MMA_64x192x16_F32F16F16_SSILNSN_5MajorE0ELSP_0ELNSN_7ScaleInE1ELSQ_1EEEEEENS4_6LayoutINS5_IJNSA_ILi2EEESB_SB_EEENS5_IJSB_NSA_ILi0EEESW_EEEEENS5_IJNS4_10UnderscoreESZ_SZ_EEEEENS4_13SM90_TMA_LOADENS4_14ComposedLayoutINS4_7SwizzleILi3ELi4ELi3EEENS4_18smem_ptr_flag_bitsILi16EEENST_INS5_IJNSA_ILi8EEESG_EEENS5_IJSG_SB_EEEEEEEvNS4_8identityES12_S1C_vS1D_EENS_8epilogue10collective6detail29Sm90TmaWarpSpecializedAdapterINS1G_15DefaultEpilogueISI_SJ_SJ_NS1F_6thread17LinearCombinationISI_Li1EffLNS1K_9ScaleType4KindE0ELNS_15FloatRoundStyleE2ESI_EENS1_15EpilogueDefaultEEEEEvvEEEEvNT_6ParamsE,(.L_x_1210 - _ZN7cutlass13device_kernelINS_4gemm6kernel13GemmUniversalIN4cute5tupleIJiiiiEEENS1_10collective13CollectiveMmaINS1_34MainloopSm90TmaGmmaWarpSpecializedILi2ENS5_IJNS4_1CILi1EEESB_SB_EEENS1_35KernelTmaWarpSpecializedCooperativeEEENS5_IJNSA_ILi384EEESF_NSA_ILi64EEEEEENS_6half_tENS5_IJlSB_lEEESI_SJ_NS4_8TiledMMAINS4_8MMA_AtomIJNS4_4SM904GMMA26MMA_64x192x16_F32F16F16_SSILNSN_5MajorE0ELSP_0ELNSN_7ScaleInE1ELSQ_1EEEEEENS4_6LayoutINS5_IJNSA_ILi2EEESB_SB_EEENS5_IJSB_NSA_ILi0EEESW_EEEEENS5_IJNS4_10UnderscoreESZ_SZ_EEEEENS4_13SM90_TMA_LOADENS4_14ComposedLayoutINS4_7SwizzleILi3ELi4ELi3EEENS4_18smem_ptr_flag_bitsILi16EEENST_INS5_IJNSA_ILi8EEESG_EEENS5_IJSG_SB_EEEEEEEvNS4_8identityES12_S1C_vS1D_EENS_8epilogue10collective6detail29Sm90TmaWarpSpecializedAdapterINS1G_15DefaultEpilogueISI_SJ_SJ_NS1F_6thread17LinearCombinationISI_Li1EffLNS1K_9ScaleType4KindE0ELNS_15FloatRoundStyleE2ESI_EENS1_15EpilogueDefaultEEEEEvvEEEEvNT_6ParamsE)
        .other          _ZN7cutlass13device_kernelINS_4gemm6kernel13GemmUniversalIN4cute5tupleIJiiiiEEENS1_10collective13CollectiveMmaINS1_34MainloopSm90TmaGmmaWarpSpecializedILi2ENS5_IJNS4_1CILi1EEESB_SB_EEENS1_35KernelTmaWarpSpecializedCooperativeEEENS5_IJNSA_ILi384EEESF_NSA_ILi64EEEEEENS_6half_tENS5_IJlSB_lEEESI_SJ_NS4_8TiledMMAINS4_8MMA_AtomIJNS4_4SM904GMMA26MMA_64x192x16_F32F16F16_SSILNSN_5MajorE0ELSP_0ELNSN_7ScaleInE1ELSQ_1EEEEEENS4_6LayoutINS5_IJNSA_ILi2EEESB_SB_EEENS5_IJSB_NSA_ILi0EEESW_EEEEENS5_IJNS4_10UnderscoreESZ_SZ_EEEEENS4_13SM90_TMA_LOADENS4_14ComposedLayoutINS4_7SwizzleILi3ELi4ELi3EEENS4_18smem_ptr_flag_bitsILi16EEENST_INS5_IJNSA_ILi8EEESG_EEENS5_IJSG_SB_EEEEEEEvNS4_8identityES12_S1C_vS1D_EENS_8epilogue10collective6detail29Sm90TmaWarpSpecializedAdapterINS1G_15DefaultEpilogueISI_SJ_SJ_NS1F_6thread17LinearCombinationISI_Li1EffLNS1K_9ScaleType4KindE0ELNS_15FloatRoundStyleE2ESI_EENS1_15EpilogueDefaultEEEEEvvEEEEvNT_6ParamsE,@"STO_CUDA_ENTRY STV_DEFAULT"
_ZN7cutlass13device_kernelINS_4gemm6kernel13GemmUniversalIN4cute5tupleIJiiiiEEENS1_10collective13CollectiveMmaINS1_34MainloopSm90TmaGmmaWarpSpecializedILi2ENS5_IJNS4_1CILi1EEESB_SB_EEENS1_35KernelTmaWarpSpecializedCooperativeEEENS5_IJNSA_ILi384EEESF_NSA_ILi64EEEEEENS_6half_tENS5_IJlSB_lEEESI_SJ_NS4_8TiledMMAINS4_8MMA_AtomIJNS4_4SM904GMMA26MMA_64x192x16_F32F16F16_SSILNSN_5MajorE0ELSP_0ELNSN_7ScaleInE1ELSQ_1EEEEEENS4_6LayoutINS5_IJNSA_ILi2EEESB_SB_EEENS5_IJSB_NSA_ILi0EEESW_EEEEENS5_IJNS4_10UnderscoreESZ_SZ_EEEEENS4_13SM90_TMA_LOADENS4_14ComposedLayoutINS4_7SwizzleILi3ELi4ELi3EEENS4_18smem_ptr_flag_bitsILi16EEENST_INS5_IJNSA_ILi8EEESG_EEENS5_IJSG_SB_EEEEEEEvNS4_8identityES12_S1C_vS1D_EENS_8epilogue10collective6detail29Sm90TmaWarpSpecializedAdapterINS1G_15DefaultEpilogueISI_SJ_SJ_NS1F_6thread17LinearCombinationISI_Li1EffLNS1K_9ScaleType4KindE0ELNS_15FloatRoundStyleE2ESI_EENS1_15EpilogueDefaultEEEEEvvEEEEvNT_6ParamsE:
[----:B------:R-:W0:Y:S02]  /*0000*/  LDC R1, c[0x0][0x28] ;  /* 0x00000a00ff017b82 */ /* 0x000e240000000800 */
[----:B0-----:R-:W-:Y:S01]  /*0010*/  VIADD R1, R1, 0xffffe820 ;  /* 0xffffe82001017836 */ /* 0x001fe20000000000 */
[----:B------:R-:W0:Y:S01]  /*0020*/  S2R R2, SR_TID.X ;  /* 0x0000000000027919 */ /* 0x000e220000002100 */
[----:B------:R-:W-:Y:S01]  /*0030*/  ELECT P0, URZ, PT ;  /* 0x00000000003f782f */ /* 0x000fe20003800000 */
[----:B------:R-:W-:Y:S01]  /*0040*/  BSSY B0, `(.L_x_0) ;  /* 0x0000015000007945 */ /* 0x000fe20003800000 */
[--C-:B0-----:R-:W-:Y:S02]  /*0050*/  SHF.R.U32.HI R0, RZ, 0x5, R2.reuse ;  /* 0x00000005ff007819 */ /* 0x101fe40000011602 */
[----:B------:R-:W-:-:S03]  /*0060*/  SHF.R.U32.HI R2, RZ, 0x7, R2 ;  /* 0x00000007ff027819 */ /* 0x000fc60000011602 */
[----:B------:R-:W0:Y:S04]  /*0070*/  SHFL.IDX PT, R3, R0, RZ, 0x1f ;  /* 0x00001fff00037589 */ /* 0x000e2800000e0000 */
[----:B------:R-:W1:Y:S01]  /*0080*/  SHFL.IDX PT, R2, R2, RZ, 0x1f ;  /* 0x00001fff02027589 */ /* 0x000e6200000e0000 */
[----:B0-----:R-:W-:Y:S02]  /*0090*/  R2UR UR10, R3 ;  /* 0x00000000030a72ca */ /* 0x001fe400000e0000 */
[----:B-1----:R-:W-:-:S11]  /*00a0*/  R2UR UR5, R2 ;  /* 0x00000000020572ca */ /* 0x002fd600000e0000 */
[----:B------:R-:W-:Y:S02]  /*00b0*/  USHF.R.S32.HI UR4, URZ, 0x1f, UR10 ;  /* 0x0000001f3f047899 */ /* 0x000fe4000801140a */
[----:B------:R-:W-:Y:S02]  /*00c0*/  ISETP.NE.OR P0, PT, RZ, UR10, !P0 ;  /* 0x0000000aff007c0c */ /* 0x000fe4000c705670 */
[----:B------:R-:W-:-:S04]  /*00d0*/  ULEA.HI UR4, UR4, UR10, URZ, 0x2 ;  /* 0x0000000a04047291 */ /* 0x000fc8000f8f103f */
[----:B------:R-:W-:-:S04]  /*00e0*/  ULOP3.LUT UR4, UR4, 0xfffffffc, URZ, 0xc0, !UPT ;  /* 0xfffffffc04047892 */ /* 0x000fc8000f8ec03f */
[----:B------:R-:W-:-:S03]  /*00f0*/  UIADD3 UR10, UR10, -UR4, URZ ;  /* 0x800000040a0a7290 */ /* 0x000fc6000fffe03f */
[----:B------:R-:W-:Y:S09]  /*0100*/  @P0 BRA `(.L_x_1) ;  /* 0x0000000000200947 */ /* 0x000ff20003800000 */
[----:B------:R-:W-:Y:S02]  /*0110*/  ULDC.64 UR6, c[0x0][0x198] ;  /* 0x0000660000067ab9 */ /* 0x000fe40000000a00 */
[----:B------:R-:W-:Y:S02]  /*0120*/  UIADD3 UR8, UP0, UR6, 0xf0, URZ ;  /* 0x000000f006087890 */ /* 0x000fe4000ff1e03f */
[----:B------:R-:W-:Y:S02]  /*0130*/  UIADD3 UR6, UP1, UR6, 0x1f0, URZ ;  /* 0x000001f006067890 */ /* 0x000fe4000ff3e03f */
[----:B------:R-:W-:Y:S02]  /*0140*/  UIADD3.X UR9, URZ, UR7, URZ, UP0, !UPT ;  /* 0x000000073f097290 */ /* 0x000fe400087fe43f */
[----:B------:R-:W-:-:S07]  /*0150*/  UIADD3.X UR7, URZ, UR7, URZ, UP1, !UPT ;  /* 0x000000073f077290 */ /* 0x000fce0008ffe43f */
[----:B------:R0:W-:Y:S02]  /*0160*/  UTMACCTL.PF [UR8] ;  /* 0x00000000080079b9 */ /* 0x0001e40008040000 */
[----:B------:R0:W-:Y:S02]  /*0170*/  UTMACCTL.PF [UR6] ;  /* 0x00000000060079b9 */ /* 0x0001e40008040000 */
[----:B0-----:R-:W-:Y:S01]  /*0180*/  NOP ;  /* 0x0000000000007918 */ /* 0x001fe20000000000 */
.L_x_1:
[----:B------:R-:W-:Y:S05]  /*0190*/  BSYNC B0 ;  /* 0x0000000000007941 */ /* 0x000fea0003800000 */
.L_x_0:
[----:B------:R-:W0:Y:S01]  /*01a0*/  SHFL.IDX PT, R2, R0, RZ, 0x1f ;  /* 0x00001fff00027589 */ /* 0x000e2200000e0000 */
[----:B------:R-:W-:Y:S01]  /*01b0*/  UISETP.NE.AND UP0, UPT, UR10, 0x3, UPT ;  /* 0x000000030a00788c */ /* 0x000fe2000bf05270 */
[----:B------:R-:W-:Y:S01]  /*01c0*/  ISETP.NE.AND P1, PT, RZ, UR5, PT ;  /* 0x00000005ff007c0c */ /* 0x000fe2000bf25270 */
[----:B------:R-:W-:Y:S02]  /*01d0*/  UIADD3 UR18, UR5, -0x1, URZ ;  /* 0xffffffff05127890 */ /* 0x000fe4000fffe03f */
[----:B------:R-:W-:Y:S02]  /*01e0*/  UISETP.EQ.OR UP0, UPT, UR10, URZ, !UP0 ;  /* 0x0000003f0a00728c */ /* 0x000fe4000c702670 */
[----:B------:R-:W-:Y:S02]  /*01f0*/  UISETP.GE.U32.AND UP1, UPT, UR18, 0x2, UPT ;  /* 0x000000021200788c */ /* 0x000fe4000bf26070 */
[----:B------:R-:W-:-:S04]  /*0200*/  UISETP.EQ.AND UP0, UPT, UR5, URZ, UP0 ;  /* 0x0000003f0500728c */ /* 0x000fc80008702270 */
[----:B------:R-:W-:-:S04]  /*0210*/  USEL UR38, URZ, 0x1, !UP0 ;  /* 0x000000013f267887 */ /* 0x000fc8000c000000 */
[----:B------:R-:W-:Y:S01]  /*0220*/  USEL UR38, UR38, 0x2, UP1 ;  /* 0x0000000226267887 */ /* 0x000fe20008800000 */
[----:B0-----:R-:W-:-:S13]  /*0230*/  ISETP.NE.AND P0, PT, R2, RZ, PT ;  /* 0x000000ff0200720c */ /* 0x001fda0003f05270 */
[----:B------:R-:W-:Y:S05]  /*0240*/  @P0 BRA `(.L_x_2) ;  /* 0x0000000000480947 */ /* 0x000fea0003800000 */
[----:B------:R-:W0:Y:S01]  /*0250*/  S2UR UR8, SR_CgaCtaId ;  /* 0x00000000000879c3 */ /* 0x000e220000008800 */
[----:B------:R-:W-:Y:S01]  /*0260*/  UMOV UR4, 0x400 ;  /* 0x0000040000047882 */ /* 0x000fe20000000000 */
[----:B------:R-:W-:Y:S01]  /*0270*/  UMOV UR5, 0x1 ;  /* 0x0000000100057882 */ /* 0x000fe20000000000 */
[----:B------:R-:W-:Y:S01]  /*0280*/  UMOV UR6, 0x100 ;  /* 0x0000010000067882 */ /* 0x000fe20000000000 */
[----:B------:R-:W-:Y:S01]  /*0290*/  ELECT P0, URZ, PT ;  /* 0x00000000003f782f */ /* 0x000fe20003800000 */
[----:B------:R-:W-:-:S04]  /*02a0*/  UIADD3 UR6, -UR6, 0x100000, URZ ;  /* 0x0010000006067890 */ /* 0x000fc8000fffe13f */
[----:B------:R-:W-:Y:S02]  /*02b0*/  USHF.L.U32 UR7, UR6, 0xb, URZ ;  /* 0x0000000b06077899 */ /* 0x000fe4000800063f */
[----:B------:R-:W-:Y:S02]  /*02c0*/  USHF.L.U32 UR6, UR6, 0x1, URZ ;  /* 0x0000000106067899 */ /* 0x000fe4000800063f */
[----:B0-----:R-:W-:Y:S02]  /*02d0*/  ULEA UR8, UR8, UR4, 0x18 ;  /* 0x0000000408087291 */ /* 0x001fe4000f8ec03f */
[----:B------:R-:W-:-:S04]  /*02e0*/  UIADD3 UR4, -UR5, 0x100000, URZ ;  /* 0x0010000005047890 */ /* 0x000fc8000fffe13f */
[----:B------:R-:W-:Y:S02]  /*02f0*/  USHF.L.U32 UR5, UR4, 0xb, URZ ;  /* 0x0000000b04057899 */ /* 0x000fe4000800063f */
[----:B------:R-:W-:Y:S01]  /*0300*/  USHF.L.U32 UR4, UR4, 0x1, URZ ;  /* 0x0000000104047899 */ /* 0x000fe2000800063f */
[----:B------:R-:W0:Y:S11]  /*0310*/  FENCE.VIEW.ASYNC.S ;  /* 0x00000000000073c6 */ /* 0x000e360000000000 */
[----:B0-----:R0:W1:Y:S01]  /*0320*/  SYNCS.EXCH.64 URZ, [UR8], UR4 ;  /* 0x00000004083f75b2 */ /* 0x0010620008000100 */
[----:B------:R0:W2:Y:S01]  /*0330*/  SYNCS.EXCH.64 URZ, [UR8+0x10], UR6 ;  /* 0x00001006083f75b2 */ /* 0x0000a20008000100 */
[----:B------:R0:W3:Y:S01]  /*0340*/  SYNCS.EXCH.64 URZ, [UR8+0x8], UR4 ;  /* 0x00000804083f75b2 */ /* 0x0000e20008000100 */
[----:B------:R0:W4:Y:S01]  /*0350*/  SYNCS.EXCH.64 URZ, [UR8+0x18], UR6 ;  /* 0x00001806083f75b2 */ /* 0x0001220008000100 */
[----:B------:R-:W-:Y:S01]  /*0360*/  NOP ;  /* 0x0000000000007918 */ /* 0x000fe20000000000 */
.L_x_2:
[----:B------:R-:W5:Y:S01]  /*0370*/  SHFL.IDX PT, R0, R0, RZ, 0x1f ;  /* 0x00001fff00007589 */ /* 0x000f6200000e0000 */
[----:B------:R-:W-:Y:S01]  /*0380*/  ELECT P0, URZ, PT ;  /* 0x00000000003f782f */ /* 0x000fe20003800000 */
[----:B------:R-:W1:Y:S01]  /*0390*/  S2UR UR17, SR_CTAID.Y ;  /* 0x00000000001179c3 */ /* 0x000e620000002600 */
[----:B0-----:R-:W-:Y:S01]  /*03a0*/  ULDC UR5, c[0x0][0x65c] ;  /* 0x0001970000057ab9 */ /* 0x001fe20000000800 */
[----:B------:R-:W-:Y:S01]  /*03b0*/  UMOV UR12, 0x20 ;  /* 0x00000020000c7882 */ /* 0x000fe20000000000 */
[----:B------:R-:W-:Y:S01]  /*03c0*/  UISETP.NE.AND UP2, UPT, UR5, 0x1, UPT ;  /* 0x000000010500788c */ /* 0x000fe2000bf45270 */
[----:B------:R-:W-:Y:S01]  /*03d0*/  NOP ;  /* 0x0000000000007918 */ /* 0x000fe20000000000 */
[----:B------:R-:W-:Y:S02]  /*03e0*/  NOP ;  /* 0x0000000000007918 */ /* 0x000fe40000000000 */
[----:B------:R-:W-:Y:S01]  /*03f0*/  UP2UR UR39, UPR, URZ, 0x4 ;  /* 0x000000043f277883 */ /* 0x000fe20008000000 */
[----:B------:R-:W0:Y:S01]  /*0400*/  S2UR UR4, SR_CTAID.X ;  /* 0x00000000000479c3 */ /* 0x000e220000002500 */
[----:B------:R-:W-:-:S02]  /*0410*/  PLOP3.LUT P2, PT, PT, PT, UP2, 0x80, 0x0 ;  /* 0x000000000000781c */ /* 0x000fc40003f4f028 */
[----:B------:R-:W-:Y:S02]  /*0420*/  PLOP3.LUT P4, PT, PT, PT, UP2, 0x80, 0x0 ;  /* 0x000000000000781c */ /* 0x000fe40003f8f028 */
[----:B------:R-:W-:Y:S01]  /*0430*/  PLOP3.LUT P3, PT, PT, PT, UP2, 0x80, 0x0 ;  /* 0x000000000000781c */ /* 0x000fe20003f6f028 */
[----:B------:R-:W-:Y:S01]  /*0440*/  @UP2 ULDC UR14, c[0x0][0x10] ;  /* 0x00000400000e2ab9 */ /* 0x000fe20000000800 */
[----:B------:R-:W-:Y:S01]  /*0450*/  @UP2 UMOV UR9, URZ ;  /* 0x0000003f00092c82 */ /* 0x000fe20008000000 */
[----:B------:R-:W-:Y:S01]  /*0460*/  @!UP2 ULDC UR11, c[0x0][0xc] ;  /* 0x00000300000baab9 */ /* 0x000fe20000000800 */
[----:B-----5:R-:W-:Y:S01]  /*0470*/  ISETP.NE.OR P0, PT, R0, RZ, !P0 ;  /* 0x000000ff0000720c */ /* 0x020fe20004705670 */
[----:B-1----:R-:W-:Y:S02]  /*0480*/  @UP2 UMOV UR7, UR17 ;  /* 0x0000001100072c82 */ /* 0x002fe40008000000 */
[----:B------:R-:W-:Y:S01]  /*0490*/  @UP2 UMOV UR8, UR7 ;  /* 0x0000000700082c82 */ /* 0x000fe20008000000 */
[----:B------:R-:W-:Y:S01]  /*04a0*/  @!UP2 UMOV UR7, UR17 ;  /* 0x000000110007ac82 */ /* 0x000fe20008000000 */
[----:B0-----:R-:W-:-:S08]  /*04b0*/  @UP2 UIMAD.WIDE.U32 UR14, UR4, UR14, UR8 ;  /* 0x0000000e040e22a5 */ /* 0x001fd0000f8e0008 */
[----:B------:R-:W-:Y:S01]  /*04c0*/  VOTEU.ALL UP0, P0 ;  /* 0x00000000003f7886 */ /* 0x000fe20000000000 */
[----:B------:R-:W-:Y:S01]  /*04d0*/  VOTEU.ALL UP1, P0 ;  /* 0x00000000003f7886 */ /* 0x000fe20000020000 */
[----:B------:R-:W-:-:S03]  /*04e0*/  IMAD.U32 R2, RZ, RZ, UR14 ;  /* 0x0000000eff027e24 */ /* 0x000fc6000f8e00ff */
[----:B------:R-:W0:Y:S01]  /*04f0*/  @!UP0 S2UR UR6, SR_CgaCtaId ;  /* 0x00000000000689c3 */ /* 0x000e220000008800 */
[----:B------:R-:W-:Y:S01]  /*0500*/  @!UP0 UMOV UR5, 0x400 ;  /* 0x0000040000058882 */ /* 0x000fe20000000000 */
[----:B------:R-:W-:-:S04]  /*0510*/  @!UP0 UIADD3 UR12, -UR12, 0x100000, URZ ;  /* 0x001000000c0c8890 */ /* 0x000fc8000fffe13f */
[----:B------:R-:W-:Y:S02]  /*0520*/  @!UP0 USHF.L.U32 UR13, UR12, 0xb, URZ ;  /* 0x0000000b0c0d8899 */ /* 0x000fe4000800063f */
[----:B------:R-:W-:Y:S01]  /*0530*/  @!UP0 USHF.L.U32 UR12, UR12, 0x1, URZ ;  /* 0x000000010c0c8899 */ /* 0x000fe2000800063f */
[----:B------:R-:W-:Y:S01]  /*0540*/  IMAD.U32 R3, RZ, RZ, UR15 ;  /* 0x0000000fff037e24 */ /* 0x000fe2000f8e00ff */
[----:B0-----:R-:W-:Y:S01]  /*0550*/  @!UP0 ULEA UR16, UR6, UR5, 0x18 ;  /* 0x0000000506108291 */ /* 0x001fe2000f8ec03f */
[----:B------:R-:W-:Y:S01]  /*0560*/  VOTEU.ALL UP0, P0 ;  /* 0x00000000003f7886 */ /* 0x000fe20000000000 */
[----:B------:R-:W-:Y:S01]  /*0570*/  PLOP3.LUT P0, PT, PT, PT, UP2, 0x80, 0x0 ;  /* 0x000000000000781c */ /* 0x000fe20003f0f028 */
[----:B------:R-:W-:Y:S01]  /*0580*/  UMOV UR5, URZ ;  /* 0x0000003f00057c82 */ /* 0x000fe20008000000 */
[----:B------:R-:W-:Y:S01]  /*0590*/  @UP2 UMOV UR6, URZ ;  /* 0x0000003f00062c82 */ /* 0x000fe20008000000 */
[----:B------:R-:W-:Y:S02]  /*05a0*/  @!UP2 UIMAD.WIDE.U32 UR8, UR11, UR7, UR4 ;  /* 0x000000070b08a2a5 */ /* 0x000fe4000f8e0004 */
[----:B------:R-:W-:-:S04]  /*05b0*/  @UP2 UIADD3 UR6, UR15, UR6, URZ ;  /* 0x000000060f062290 */ /* 0x000fc8000fffe03f */
[----:B------:R-:W-:Y:S01]  /*05c0*/  IMAD.U32 R5, RZ, RZ, UR9 ;  /* 0x00000009ff057e24 */ /* 0x000fe2000f8e00ff */
[----:B------:R-:W0:Y:S02]  /*05d0*/  FENCE.VIEW.ASYNC.S ;  /* 0x00000000000073c6 */ /* 0x000e240000000000 */
[----:B0-----:R0:W2:Y:S01]  /*05e0*/  @!UP0 SYNCS.EXCH.64 URZ, [UR16+0x30], UR12 ;  /* 0x0000300c103f85b2 */ /* 0x0010a20008000100 */
[----:B------:R-:W-:Y:S02]  /*05f0*/  @P2 IMAD.U32 R6, RZ, RZ, UR6 ;  /* 0x00000006ff062e24 */ /* 0x000fe4000f8e00ff */
[----:B------:R-:W-:Y:S02]  /*0600*/  @P0 IMAD.MOV.U32 R7, RZ, RZ, R2 ;  /* 0x000000ffff070224 */ /* 0x000fe400078e0002 */
[----:B------:R-:W-:Y:S02]  /*0610*/  IMAD.U32 R2, RZ, RZ, UR8 ;  /* 0x00000008ff027e24 */ /* 0x000fe4000f8e00ff */
[----:B------:R-:W-:-:S02]  /*0620*/  @!P4 IMAD.MOV.U32 R6, RZ, RZ, R5 ;  /* 0x000000ffff06c224 */ /* 0x000fc400078e0005 */
[----:B------:R-:W-:Y:S02]  /*0630*/  @!P3 IMAD.MOV.U32 R7, RZ, RZ, R2 ;  /* 0x000000ffff07b224 */ /* 0x000fe400078e0002 */
[----:B------:R-:W-:Y:S01]  /*0640*/  IMAD.U32 R3, RZ, RZ, UR9 ;  /* 0x00000009ff037e24 */ /* 0x000fe2000f8e00ff */
[----:B------:R0:W-:Y:S01]  /*0650*/  STL [R1+0x600], R6 ;  /* 0x0006000601007387 */ /* 0x0001e20000100800 */
[----:B------:R-:W-:-:S03]  /*0660*/  IMAD.U32 R4, RZ, RZ, UR8 ;  /* 0x00000008ff047e24 */ /* 0x000fc6000f8e00ff */
[----:B------:R0:W-:Y:S01]  /*0670*/  STL [R1+0x604], R7 ;  /* 0x0006040701007387 */ /* 0x0001e20000100800 */
[----:B------:R0:W2:Y:S01]  /*0680*/  @!UP1 SYNCS.EXCH.64 URZ, [UR16+0x38], UR12 ;  /* 0x0000380c103f95b2 */ /* 0x0000a20008000100 */
[----:B------:R-:W-:Y:S01]  /*0690*/  NOP ;  /* 0x0000000000007918 */ /* 0x000fe20000000000 */
[----:B--234-:R-:W-:Y:S06]  /*06a0*/  BAR.SYNC.DEFER_BLOCKING 0x0 ;  /* 0x0000000000007b1d */ /* 0x01cfec0000010000 */
[----:B------:R-:W-:Y:S05]  /*06b0*/  @!P1 BRA `(.L_x_3) ;  /* 0x0000042400909947 */ /* 0x000fea0003800000 */
[----:B------:R-:W-:-:S06]  /*06c0*/  UISETP.GT.U32.AND UP0, UPT, UR18, 0x1, UPT ;  /* 0x000000011200788c */ /* 0x000fcc000bf04070 */
[----:B------:R-:W-:-:S13]  /*06d0*/  PLOP3.LUT P0, PT, PT, PT, UP0, 0x80, 0x0 ;  /* 0x000000000000781c */ /* 0x000fda0003f0f008 */
[----:B0-----:R-:W-:Y:S05]  /*06e0*/  @P0 EXIT ;  /* 0x000000000000094d */ /* 0x001fea0003800000 */
[----:B------:R-:W-:Y:S01]  /*06f0*/  ULDC.64 UR8, c[0x0][0x650] ;  /* 0x0001940000087ab9 */ /* 0x000fe20000000a00 */
[----:B------:R-:W-:Y:S01]  /*0700*/  UMOV UR40, 0xffffffff ;  /* 0xffffffff00287882 */ /* 0x000fe20000000000 */
[----:B------:R-:W-:Y:S01]  /*0710*/  ISETP.GE.U32.AND P0, PT, R7, UR8, PT ;  /* 0x0000000807007c0c */ /* 0x000fe2000bf06070 */
[----:B------:R-:W-:Y:S01]  /*0720*/  UMOV UR41, 0xffffffff ;  /* 0xffffffff00297882 */ /* 0x000fe20000000000 */
[----:B------:R-:W-:Y:S01]  /*0730*/  UMOV UR42, 0xffffffff ;  /* 0xffffffff002a7882 */ /* 0x000fe20000000000 */
[----:B------:R-:W-:Y:S02]  /*0740*/  PRMT R0, RZ, 0x7610, R0 ;  /* 0x00007610ff007816 */ /* 0x000fe40000000000 */
[----:B------:R-:W-:-:S13]  /*0750*/  ISETP.GE.U32.AND.EX P0, PT, R6, UR9, PT, P0 ;  /* 0x0000000906007c0c */ /* 0x000fda000bf06100 */
[----:B------:R-:W-:Y:S05]  /*0760*/  @P0 BRA `(.L_x_4) ;  /* 0x0000000400800947 */ /* 0x000fea0003800000 */
[----:B------:R-:W-:Y:S01]  /*0770*/  I2FP.F32.U32 R0, UR4 ;  /* 0x0000000400007c45 */ /* 0x000fe20008201000 */
[----:B------:R-:W-:Y:S01]  /*0780*/  ULDC.64 UR16, c[0x0][0x628] ;  /* 0x00018a0000107ab9 */ /* 0x000fe20000000a00 */
[----:B------:R-:W-:Y:S01]  /*0790*/  ULDC UR6, c[0x0][0x150] ;  /* 0x0000540000067ab9 */ /* 0x000fe20000000800 */
[----:B------:R-:W-:Y:S01]  /*07a0*/  ISETP.NE.U32.AND P0, PT, RZ, UR16, PT ;  /* 0x00000010ff007c0c */ /* 0x000fe2000bf05070 */
[----:B------:R-:W-:Y:S01]  /*07b0*/  ULDC UR15, c[0x0][0x630] ;  /* 0x00018c00000f7ab9 */ /* 0x000fe20000000800 */
[----:B------:R-:W-:Y:S01]  /*07c0*/  FMUL R0, R0, UR6 ;  /* 0x0000000600007c20 */ /* 0x000fe20008400000 */
[----:B------:R-:W-:Y:S01]  /*07d0*/  R2UR UR18, R7 ;  /* 0x00000000071272ca */ /* 0x000fe200000e0000 */
[----:B------:R-:W-:Y:S01]  /*07e0*/  ULDC UR20, c[0x0][0x154] ;  /* 0x0000550000147ab9 */ /* 0x000fe20000000800 */
[----:B------:R-:W-:Y:S01]  /*07f0*/  ISETP.NE.AND.EX P0, PT, RZ, UR17, PT, P0 ;  /* 0x00000011ff007c0c */ /* 0x000fe2000bf05300 */
[----:B------:R0:W1:Y:S01]  /*0800*/  F2I.U32.TRUNC.NTZ R2, R0 ;  /* 0x0000000000027305 */ /* 0x000062000020f000 */
[----:B------:R-:W-:-:S02]  /*0810*/  R2UR UR19, R6 ;  /* 0x00000000061372ca */ /* 0x000fc400000e0000 */
[----:B------:R-:W-:Y:S02]  /*0820*/  R2UR UR8, R7 ;  /* 0x00000000070872ca */ /* 0x000fe400000e0000 */
[----:B------:R-:W-:-:S07]  /*0830*/  R2UR UR9, R6 ;  /* 0x00000000060972ca */ /* 0x000fce00000e0000 */
[----:B0-----:R-:W-:Y:S08]  /*0840*/  @!P0 BRA `(.L_x_5) ;  /* 0x0000000000308947 */ /* 0x001ff00003800000 */
[----:B------:R-:W-:Y:S01]  /*0850*/  R2UR UR8, R7 ;  /* 0x00000000070872ca */ /* 0x000fe200000e0000 */
[----:B------:R-:W-:Y:S01]  /*0860*/  ULDC UR6, c[0x0][0x634] ;  /* 0x00018d0000067ab9 */ /* 0x000fe20000000800 */
[----:B------:R-:W-:-:S11]  /*0870*/  R2UR UR14, R6 ;  /* 0x00000000060e72ca */ /* 0x000fd600000e0000 */
[----:B------:R-:W-:-:S04]  /*0880*/  UIADD3 UR6, UP0, UR8, UR6, URZ ;  /* 0x0000000608067290 */ /* 0x000fc8000ff1e03f */
[----:B------:R-:W-:-:S04]  /*0890*/  UIADD3.X UR14, URZ, UR14, URZ, UP0, !UPT ;  /* 0x0000000e3f0e7290 */ /* 0x000fc800087fe43f */
[----:B------:R-:W-:-:S04]  /*08a0*/  UIMAD.WIDE.U32 UR8, UR14, UR16, URZ ;  /* 0x000000100e0872a5 */ /* 0x000fc8000f8e003f */
[----:B------:R-:W-:Y:S02]  /*08b0*/  UIMAD.WIDE.U32 UR10, UP0, UR6, UR17, UR8 ;  /* 0x00000011060a72a5 */ /* 0x000fe4000f800008 */
[----:B------:R-:W-:Y:S02]  /*08c0*/  UIMAD.WIDE.U32 UR8, UR6, UR16, URZ ;  /* 0x00000010060872a5 */ /* 0x000fe4000f8e003f */
[----:B------:R-:W-:Y:S02]  /*08d0*/  UIADD3.X UR13, URZ, URZ, URZ, UP0, !UPT ;  /* 0x0000003f3f0d7290 */ /* 0x000fe400087fe43f */
[----:B------:R-:W-:Y:S01]  /*08e0*/  UIADD3 URZ, UP0, UR9, UR10, URZ ;  /* 0x0000000a093f7290 */ /* 0x000fe2000ff1e03f */
[----:B------:R-:W-:-:S03]  /*08f0*/  UMOV UR12, UR11 ;  /* 0x0000000b000c7c82 */ /* 0x000fc60008000000 */
[----:B------:R-:W-:-:S12]  /*0900*/  UIMAD.WIDE.U32.X UR8, UR14, UR17, UR12, UP0 ;  /* 0x000000110e0872a5 */ /* 0x000fd800080e040c */
.L_x_5:
[----:B------:R-:W-:Y:S01]  /*0910*/  USHF.R.U64 UR42, UR8, UR15, UR9 ;  /* 0x0000000f082a7299 */ /* 0x000fe20008001209 */
[----:B------:R-:W-:Y:S01]  /*0920*/  I2FP.F32.U32 R0, UR7 ;  /* 0x0000000700007c45 */ /* 0x000fe20008201000 */
[----:B------:R-:W-:Y:S01]  /*0930*/  USHF.R.U32.HI UR5, URZ, UR15, UR9 ;  /* 0x0000000f3f057299 */ /* 0x000fe20008011609 */
[----:B-1----:R-:W-:Y:S01]  /*0940*/  R2UR UR12, R2 ;  /* 0x00000000020c72ca */ /* 0x002fe200000e0000 */
[----:B------:R-:W-:Y:S02]  /*0950*/  UIADD3 UR6, UP0, URZ, -UR42, URZ ;  /* 0x8000002a3f067290 */ /* 0x000fe4000ff1e03f */
[----:B------:R-:W-:Y:S01]  /*0960*/  FMUL R0, R0, UR20 ;  /* 0x0000001400007c20 */ /* 0x000fe20008400000 */
[----:B------:R-:W-:Y:S01]  /*0970*/  ULDC.64 UR8, c[0x0][0x620] ;  /* 0x0001880000087ab9 */ /* 0x000fe20000000a00 */
[----:B------:R-:W-:Y:S01]  /*0980*/  UIADD3.X UR5, URZ, ~UR5, URZ, UP0, !UPT ;  /* 0x800000053f057290 */ /* 0x000fe200087fe43f */
[----:B------:R-:W-:Y:S01]  /*0990*/  UMOV UR10, UR18 ;  /* 0x00000012000a7c82 */ /* 0x000fe20008000000 */
[----:B------:R-:W-:-:S02]  /*09a0*/  UMOV UR11, UR19 ;  /* 0x00000013000b7c82 */ /* 0x000fc40008000000 */
[----:B------:R-:W-:Y:S01]  /*09b0*/  UIMAD UR5, UR5, UR8, URZ ;  /* 0x00000008050572a4 */ /* 0x000fe2000f8e023f */
[----:B------:R-:W0:Y:S01]  /*09c0*/  F2I.U32.TRUNC.NTZ R0, R0 ;  /* 0x0000000000007305 */ /* 0x000e22000020f000 */
[----:B------:R-:W-:Y:S02]  /*09d0*/  UIMAD.WIDE.U32 UR10, UR6, UR8, UR10 ;  /* 0x00000008060a72a5 */ /* 0x000fe4000f8e000a */
[----:B------:R-:W-:Y:S01]  /*09e0*/  UIMAD UR6, UR6, UR9, UR5 ;  /* 0x00000009060672a4 */ /* 0x000fe2000f8e0205 */
[----:B------:R-:W-:Y:S01]  /*09f0*/  ULDC UR21, c[0x0][0x658] ;  /* 0x0001960000157ab9 */ /* 0x000fe20000000800 */
[----:B------:R-:W-:Y:S02]  /*0a00*/  UMOV UR19, 0xffffffff ;  /* 0xffffffff00137882 */ /* 0x000fe40000000000 */
[----:B------:R-:W-:Y:S01]  /*0a10*/  UIADD3 UR6, UR11, UR6, URZ ;  /* 0x000000060b067290 */ /* 0x000fe2000fffe03f */
[----:B------:R-:W-:Y:S01]  /*0a20*/  ULDC UR15, c[0x0][0x618] ;  /* 0x00018600000f7ab9 */ /* 0x000fe20000000800 */
[----:B------:R-:W-:Y:S01]  /*0a30*/  ULDC.64 UR8, c[0x0][0x640] ;  /* 0x0001900000087ab9 */ /* 0x000fe20000000a00 */
[----:B------:R-:W-:Y:S01]  /*0a40*/  USHF.L.U32 UR11, UR19, UR21, URZ ;  /* 0x00000015130b7299 */ /* 0x000fe2000800063f */
[----:B------:R-:W-:Y:S01]  /*0a50*/  ISETP.NE.U32.AND P0, PT, RZ, UR8, PT ;  /* 0x00000008ff007c0c */ /* 0x000fe2000bf05070 */
[----:B------:R-:W-:-:S02]  /*0a60*/  USHF.R.U64 UR19, UR10, UR15, UR6 ;  /* 0x0000000f0a137299 */ /* 0x000fc40008001206 */
[----:B------:R-:W-:Y:S01]  /*0a70*/  USHF.R.U32.HI UR10, URZ, UR15, UR6 ;  /* 0x0000000f3f0a7299 */ /* 0x000fe20008011606 */
[----:B0-----:R-:W-:Y:S01]  /*0a80*/  R2UR UR14, R0 ;  /* 0x00000000000e72ca */ /* 0x001fe200000e0000 */
[----:B------:R-:W-:Y:S01]  /*0a90*/  ULDC UR17, c[0x0][0x608] ;  /* 0x0001820000117ab9 */ /* 0x000fe20000000800 */
[----:B------:R-:W-:Y:S01]  /*0aa0*/  ISETP.NE.AND.EX P0, PT, RZ, UR9, PT, P0 ;  /* 0x00000009ff007c0c */ /* 0x000fe2000bf05300 */
[----:B------:R-:W-:Y:S02]  /*0ab0*/  USHF.R.U64 UR23, UR19, UR17, UR10 ;  /* 0x0000001113177299 */ /* 0x000fe4000800120a */
[----:B------:R-:W-:Y:S01]  /*0ac0*/  USHF.R.U32.HI UR10, URZ, UR17, UR10 ;  /* 0x000000113f0a7299 */ /* 0x000fe2000801160a */
[----:B------:R-:W-:Y:S01]  /*0ad0*/  UMOV UR16, 0x1 ;  /* 0x0000000100107882 */ /* 0x000fe20000000000 */
[----:B------:R-:W-:Y:S02]  /*0ae0*/  UIADD3 UR12, -UR12, URZ, URZ ;  /* 0x0000003f0c0c7290 */ /* 0x000fe4000fffe13f */
[----:B------:R-:W-:-:S02]  /*0af0*/  USHF.R.U64 UR24, UR23, UR21, UR10 ;  /* 0x0000001517187299 */ /* 0x000fc4000800120a */
[----:B------:R-:W-:Y:S01]  /*0b00*/  USHF.L.U32 UR6, UR16, UR21, URZ ;  /* 0x0000001510067299 */ /* 0x000fe2000800063f */
[----:B------:R-:W-:Y:S01]  /*0b10*/  ULDC UR13, c[0x0][0x144] ;  /* 0x00005100000d7ab9 */ /* 0x000fe20000000800 */
[----:B------:R-:W-:Y:S01]  /*0b20*/  ULDC UR5, c[0x0][0x600] ;  /* 0x0001800000057ab9 */ /* 0x000fe20000000800 */
[----:B------:R-:W-:Y:S02]  /*0b30*/  ULOP3.LUT UR16, URZ, UR11, URZ, 0x33, !UPT ;  /* 0x0000000b3f107292 */ /* 0x000fe4000f8e333f */
[----:B------:R-:W-:Y:S02]  /*0b40*/  USHF.R.U32.HI UR11, URZ, UR21, UR10 ;  /* 0x000000153f0b7299 */ /* 0x000fe4000801160a */
[----:B------:R-:W-:Y:S02]  /*0b50*/  UIADD3 UR18, UR5, -0x1, URZ ;  /* 0xffffffff05127890 */ /* 0x000fe4000fffe03f */
[----:B------:R-:W-:Y:S02]  /*0b60*/  UIADD3 UR20, -UR14, URZ, URZ ;  /* 0x0000003f0e147290 */ /* 0x000fe4000fffe13f */
[----:B------:R-:W-:Y:S01]  /*0b70*/  UIMAD UR4, UR13, UR12, UR4 ;  /* 0x0000000c0d0472a4 */ /* 0x000fe2000f8e0204 */
[----:B------:R-:W-:Y:S01]  /*0b80*/  ULDC UR25, c[0x0][0x148] ;  /* 0x0000520000197ab9 */ /* 0x000fe20000000800 */
[----:B------:R-:W-:Y:S01]  /*0b90*/  ULDC UR21, c[0x0][0x648] ;  /* 0x0001920000157ab9 */ /* 0x000fe20000000800 */
[----:B------:R-:W-:Y:S01]  /*0ba0*/  ULDC UR22, c[0x0][0x638] ;  /* 0x00018e0000167ab9 */ /* 0x000fe20000000800 */
[----:B------:R-:W-:Y:S01]  /*0bb0*/  UMOV UR10, UR24 ;  /* 0x00000018000a7c82 */ /* 0x000fe20008000000 */
[----:B------:R-:W-:Y:S07]  /*0bc0*/  @!P0 BRA `(.L_x_6) ;  /* 0x0000000000308947 */ /* 0x000fee0003800000 */
[----:B------:R-:W-:Y:S02]  /*0bd0*/  ULDC UR14, c[0x0][0x64c] ;  /* 0x00019300000e7ab9 */ /* 0x000fe40000000800 */
        /* <DEDUP_REMOVED lines=8> */
[----:B------:R-:W-:-:S07]  /*0c60*/  UIMAD.WIDE.U32.X UR8, UR17, UR9, UR14, UP0 ;  /* 0x00000009110872a5 */ /* 0x000fce00080e040e */
[----:B------:R-:W-:Y:S01]  /*0c70*/  UMOV UR10, UR8 ;  /* 0x00000008000a7c82 */ /* 0x000fe20008000000 */
[----:B------:R-:W-:-:S05]  /*0c80*/  UMOV UR11, UR9 ;  /* 0x00000009000b7c82 */ /* 0x000fca0008000000 */
.L_x_6:
[----:B------:R-:W-:Y:S01]  /*0c90*/  UISETP.NE.AND UP0, UPT, UR39, URZ, UPT ;  /* 0x0000003f2700728c */ /* 0x000fe2000bf05270 */
[----:B------:R-:W-:Y:S01]  /*0ca0*/  IMAD.MOV.U32 R0, RZ, RZ, 0x1 ;  /* 0x00000001ff007424 */ /* 0x000fe200078e00ff */
[----:B------:R-:W-:Y:S02]  /*0cb0*/  USHF.R.U64 UR8, UR10, UR21, UR11 ;  /* 0x000000150a087299 */ /* 0x000fe4000800120b */
[----:B------:R-:W-:Y:S02]  /*0cc0*/  ULOP3.LUT UR16, UR23, UR16, URZ, 0xc0, !UPT ;  /* 0x0000001017107292 */ /* 0x000fe4000f8ec03f */
[----:B------:R-:W-:Y:S02]  /*0cd0*/  ULOP3.LUT UR18, UR19, UR18, URZ, 0xc0, !UPT ;  /* 0x0000001213127292 */ /* 0x000fe4000f8ec03f */
[----:B------:R-:W-:-:S03]  /*0ce0*/  UIMAD UR16, UR6, UR8, UR16 ;  /* 0x00000008061072a4 */ /* 0x000fc6000f8e0210 */
[----:B------:R-:W-:Y:S02]  /*0cf0*/  @UP0 UIMAD UR4, UR25, UR20, UR7 ;  /* 0x00000014190402a4 */ /* 0x000fe4000f8e0207 */
[----:B------:R-:W-:-:S04]  /*0d00*/  UIADD3 UR7, -UR8, URZ, URZ ;  /* 0x0000003f08077290 */ /* 0x000fc8000fffe13f */
[----:B------:R-:W-:-:S03]  /*0d10*/  UIMAD UR6, UR7, UR22, UR24 ;  /* 0x00000016070672a4 */ /* 0x000fc6000f8e0218 */
[----:B------:R-:W-:Y:S01]  /*0d20*/  ULDC UR7, c[0x0][0x610] ;  /* 0x0001840000077ab9 */ /* 0x000fe20000000800 */
[----:B------:R-:W-:Y:S02]  /*0d30*/  UIMAD UR6, UR6, UR5, UR18 ;  /* 0x00000005060672a4 */ /* 0x000fe4000f8e0212 */
[----:B------:R-:W-:-:S04]  /*0d40*/  UIMAD UR4, UR16, UR7, UR4 ;  /* 0x00000007100472a4 */ /* 0x000fc8000f8e0204 */
[----:B------:R-:W-:Y:S02]  /*0d50*/  USEL UR41, UR6, UR4, !UP0 ;  /* 0x0000000406297287 */ /* 0x000fe4000c000000 */
[----:B------:R-:W-:-:S12]  /*0d60*/  USEL UR40, UR4, UR6, !UP0 ;  /* 0x0000000604287287 */ /* 0x000fd8000c000000 */
.L_x_4:
[----:B------:R-:W-:-:S08]  /*0d70*/  NOP ;  /* 0x0000000000007918 */ /* 0x000fd00000000000 */
[----:B------:R-:W0:Y:S02]  /*0d80*/  USETMAXREG.TRY_ALLOC.CTAPOOL UP0, 0xf0 ;  /* 0x000000f0000079c8 */ /* 0x000e240008000600 */
[----:B0-----:R-:W-:-:S13]  /*0d90*/  PLOP3.LUT P0, PT, PT, PT, UP0, 0x80, 0x0 ;  /* 0x000000000000781c */ /* 0x001fda0003f0f008 */
[----:B------:R-:W-:Y:S05]  /*0da0*/  @!P0 BRA `(.L_x_4) ;  /* 0xfffffffc00f08947 */ /* 0x000fea000383ffff */
[----:B------:R-:W-:Y:S01]  /*0db0*/  ULDC.64 UR4, c[0x0][0x598] ;  /* 0x0001660000047ab9 */ /* 0x000fe20000000a00 */
[----:B------:R-:W-:Y:S01]  /*0dc0*/  ULDC.64 UR46, c[0x0][0x208] ;  /* 0x00008200002e7ab9 */ /* 0x000fe20000000a00 */
[----:B------:R-:W-:-:S04]  /*0dd0*/  ISETP.NE.U32.AND P0, PT, RZ, UR4, PT ;  /* 0x00000004ff007c0c */ /* 0x000fc8000bf05070 */
[----:B------:R-:W-:-:S13]  /*0de0*/  ISETP.NE.AND.EX P0, PT, RZ, UR5, PT, P0 ;  /* 0x00000005ff007c0c */ /* 0x000fda000bf05300 */
[----:B------:R-:W-:Y:S05]  /*0df0*/  @!P0 BRA `(.L_x_7) ;  /* 0x00000000001c8947 */ /* 0x000fea0003800000 */
[----:B------:R-:W0:Y:S02]  /*0e00*/  LDC.64 R2, c[0x0][0x598] ;  /* 0x00016600ff027b82 */ /* 0x000e240000000a00 */
[----:B0-----:R-:W2:Y:S02]  /*0e10*/  LDG.E.64 R2, desc[UR46][R2.64] ;  /* 0x0000002e02027981 */ /* 0x001ea4000c1e1b00 */
[----:B--2---:R-:W-:-:S04]  /*0e20*/  ISETP.NE.U32.AND P0, PT, R2, RZ, PT ;  /* 0x000000ff0200720c */ /* 0x004fc80003f05070 */
[----:B------:R-:W-:-:S13]  /*0e30*/  ISETP.NE.AND.EX P0, PT, R3, RZ, PT, P0 ;  /* 0x000000ff0300720c */ /* 0x000fda0003f05300 */
[----:B------:R-:W-:Y:S05]  /*0e40*/  @!P0 BRA `(.L_x_7) ;  /* 0x0000000000088947 */ /* 0x000fea0003800000 */
[----:B------:R0:W5:Y:S01]  /*0e50*/  LD.E R2, desc[UR46][R2.64] ;  /* 0x0000002e02027980 */ /* 0x000162000c101900 */
[----:B------:R-:W-:Y:S05]  /*0e60*/  BRA `(.L_x_8) ;  /* 0x0000000000247947 */ /* 0x000fea0003800000 */
.L_x_7:
[----:B------:R-:W-:Y:S02]  /*0e70*/  ULDC.64 UR4, c[0x0][0x588] ;  /* 0x0001620000047ab9 */ /* 0x000fe40000000a00 */
[----:B------:R-:W-:-:S04]  /*0e80*/  ISETP.NE.U32.AND P0, PT, RZ, UR4, PT ;  /* 0x00000004ff007c0c */ /* 0x000fc8000bf05070 */
[----:B------:R-:W-:-:S13]  /*0e90*/  ISETP.NE.AND.EX P0, PT, RZ, UR5, PT, P0 ;  /* 0x00000005ff007c0c */ /* 0x000fda000bf05300 */
[----:B------:R-:W-:Y:S05]  /*0ea0*/  @!P0 BRA `(.L_x_9) ;  /* 0x00000000000c8947 */ /* 0x000fea0003800000 */
[----:B------:R-:W0:Y:S02]  /*0eb0*/  LDC.64 R2, c[0x0][0x588] ;  /* 0x00016200ff027b82 */ /* 0x000e240000000a00 */
[----:B0-----:R1:W5:Y:S01]  /*0ec0*/  LDG.E R2, desc[UR46][R2.64] ;  /* 0x0000002e02027981 */ /* 0x001362000c1e1900 */
[----:B------:R-:W-:Y:S05]  /*0ed0*/  BRA `(.L_x_8) ;  /* 0x0000000000087947 */ /* 0x000fea0003800000 */
.L_x_9:
[----:B------:R-:W-:Y:S02]  /*0ee0*/  ULDC UR4, c[0x0][0x580] ;  /* 0x0001600000047ab9 */ /* 0x000fe40000000800 */
[----:B------:R-:W-:-:S07]  /*0ef0*/  IMAD.U32 R2, RZ, RZ, UR4 ;  /* 0x00000004ff027e24 */ /* 0x000fce000f8e00ff */
.L_x_8:
[----:B------:R-:W-:Y:S02]  /*0f00*/  ULDC.64 UR4, c[0x0][0x5a0] ;  /* 0x0001680000047ab9 */ /* 0x000fe40000000a00 */
[----:B------:R-:W-:-:S04]  /*0f10*/  ISETP.NE.U32.AND P0, PT, RZ, UR4, PT ;  /* 0x00000004ff007c0c */ /* 0x000fc8000bf05070 */
[----:B------:R-:W-:-:S13]  /*0f20*/  ISETP.NE.AND.EX P0, PT, RZ, UR5, PT, P0 ;  /* 0x00000005ff007c0c */ /* 0x000fda000bf05300 */
[----:B------:R-:W-:Y:S05]  /*0f30*/  @!P0 BRA `(.L_x_10) ;  /* 0x00000000001c8947 */ /* 0x000fea0003800000 */
[----:B------:R-:W2:Y:S02]  /*0f40*/  LDC.64 R4, c[0x0][0x5a0] ;  /* 0x00016800ff047b82 */ /* 0x000ea40000000a00 */
[----:B--2---:R-:W2:Y:S02]  /*0f50*/  LDG.E.64 R4, desc[UR46][R4.64] ;  /* 0x0000002e04047981 */ /* 0x004ea4000c1e1b00 */
[----:B--2---:R-:W-:-:S04]  /*0f60*/  ISETP.NE.U32.AND P0, PT, R4, RZ, PT ;  /* 0x000000ff0400720c */ /* 0x004fc80003f05070 */
[----:B------:R-:W-:-:S13]  /*0f70*/  ISETP.NE.AND.EX P0, PT, R5, RZ, PT, P0 ;  /* 0x000000ff0500720c */ /* 0x000fda0003f05300 */
[----:B------:R-:W-:Y:S05]  /*0f80*/  @!P0 BRA `(.L_x_10) ;  /* 0x0000000000088947 */ /* 0x000fea0003800000 */
[----:B------:R2:W5:Y:S01]  /*0f90*/  LD.E R16, desc[UR46][R4.64] ;  /* 0x0000002e04107980 */ /* 0x000562000c101900 */
[----:B------:R-:W-:Y:S05]  /*0fa0*/  BRA `(.L_x_11) ;  /* 0x0000000000247947 */ /* 0x000fea0003800000 */
.L_x_10:
[----:B------:R-:W-:Y:S02]  /*0fb0*/  ULDC.64 UR4, c[0x0][0x590] ;  /* 0x0001640000047ab9 */ /* 0x000fe40000000a00 */
[----:B------:R-:W-:-:S04]  /*0fc0*/  ISETP.NE.U32.AND P0, PT, RZ, UR4, PT ;  /* 0x00000004ff007c0c */ /* 0x000fc8000bf05070 */
[----:B------:R-:W-:-:S13]  /*0fd0*/  ISETP.NE.AND.EX P0, PT, RZ, UR5, PT, P0 ;  /* 0x00000005ff007c0c */ /* 0x000fda000bf05300 */
[----:B------:R-:W-:Y:S05]  /*0fe0*/  @!P0 BRA `(.L_x_12) ;  /* 0x00000000000c8947 */ /* 0x000fea0003800000 */
[----:B------:R-:W2:Y:S02]  /*0ff0*/  LDC.64 R16, c[0x0][0x590] ;  /* 0x00016400ff107b82 */ /* 0x000ea40000000a00 */
[----:B--2---:R3:W5:Y:S01]  /*1000*/  LDG.E R16, desc[UR46][R16.64] ;  /* 0x0000002e10107981 */ /* 0x004762000c1e1900 */
[----:B------:R-:W-:Y:S05]  /*1010*/  BRA `(.L_x_11) ;  /* 0x0000000000087947 */ /* 0x000fea0003800000 */
.L_x_12:
[----:B------:R-:W-:Y:S02]  /*1020*/  ULDC UR4, c[0x0][0x584] ;  /* 0x0001610000047ab9 */ /* 0x000fe40000000800 */
[----:B------:R-:W-:-:S07]  /*1030*/  IMAD.U32 R16, RZ, RZ, UR4 ;  /* 0x00000004ff107e24 */ /* 0x000fce000f8e00ff */
.L_x_11:
[----:B------:R-:W-:-:S13]  /*1040*/  LOP3.LUT P0, RZ, R0, 0xff, RZ, 0xc0, !PT ;  /* 0x000000ff00ff7812 */ /* 0x000fda000780c0ff */
[----:B------:R-:W-:Y:S05]  /*1050*/  @!P0 EXIT ;  /* 0x000000000000894d */ /* 0x000fea0003800000 */
[----:B------:R-:W-:Y:S01]  /*1060*/  ULDC UR4, c[0x0][0x28c] ;  /* 0x0000a30000047ab9 */ /* 0x000fe20000000800 */
[----:B------:R-:W-:Y:S01]  /*1070*/  UMOV UR36, URZ ;  /* 0x0000003f00247c82 */ /* 0x000fe20008000000 */
[----:B------:R-:W-:Y:S01]  /*1080*/  UIADD3 UR4, UR4, 0x3f, URZ ;  /* 0x0000003f04047890 */ /* 0x000fe2000fffe03f */
[----:B------:R-:W-:-:S03]  /*1090*/  UMOV UR37, URZ ;  /* 0x0000003f00257c82 */ /* 0x000fc60008000000 */
[----:B------:R-:W-:-:S04]  /*10a0*/  USHF.R.S32.HI UR5, URZ, 0x1f, UR4 ;  /* 0x0000001f3f057899 */ /* 0x000fc80008011404 */
[----:B------:R-:W-:-:S04]  /*10b0*/  ULEA.HI UR5, UR5, UR4, URZ, 0x6 ;  /* 0x0000000405057291 */ /* 0x000fc8000f8f303f */
[----:B------:R-:W-:-:S12]  /*10c0*/  USHF.R.S32.HI UR43, URZ, 0x6, UR5 ;  /* 0x000000063f2b7899 */ /* 0x000fd80008011405 */
.L_x_1178:
[----:B----4-:R-:W4:Y:S01]  /*10d0*/  S2R R0, SR_TID.X ;  /* 0x0000000000007919 */ /* 0x010f220000002100 */
[----:B------:R-:W0:Y:S01]  /*10e0*/  S2UR UR6, SR_CgaCtaId ;  /* 0x00000000000679c3 */ /* 0x000e220000008800 */
[----:B------:R-:W-:Y:S02]  /*10f0*/  UMOV UR44, 0x400 ;  /* 0x00000400002c7882 */ /* 0x000fe40000000000 */
[----:B0-----:R-:W-:Y:S01]  /*1100*/  ULEA UR44, UR6, UR44, 0x18 ;  /* 0x0000002c062c7291 */ /* 0x001fe2000f8ec03f */
[----:B----4-:R-:W-:-:S04]  /*1110*/  LOP3.LUT R0, R0, 0x80, RZ, 0xc0, !PT ;  /* 0x0000008000007812 */ /* 0x010fc800078ec0ff */
[----:B------:R-:W-:-:S06]  /*1120*/  SHF.R.U32.HI R0, RZ, 0x7, R0 ;  /* 0x00000007ff007819 */ /* 0x000fcc0000011600 */
[----:B------:R-:W0:Y:S02]  /*1130*/  SHFL.IDX PT, R0, R0, RZ, 0x1f ;  /* 0x00001fff00007589 */ /* 0x000e2400000e0000 */
[----:B0-----:R-:W-:-:S13]  /*1140*/  R2UR UR4, R0 ;  /* 0x00000000000472ca */ /* 0x001fda00000e0000 */
[----:B------:R-:W-:-:S04]  /*1150*/  ULEA.HI UR5, UR4, UR4, URZ, 0x1 ;  /* 0x0000000404057291 */ /* 0x000fc8000f8f083f */
[----:B------:R-:W-:-:S04]  /*1160*/  ULOP3.LUT UR5, UR5, 0x7fffe, URZ, 0xc0, !UPT ;  /* 0x0007fffe05057892 */ /* 0x000fc8000f8ec03f */
[----:B------:R-:W-:-:S03]  /*1170*/  UIADD3 UR5, UR4, -UR5, URZ ;  /* 0x8000000504057290 */ /* 0x000fc6000fffe03f */
[----:B------:R-:W-:Y:S01]  /*1180*/  ULDC UR4, c[0x0][0x28c] ;  /* 0x0000a30000047ab9 */ /* 0x000fe20000000800 */
[----:B------:R-:W-:Y:S01]  /*1190*/  ULEA UR5, UR5, UR44, 0xd ;  /* 0x0000002c05057291 */ /* 0x000fe2000f8e683f */
[----:B------:R-:W-:-:S03]  /*11a0*/  ISETP.LT.AND P0, PT, RZ, UR4, PT ;  /* 0x00000004ff007c0c */ /* 0x000fc6000bf01270 */
[----:B------:R-:W-:-:S04]  /*11b0*/  UIADD3 UR5, UR5, 0x100, URZ ;  /* 0x0000010005057890 */ /* 0x000fc8000fffe03f */
[----:B------:R-:W-:-:S04]  /*11c0*/  USHF.R.U32.HI UR5, URZ, 0x4, UR5 ;  /* 0x000000043f057899 */ /* 0x000fc80008011605 */
[----:B------:R-:W-:Y:S02]  /*11d0*/  ULOP3.LUT UR45, UR5, 0x3fff, URZ, 0xc0, !UPT ;  /* 0x00003fff052d7892 */ /* 0x000fe4000f8ec03f */
[----:B---3-5:R-:W-:Y:S10]  /*11e0*/  @P0 BRA `(.L_x_13) ;  /* 0x0000000000400947 */ /* 0x028ff40003800000 */
[----:B------:R-:W-:Y:S01]  /*11f0*/  MOV R0, 0x0 ;  /* 0x0000000000007802 */ /* 0x000fe20000000f00 */
[----:B------:R-:W-:Y:S01]  /*1200*/  ULDC.64 UR4, c[0x4][0x68] ;  /* 0x01001a0000047ab9 */ /* 0x000fe20000000a00 */
[----:B------:R-:W-:Y:S01]  /*1210*/  ULDC.64 UR6, c[0x4][0x8] ;  /* 0x0100020000067ab9 */ /* 0x000fe20000000a00 */
[----:B--2---:R-:W-:Y:S01]  /*1220*/  IMAD.U32 R4, RZ, RZ, UR4 ;  /* 0x00000004ff047e24 */ /* 0x004fe2000f8e00ff */
[----:B------:R0:W2:Y:S01]  /*1230*/  LDC.64 R14, c[0x4][R0] ;  /* 0x01000000000e7b82 */ /* 0x0000a20000000a00 */
[----:B------:R-:W-:Y:S01]  /*1240*/  IMAD.U32 R5, RZ, RZ, UR5 ;  /* 0x00000005ff057e24 */ /* 0x000fe2000f8e00ff */
[----:B------:R-:W-:Y:S01]  /*1250*/  ULDC.64 UR4, c[0x4][0x70] ;  /* 0x01001c0000047ab9 */ /* 0x000fe20000000a00 */
[----:B------:R-:W-:Y:S02]  /*1260*/  IMAD.U32 R10, RZ, RZ, UR6 ;  /* 0x00000006ff0a7e24 */ /* 0x000fe4000f8e00ff */
[----:B------:R-:W-:Y:S02]  /*1270*/  IMAD.U32 R6, RZ, RZ, UR4 ;  /* 0x00000004ff067e24 */ /* 0x000fe4000f8e00ff */
[----:B------:R-:W-:-:S02]  /*1280*/  IMAD.U32 R7, RZ, RZ, UR5 ;  /* 0x00000005ff077e24 */ /* 0x000fc4000f8e00ff */
[----:B------:R-:W-:Y:S02]  /*1290*/  IMAD.U32 R11, RZ, RZ, UR7 ;  /* 0x00000007ff0b7e24 */ /* 0x000fe4000f8e00ff */
[----:B------:R-:W-:Y:S02]  /*12a0*/  IMAD.MOV.U32 R8, RZ, RZ, 0x1e1 ;  /* 0x000001e1ff087424 */ /* 0x000fe400078e00ff */
[----:B------:R-:W-:Y:S02]  /*12b0*/  IMAD.MOV.U32 R12, RZ, RZ, 0x1 ;  /* 0x00000001ff0c7424 */ /* 0x000fe400078e00ff */
[----:B0-----:R-:W-:-:S07]  /*12c0*/  IMAD.MOV.U32 R13, RZ, RZ, RZ ;  /* 0x000000ffff0d7224 */ /* 0x001fce00078e00ff */
[----:B------:R-:W-:-:S07]  /*12d0*/  LEPC R20, `(.L_x_13) ;  /* 0x000000001014794e */ /* 0x000fce0000000000 */
[----:B-123-5:R-:W-:Y:S05]  /*12e0*/  CALL.ABS.NOINC R14 ;  /* 0x000000000e007343 */ /* 0x02efea0003c00000 */
.L_x_13:
[----:B------:R-:W-:-:S06]  /*12f0*/  ULOP3.LUT UR4, UR38, 0x1, URZ, 0xfc, !UPT ;  /* 0x0000000126047892 */ /* 0x000fcc000f8efc3f */
[----:B------:R-:W-:-:S05]  /*1300*/  IMAD.U32 R0, RZ, RZ, UR4 ;  /* 0x00000004ff007e24 */ /* 0x000fca000f8e00ff */
[----:B------:R-:W-:-:S13]  /*1310*/  ISETP.NE.AND P0, PT, R0, 0x3, PT ;  /* 0x000000030000780c */ /* 0x000fda0003f05270 */
[----:B------:R-:W-:Y:S05]  /*1320*/  @!P0 BRA `(.L_x_14) ;  /* 0x0000000000048947 */ /* 0x000fea0003800000 */
[----:B------:R-:W-:Y:S01]  /*1330*/  BPT.TRAP 0x1 ;  /* 0x000000040000795c */ /* 0x000fe20000300000 */
.L_x_14:
[----:B------:R-:W-:Y:S01]  /*1340*/  IMAD.U32 R0, RZ, RZ, UR36 ;  /* 0x00000024ff007e24 */ /* 0x000fe2000f8e00ff */
[----:B-1----:R-:W-:-:S04]  /*1350*/  MOV R3, UR37 ;  /* 0x0000002500037c02 */ /* 0x002fc80008000f00 */
[----:B------:R-:W-:Y:S02]  /*1360*/  LEA R3, R3, UR44, 0x3 ;  /* 0x0000002c03037c11 */ /* 0x000fe4000f8e18ff */
[----:B------:R-:W-:-:S04]  /*1370*/  SHF.L.U32 R0, R0, 0x1f, RZ ;  /* 0x0000001f00007819 */ /* 0x000fc800000006ff */
[----:B------:R0:W1:Y:S01]  /*1380*/  SYNCS.PHASECHK.TRANS64.TRYWAIT P1, [R3+URZ], R0 ;  /* 0x00000000030075a7 */ /* 0x000062000802017f */
[----:B------:R-:W-:Y:S05]  /*1390*/  @!P0 BRA `(.L_x_15) ;  /* 0x0000000000048947 */ /* 0x000fea0003800000 */
[----:B------:R-:W-:Y:S01]  /*13a0*/  BPT.TRAP 0x1 ;  /* 0x000000040000795c */ /* 0x000fe20000300000 */
.L_x_15:
[----:B-1----:R-:W-:Y:S05]  /*13b0*/  @P1 BRA `(.L_x_16) ;  /* 0x0000000000081947 */ /* 0x002fea0003800000 */
[----:B------:R-:W1:Y:S02]  /*13c0*/  SYNCS.PHASECHK.TRANS64.TRYWAIT P1, [R3+URZ], R0 ;  /* 0x00000000030075a7 */ /* 0x000e64000802017f */
[----:B-1----:R-:W-:Y:S05]  /*13d0*/  @!P1 BRA `(.L_x_17) ;  /* 0x0000042c00f89947 */ /* 0x002fea0003800000 */
.L_x_16:
[----:B------:R-:W-:-:S04]  /*13e0*/  UISETP.LT.AND UP0, UPT, UR43, 0x1, UPT ;  /* 0x000000012b00788c */ /* 0x000fc8000bf01270 */
[----:B------:R-:W-:-:S06]  /*13f0*/  USEL UR4, UR43, 0x1, UP0 ;  /* 0x000000012b047887 */ /* 0x000fcc0008000000 */
[----:B--2---:R-:W-:Y:S01]  /*1400*/  IMAD.U32 R4, RZ, RZ, UR4 ;  /* 0x00000004ff047e24 */ /* 0x004fe2000f8e00ff */
[----:B------:R-:W-:Y:S05]  /*1410*/  WARPSYNC.ALL ;  /* 0x0000000000007948 */ /* 0x000fea0003800000 */
[----:B------:R-:W-:-:S04]  /*1420*/  IADD3 R4, -R4, UR43, RZ ;  /* 0x0000002b04047c10 */ /* 0x000fc8000fffe1ff */
[----:B------:R-:W-:Y:S01]  /*1430*/  ISETP.GE.AND P1, PT, R4, 0x1, PT ;  /* 0x000000010400780c */ /* 0x000fe20003f26270 */
[----:B------:R-:W-:Y:S01]  /*1440*/  UIADD3 UR4, UR44, 0x18100, URZ ;  /* 0x000181002c047890 */ /* 0x000fe2000fffe03f */
[----:B------:R-:W-:Y:S01]  /*1450*/  WARPGROUP.ARRIVE ;  /* 0x00000000000079c5 */ /* 0x000fe20000000000 */
[----:B------:R-:W-:Y:S01]  /*1460*/  UMOV UR9, 0x40000040 ;  /* 0x4000004000097882 */ /* 0x000fe20000000000 */
[----:B------:R-:W-:Y:S01]  /*1470*/  UMOV UR11, 0x40000040 ;  /* 0x40000040000b7882 */ /* 0x000fe20000000000 */
[----:B------:R-:W-:Y:S01]  /*1480*/  USHF.R.U32.HI UR4, URZ, 0x4, UR4 ;  /* 0x000000043f047899 */ /* 0x000fe20008011604 */
[----:B------:R-:W-:Y:S01]  /*1490*/  STL [R1+0x11d8], R218 ;  /* 0x0011d8da01007387 */ /* 0x000fe20000100800 */
[----:B------:R-:W-:Y:S01]  /*14a0*/  UMOV UR13, UR9 ;  /* 0x00000009000d7c82 */ /* 0x000fe20008000000 */
[----:B------:R-:W-:Y:S01]  /*14b0*/  UMOV UR15, 0x40000040 ;  /* 0x40000040000f7882 */ /* 0x000fe20000000000 */
[----:B------:R-:W-:Y:S01]  /*14c0*/  ULOP3.LUT UR5, UR4, 0x3fff, URZ, 0xc0, !UPT ;  /* 0x00003fff04057892 */ /* 0x000fe2000f8ec03f */
[----:B------:R-:W-:Y:S01]  /*14d0*/  STL [R1+0xbcc], R17 ;  /* 0x000bcc1101007387 */ /* 0x000fe20000100800 */
[----:B------:R-:W-:-:S02]  /*14e0*/  ULOP3.LUT UR4, UR45, 0x10000, URZ, 0xfc, !UPT ;  /* 0x000100002d047892 */ /* 0x000fc4000f8efc3f */
[----:B------:R-:W-:Y:S01]  /*14f0*/  ULOP3.LUT UR5, UR5, 0x10000, URZ, 0xfc, !UPT ;  /* 0x0001000005057892 */ /* 0x000fe2000f8efc3f */
[----:B-----5:R-:W-:Y:S01]  /*1500*/  STL [R1+0xbc8], R16 ;  /* 0x000bc81001007387 */ /* 0x020fe20000100800 */
[----:B------:R-:W-:Y:S02]  /*1510*/  UIMAD UR6, UR37, 0xc00, UR4 ;  /* 0x00000c00250678a4 */ /* 0x000fe4000f8e0204 */
[----:B------:R-:W-:Y:S01]  /*1520*/  UIMAD UR7, UR37, 0xc00, UR5 ;  /* 0x00000c00250778a4 */ /* 0x000fe2000f8e0205 */
[----:B------:R-:W-:Y:S03]  /*1530*/  STL [R1+0xbc4], R4 ;  /* 0x000bc40401007387 */ /* 0x000fe60000100800 */
[----:B------:R-:W-:Y:S01]  /*1540*/  UIADD3 UR14, UR7, 0x600, URZ ;  /* 0x00000600070e7890 */ /* 0x000fe2000fffe03f */
[----:B------:R-:W-:Y:S01]  /*1550*/  STL [R1+0xbc0], R2 ;  /* 0x000bc00201007387 */ /* 0x000fe20000100800 */
[----:B------:R-:W-:Y:S01]  /*1560*/  UMOV UR8, UR6 ;  /* 0x0000000600087c82 */ /* 0x000fe20008000000 */
[----:B------:R-:W-:Y:S01]  /*1570*/  UMOV UR10, UR7 ;  /* 0x00000007000a7c82 */ /* 0x000fe20008000000 */
[----:B------:R-:W-:Y:S01]  /*1580*/  UMOV UR12, UR8 ;  /* 0x00000008000c7c82 */ /* 0x000fe20008000000 */
[----:B------:R-:W-:Y:S03]  /*1590*/  HGMMA.64x192x16.F32 R24, gdesc[UR8], RZ, !UPT, gsb0 ;  /* 0x02e00000081879f0 */ /* 0x000fe6000c0008ff */
[----:B------:R-:W-:-:S02]  /*15a0*/  WARPGROUP.DEPBAR.LE gsb0, 0x0 ;  /* 0x00008000000079c5 */ /* 0x000fc40000010000 */
[----:B------:R-:W-:Y:S04]  /*15b0*/  STL.64 [R1+0x480], R24 ;  /* 0x0004801801007387 */ /* 0x000fe80000100a00 */
        /* <DEDUP_REMOVED lines=46> */
[----:B------:R2:W-:Y:S02]  /*18a0*/  STL.64 [R1+0x5f8], R118 ;  /* 0x0005f87601007387 */ /* 0x0005e40000100a00 */
[----:B--2---:R-:W-:-:S06]  /*18b0*/  WARPGROUP.ARRIVE ;  /* 0x00000000000079c5 */ /* 0x004fcc0000000000 */
[----:B------:R-:W-:Y:S01]  /*18c0*/  HGMMA.64x192x16.F32 R32, gdesc[UR12], RZ, !UPT, gsb0 ;  /* 0x02e000000c2079f0 */ /* 0x000fe2000c0008ff */
[----:B------:R-:W-:Y:S01]  /*18d0*/  UIADD3 UR12, UR6, 0x400, URZ ;  /* 0x00000400060c7890 */ /* 0x000fe2000fffe03f */
[----:B------:R-:W-:Y:S02]  /*18e0*/  UMOV UR13, 0x40000040 ;  /* 0x40000040000d7882 */ /* 0x000fe40000000000 */
[----:B------:R-:W-:-:S04]  /*18f0*/  UMOV UR9, UR13 ;  /* 0x0000000d00097c82 */ /* 0x000fc80008000000 */
[----:B------:R-:W-:Y:S01]  /*1900*/  UMOV UR8, UR12 ;  /* 0x0000000c00087c82 */ /* 0x000fe20008000000 */
[----:B------:R-:W-:Y:S02]  /*1910*/  WARPGROUP.DEPBAR.LE gsb0, 0x0 ;  /* 0x00008000000079c5 */ /* 0x000fe40000010000 */
[----:B------:R-:W-:Y:S01]  /*1920*/  STL.64 [R1+0x78], R62 ;  /* 0x0000783e01007387 */ /* 0x000fe20000100a00 */
[----:B------:R-:W-:Y:S01]  /*1930*/  IMAD.MOV.U32 R30, RZ, RZ, R60 ;  /* 0x000000ffff1e7224 */ /* 0x000fe200078e003c */
[----:B------:R-:W-:Y:S01]  /*1940*/  MOV R8, R38 ;  /* 0x0000002600087202 */ /* 0x000fe20000000f00 */
[----:B------:R-:W-:Y:S01]  /*1950*/  IMAD.MOV.U32 R29, RZ, RZ, R61 ;  /* 0x000000ffff1d7224 */ /* 0x000fe200078e003d */
[----:B------:R-:W-:Y:S01]  /*1960*/  STL.64 [R1+0x80], R64 ;  /* 0x0000804001007387 */ /* 0x000fe20000100a00 */
[----:B------:R-:W-:Y:S02]  /*1970*/  IMAD.MOV.U32 R28, RZ, RZ, R58 ;  /* 0x000000ffff1c7224 */ /* 0x000fe400078e003a */
[----:B------:R-:W-:Y:S01]  /*1980*/  IMAD.MOV.U32 R27, RZ, RZ, R59 ;  /* 0x000000ffff1b7224 */ /* 0x000fe200078e003b */
[----:B------:R-:W-:Y:S01]  /*1990*/  STL.64 [R1+0x88], R66 ;  /* 0x0000884201007387 */ /* 0x000fe20000100a00 */
[----:B------:R-:W-:-:S02]  /*19a0*/  IMAD.MOV.U32 R26, RZ, RZ, R56 ;  /* 0x000000ffff1a7224 */ /* 0x000fc400078e0038 */
[----:B------:R-:W-:Y:S01]  /*19b0*/  IMAD.MOV.U32 R25, RZ, RZ, R57 ;  /* 0x000000ffff197224 */ /* 0x000fe200078e0039 */
[----:B------:R-:W-:Y:S01]  /*19c0*/  STL.64 [R1+0x90], R68 ;  /* 0x0000904401007387 */ /* 0x000fe20000100a00 */
[----:B------:R-:W-:Y:S02]  /*19d0*/  IMAD.MOV.U32 R24, RZ, RZ, R54 ;  /* 0x000000ffff187224 */ /* 0x000fe400078e0036 */
        /* <DEDUP_REMOVED lines=9> */
[----:B---3--:R-:W-:Y:S01]  /*1a70*/  IMAD.MOV.U32 R17, RZ, RZ, R49 ;  /* 0x000000ffff117224 */ /* 0x008fe200078e0031 */
        /* <DEDUP_REMOVED lines=19> */
[----:B01----:R-:W-:Y:S02]  /*1bb0*/  IMAD.MOV.U32 R3, RZ, RZ, R35 ;  /* 0x000000ffff037224 */ /* 0x003fe400078e0023 */
[----:B------:R-:W-:Y:S01]  /*1bc0*/  IMAD.MOV.U32 R2, RZ, RZ, R33 ;  /* 0x000000ffff027224 */ /* 0x000fe200078e0021 */
[----:B------:R-:W-:Y:S01]  /*1bd0*/  STL.64 [R1+0xe8], R90 ;  /* 0x0000e85a01007387 */ /* 0x000fe20000100a00 */
[----:B------:R-:W-:-:S03]  /*1be0*/  IMAD.MOV.U32 R0, RZ, RZ, R32 ;  /* 0x000000ffff007224 */ /* 0x000fc600078e0020 */
        /* <DEDUP_REMOVED lines=17> */
[----:B------:R0:W-:Y:S04]  /*1d00*/  STL.64 [R1+0x178], R126 ;  /* 0x0001787e01007387 */ /* 0x0001e80000100a00 */
[----:B------:R-:W-:Y:S04]  /*1d10*/  STL [R1+0x1480], R30 ;  /* 0x0014801e01007387 */ /* 0x000fe80000100800 */
[----:B------:R-:W-:Y:S01]  /*1d20*/  STL.64 [R1+0x1478], R28 ;  /* 0x0014781c01007387 */ /* 0x000fe20000100a00 */
[----:B0-----:R-:W-:-:S03]  /*1d30*/  WARPGROUP.ARRIVE ;  /* 0x00000000000079c5 */ /* 0x001fc60000000000 */
[----:B------:R-:W-:Y:S04]  /*1d40*/  STL.64 [R1+0x1470], R26 ;  /* 0x0014701a01007387 */ /* 0x000fe80000100a00 */
[----:B------:R0:W-:Y:S01]  /*1d50*/  STL.64 [R1+0x1468], R24 ;  /* 0x0014681801007387 */ /* 0x0001e20000100a00 */
[----:B------:R-:W-:Y:S03]  /*1d60*/  HGMMA.64x192x16.F32 R120, gdesc[UR12], RZ, !UPT, gsb0 ;  /* 0x02e000000c7879f0 */ /* 0x000fe6000c0008ff */
[----:B------:R-:W-:Y:S02]  /*1d70*/  WARPGROUP.DEPBAR.LE gsb0, 0x0 ;  /* 0x00008000000079c5 */ /* 0x000fe40000010000 */
[----:B0-----:R-:W-:Y:S01]  /*1d80*/  WARPGROUP.ARRIVE ;  /* 0x00000000000079c5 */ /* 0x001fe20000000000 */
[----:B------:R-:W-:Y:S04]  /*1d90*/  STL [R1+0x12e0], R150 ;  /* 0x0012e09601007387 */ /* 0x000fe80000100800 */
[----:B------:R-:W-:Y:S10]  /*1da0*/  STL [R1+0x12dc], R151 ;  /* 0x0012dc9701007387 */ /* 0x000ff40000100800 */
[----:B------:R-:W-:Y:S01]  /*1db0*/  HGMMA.64x192x16.F32 R24, gdesc[UR8], RZ, !UPT, gsb0 ;  /* 0x02e00000081879f0 */ /* 0x000fe2000c0008ff */
[----:B------:R-:W-:Y:S01]  /*1dc0*/  UIADD3 UR8, UR6, 0x800, URZ ;  /* 0x0000080006087890 */ /* 0x000fe2000fffe03f */
[----:B------:R-:W-:Y:S01]  /*1dd0*/  STL [R1+0x12d8], R152 ;  /* 0x0012d89801007387 */ /* 0x000fe20000100800 */
[----:B------:R-:W-:-:S03]  /*1de0*/  UMOV UR9, 0x40000040 ;  /* 0x4000004000097882 */ /* 0x000fc60000000000 */
[----:B------:R-:W-:Y:S04]  /*1df0*/  STL [R1+0x12d4], R153 ;  /* 0x0012d49901007387 */ /* 0x000fe80000100800 */
        /* <DEDUP_REMOVED lines=46> */
[----:B------:R-:W-:Y:S01]  /*20e0*/  STL [R1+0x1218], R200 ;  /* 0x001218c801007387 */ /* 0x000fe20000100800 */
[----:B------:R-:W-:-:S03]  /*20f0*/  WARPGROUP.DEPBAR.LE gsb0, 0x0 ;  /* 0x00008000000079c5 */ /* 0x000fc60000010000 */
[----:B------:R-:W-:Y:S01]  /*2100*/  STL [R1+0x1214], R201 ;  /* 0x001214c901007387 */ /* 0x000fe20000100800 */
[----:B------:R-:W-:-:S03]  /*2110*/  IMAD.MOV.U32 R218, RZ, RZ, R116 ;  /* 0x000000ffffda7224 */ /* 0x000fc600078e0074 */
        /* <DEDUP_REMOVED lines=60> */
[----:B------:R-:W-:Y:S04]  /*24e0*/  STL [R1+0x474], R117 ;  /* 0x0004747501007387 */ /* 0x000fe80000100800 */
[----:B------:R0:W-:Y:S02]  /*24f0*/  STL.64 [R1+0x478], R118 ;  /* 0x0004787601007387 */ /* 0x0001e40000100a00 */
[----:B0-----:R-:W-:-:S06]  /*2500*/  WARPGROUP.ARRIVE ;  /* 0x00000000000079c5 */ /* 0x001fcc0000000000 */
[----:B------:R-:W-:Y:S03]  /*2510*/  HGMMA.64x192x16.F32 R24, gdesc[UR8], RZ, !UPT, gsb0 ;  /* 0x02e00000081879f0 */ /* 0x000fe6000c0008ff */
[----:B------:R-:W-:Y:S02]  /*2520*/  WARPGROUP.DEPBAR.LE gsb0, 0x0 ;  /* 0x00008000000079c5 */ /* 0x000fe40000010000 */
[----:B------:R-:W-:Y:S01]  /*2530*/  STL.64 [R1+0x180], R24 ;  /* 0x0001801801007387 */ /* 0x000fe20000100a00 */
[----:B------:R-:W-:Y:S01]  /*2540*/  IMAD.MOV.U32 R214, RZ, RZ, R118 ;  /* 0x000000ffffd67224 */ /* 0x000fe200078e0076 */
[----:B------:R-:W-:Y:S01]  /*2550*/  MOV R166, R70 ;  /* 0x0000004600a67202 */ /* 0x000fe20000000f00 */
[----:B------:R-:W-:Y:S01]  /*2560*/  IMAD.MOV.U32 R215, RZ, RZ, R119 ;  /* 0x000000ffffd77224 */ /* 0x000fe200078e0077 */
[----:B------:R-:W-:Y:S01]  /*2570*/  STL.64 [R1+0x188], R26 ;  /* 0x0001881a01007387 */ /* 0x000fe20000100a00 */
[----:B------:R-:W-:Y:S01]  /*2580*/  IMAD.MOV.U32 R212, RZ, RZ, R116 ;  /* 0x000000ffffd47224 */ /* 0x000fe200078e0074 */
[----:B------:R-:W-:Y:S01]  /*2590*/  MOV R191, R95 ;  /* 0x0000005f00bf7202 */ /* 0x000fe20000000f00 */
[----:B------:R-:W-:Y:S01]  /*25a0*/  IMAD.MOV.U32 R213, RZ, RZ, R117 ;  /* 0x000000ffffd57224 */ /* 0x000fe200078e0075 */
[----:B------:R-:W-:Y:S01]  /*25b0*/  STL.64 [R1+0x190], R28 ;  /* 0x0001901c01007387 */ /* 0x000fe20000100a00 */
[----:B------:R-:W-:-:S02]  /*25c0*/  IMAD.MOV.U32 R210, RZ, RZ, R114 ;  /* 0x000000ffffd27224 */ /* 0x000fc400078e0072 */
[----:B------:R-:W-:Y:S01]  /*25d0*/  IMAD.MOV.U32 R211, RZ, RZ, R115 ;  /* 0x000000ffffd37224 */ /* 0x000fe200078e0073 */
[----:B------:R0:W-:Y:S01]  /*25e0*/  STL.64 [R1+0x198], R30 ;  /* 0x0001981e01007387 */ /* 0x0001e20000100a00 */
        /* <DEDUP_REMOVED lines=35> */
[----:B0-----:R-:W2:Y:S01]  /*2820*/  LDL.LU R30, [R1+0x1480] ;  /* 0x00148000011e7983 */ /* 0x001ea20000300800 */
[----:B------:R-:W-:Y:S02]  /*2830*/  IMAD.MOV.U32 R173, RZ, RZ, R77 ;  /* 0x000000ffffad7224 */ /* 0x000fe400078e004d */
[----:B------:R-:W-:Y:S01]  /*2840*/  IMAD.MOV.U32 R174, RZ, RZ, R78 ;  /* 0x000000ffffae7224 */ /* 0x000fe200078e004e */
[----:B------:R-:W3:Y:S01]  /*2850*/  LDL.LU.64 R28, [R1+0x1478] ;  /* 0x00147800011c7983 */ /* 0x000ee20000300a00 */
[----:B------:R-:W-:Y:S02]  /*2860*/  IMAD.MOV.U32 R175, RZ, RZ, R79 ;  /* 0x000000ffffaf7224 */ /* 0x000fe400078e004f */
[----:B------:R-:W-:Y:S01]  /*2870*/  IMAD.MOV.U32 R176, RZ, RZ, R80 ;  /* 0x000000ffffb07224 */ /* 0x000fe200078e0050 */
[----:B------:R-:W4:Y:S01]  /*2880*/  LDL.LU.64 R26, [R1+0x1470] ;  /* 0x00147000011a7983 */ /* 0x000f220000300a00 */
[----:B------:R-:W-:-:S02]  /*2890*/  IMAD.MOV.U32 R177, RZ, RZ, R81 ;  /* 0x000000ffffb17224 */ /* 0x000fc400078e0051 */
[----:B------:R-:W-:Y:S01]  /*28a0*/  IMAD.MOV.U32 R178, RZ, RZ, R82 ;  /* 0x000000ffffb27224 */ /* 0x000fe200078e0052 */
[----:B------:R-:W4:Y:S01]  /*28b0*/  LDL.LU.64 R24, [R1+0x1468] ;  /* 0x0014680001187983 */ /* 0x000f220000300a00 */
[----:B------:R-:W-:Y:S02]  /*28c0*/  IMAD.MOV.U32 R179, RZ, RZ, R83 ;  /* 0x000000ffffb37224 */ /* 0x000fe400078e0053 */
[----:B------:R-:W-:Y:S01]  /*28d0*/  IMAD.MOV.U32 R180, RZ, RZ, R84 ;  /* 0x000000ffffb47224 */ /* 0x000fe200078e0054 */
[----:B------:R2:W-:Y:S01]  /*28e0*/  STL.64 [R1+0x1460], R214 ;  /* 0x001460d601007387 */ /* 0x0005e20000100a00 */
[----:B------:R-:W-:Y:S02]  /*28f0*/  IMAD.MOV.U32 R181, RZ, RZ, R85 ;  /* 0x000000ffffb57224 */ /* 0x000fe400078e0055 */
[----:B------:R-:W-:Y:S01]  /*2900*/  IMAD.MOV.U32 R182, RZ, RZ, R86 ;  /* 0x000000ffffb67224 */ /* 0x000fe200078e0056 */
[----:B------:R0:W-:Y:S01]  /*2910*/  STL.64 [R1+0x1458], R212 ;  /* 0x001458d401007387 */ /* 0x0001e20000100a00 */
[----:B------:R-:W-:-:S02]  /*2920*/  IMAD.MOV.U32 R183, RZ, RZ, R87 ;  /* 0x000000ffffb77224 */ /* 0x000fc400078e0057 */
[----:B------:R-:W-:Y:S01]  /*2930*/  IMAD.MOV.U32 R184, RZ, RZ, R88 ;  /* 0x000000ffffb87224 */ /* 0x000fe200078e0058 */
[----:B------:R1:W-:Y:S01]  /*2940*/  STL.64 [R1+0x1450], R210 ;  /* 0x001450d201007387 */ /* 0x0003e20000100a00 */
[----:B------:R-:W-:Y:S02]  /*2950*/  IMAD.MOV.U32 R185, RZ, RZ, R89 ;  /* 0x000000ffffb97224 */ /* 0x000fe400078e0059 */
[----:B------:R-:W-:Y:S01]  /*2960*/  IMAD.MOV.U32 R186, RZ, RZ, R90 ;  /* 0x000000ffffba7224 */ /* 0x000fe200078e005a */
[----:B------:R1:W-:Y:S01]  /*2970*/  STL.64 [R1+0x1448], R208 ;  /* 0x001448d001007387 */ /* 0x0003e20000100a00 */
[----:B------:R-:W-:Y:S02]  /*2980*/  IMAD.MOV.U32 R187, RZ, RZ, R91 ;  /* 0x000000ffffbb7224 */ /* 0x000fe400078e005b */
[----:B------:R-:W-:Y:S02]  /*2990*/  IMAD.MOV.U32 R188, RZ, RZ, R92 ;  /* 0x000000ffffbc7224 */ /* 0x000fe400078e005c */
[----:B------:R-:W-:-:S02]  /*29a0*/  IMAD.MOV.U32 R189, RZ, RZ, R93 ;  /* 0x000000ffffbd7224 */ /* 0x000fc400078e005d */
[----:B------:R-:W-:Y:S02]  /*29b0*/  IMAD.MOV.U32 R190, RZ, RZ, R94 ;  /* 0x000000ffffbe7224 */ /* 0x000fe400078e005e */
[----:B------:R-:W-:Y:S02]  /*29c0*/  IMAD.MOV.U32 R192, RZ, RZ, R96 ;  /* 0x000000ffffc07224 */ /* 0x000fe400078e0060 */
[----:B------:R-:W-:Y:S02]  /*29d0*/  IMAD.MOV.U32 R193, RZ, RZ, R97 ;  /* 0x000000ffffc17224 */ /* 0x000fe400078e0061 */
        /* <DEDUP_REMOVED lines=13> */
[----:B------:R-:W-:Y:S01]  /*2ab0*/  IMAD.MOV.U32 R207, RZ, RZ, R111 ;  /* 0x000000ffffcf7224 */ /* 0x000fe200078e006f */
[----:B------:R-:W-:Y:S01]  /*2ac0*/  UMOV UR10, UR14 ;  /* 0x0000000e000a7c82 */ /* 0x000fe20008000000 */
[----:B------:R-:W-:-:S03]  /*2ad0*/  UMOV UR11, UR15 ;  /* 0x0000000f000b7c82 */ /* 0x000fc60008000000 */
        /* <DEDUP_REMOVED lines=25> */
[----:B------:R-:W-:Y:S01]  /*2c70*/  STL.64 [R1+0x1378], R156 ;  /* 0x0013789c01007387 */ /* 0x000fe20000100a00 */
[----:B--2---:R-:W-:Y:S01]  /*2c80*/  MOV R214, R30 ;  /* 0x0000001e00d67202 */ /* 0x004fe20000000f00 */
[----:B---3--:R-:W-:-:S02]  /*2c90*/  IMAD.MOV.U32 R215, RZ, RZ, R29 ;  /* 0x000000ffffd77224 */ /* 0x008fc400078e001d */
[----:B0-----:R-:W-:Y:S02]  /*2ca0*/  IMAD.MOV.U32 R212, RZ, RZ, R28 ;  /* 0x000000ffffd47224 */ /* 0x001fe400078e001c */
[----:B----4-:R-:W-:Y:S02]  /*2cb0*/  IMAD.MOV.U32 R213, RZ, RZ, R27 ;  /* 0x000000ffffd57224 */ /* 0x010fe400078e001b */
[----:B-1----:R-:W-:Y:S02]  /*2cc0*/  IMAD.MOV.U32 R210, RZ, RZ, R26 ;  /* 0x000000ffffd27224 */ /* 0x002fe400078e001a */
[----:B------:R-:W-:Y:S02]  /*2cd0*/  IMAD.MOV.U32 R211, RZ, RZ, R25 ;  /* 0x000000ffffd37224 */ /* 0x000fe400078e0019 */
[----:B------:R-:W-:Y:S02]  /*2ce0*/  IMAD.MOV.U32 R208, RZ, RZ, R24 ;  /* 0x000000ffffd07224 */ /* 0x000fe400078e0018 */
[----:B------:R-:W-:-:S06]  /*2cf0*/  WARPGROUP.ARRIVE ;  /* 0x00000000000079c5 */ /* 0x000fcc0000000000 */
[----:B------:R-:W-:Y:S01]  /*2d00*/  HGMMA.64x192x16.F32 R24, gdesc[UR8], RZ, !UPT, gsb0 ;  /* 0x02e00000081879f0 */ /* 0x000fe2000c0008ff */
        /* <DEDUP_REMOVED lines=18> */
[----:B------:R-:W-:-:S03]  /*2e30*/  WARPGROUP.DEPBAR.LE gsb0, 0x0 ;  /* 0x00008000000079c5 */ /* 0x000fc60000010000 */
        /* <DEDUP_REMOVED lines=16> */
[----:B0-----:R-:W2:Y:S04]  /*2f40*/  LDL.LU.64 R88, [R1+0x480] ;  /* 0x0004800001587983 */ /* 0x001ea80000300a00 */
[----:B------:R-:W2:Y:S04]  /*2f50*/  LDL.LU.64 R90, [R1+0x488] ;  /* 0x00048800015a7983 */ /* 0x000ea80000300a00 */
        /* <DEDUP_REMOVED lines=45> */
[----:B------:R-:W2:Y:S01]  /*3230*/  LDL.LU.64 R182, [R1+0x5f8] ;  /* 0x0005f80001b67983 */ /* 0x000ea20000300a00 */
[----:B------:R-:W-:-:S02]  /*3240*/  UIADD3 UR8, UR6, 0x2, URZ ;  /* 0x0000000206087890 */ /* 0x000fc4000fffe03f */
[----:B------:R-:W-:Y:S01]  /*3250*/  UIADD3 UR10, UR7, 0x2, URZ ;  /* 0x00000002070a7890 */ /* 0x000fe2000fffe03f */
[----:B------:R-:W-:Y:S01]  /*3260*/  UMOV UR9, 0x40000040 ;  /* 0x4000004000097882 */ /* 0x000fe20000000000 */
[----:B------:R-:W-:Y:S01]  /*3270*/  UMOV UR11, 0x40000040 ;  /* 0x40000040000b7882 */ /* 0x000fe20000000000 */
        /* <DEDUP_REMOVED lines=32> */
[----:B--2---:R-:W-:-:S06]  /*3480*/  WARPGROUP.ARRIVE ;  /* 0x00000000000079c5 */ /* 0x004fcc0000000000 */
[----:B------:R-:W-:Y:S01]  /*3490*/  HGMMA.64x192x16.F32 R88, gdesc[UR8], R88, gsb0 ;  /* 0x02e00000085879f0 */ /* 0x000fe20008000858 */
        /* <DEDUP_REMOVED lines=17> */
[----:B------:R-:W-:Y:S01]  /*35b0*/  MOV R191, R5 ;  /* 0x0000000500bf7202 */ /* 0x000fe20000000f00 */
[----:B------:R-:W-:-:S02]  /*35c0*/  IMAD.MOV.U32 R190, RZ, RZ, R6 ;  /* 0x000000ffffbe7224 */ /* 0x000fc400078e0006 */
[----:B------:R-:W-:Y:S02]  /*35d0*/  IMAD.MOV.U32 R188, RZ, RZ, R4 ;  /* 0x000000ffffbc7224 */ /* 0x000fe400078e0004 */
[----:B------:R-:W-:Y:S02]  /*35e0*/  IMAD.MOV.U32 R189, RZ, RZ, R3 ;  /* 0x000000ffffbd7224 */ /* 0x000fe400078e0003 */
[----:B------:R-:W-:Y:S02]  /*35f0*/  IMAD.MOV.U32 R187, RZ, RZ, R2 ;  /* 0x000000ffffbb7224 */ /* 0x000fe400078e0002 */
[----:B------:R-:W-:Y:S01]  /*3600*/  IMAD.MOV.U32 R186, RZ, RZ, R0 ;  /* 0x000000ffffba7224 */ /* 0x000fe200078e0000 */
[----:B------:R-:W-:Y:S02]  /*3610*/  WARPGROUP.DEPBAR.LE gsb0, 0x0 ;  /* 0x00008000000079c5 */ /* 0x000fe40000010000 */
        /* <DEDUP_REMOVED lines=17> */
[----:B------:R1:W-:Y:S04]  /*3730*/  STL.64 [R1+0x508], R122 ;  /* 0x0005087a01007387 */ /* 0x0003e80000100a00 */
[----:B------:R2:W-:Y:S04]  /*3740*/  STL.64 [R1+0x510], R124 ;  /* 0x0005107c01007387 */ /* 0x0005e80000100a00 */
[----:B------:R3:W-:Y:S04]  /*3750*/  STL.64 [R1+0x518], R126 ;  /* 0x0005187e01007387 */ /* 0x0007e80000100a00 */
[----:B------:R4:W-:Y:S04]  /*3760*/  STL.64 [R1+0x520], R128 ;  /* 0x0005208001007387 */ /* 0x0009e80000100a00 */
[----:B------:R4:W-:Y:S04]  /*3770*/  STL.64 [R1+0x528], R130 ;  /* 0x0005288201007387 */ /* 0x0009e80000100a00 */
[----:B------:R4:W-:Y:S01]  /*3780*/  STL.64 [R1+0x530], R132 ;  /* 0x0005308401007387 */ /* 0x0009e20000100a00 */
[----:B------:R-:W-:-:S03]  /*3790*/  IMAD.MOV.U32 R227, RZ, RZ, R150 ;  /* 0x000000ffffe37224 */ /* 0x000fc600078e0096 */
        /* <DEDUP_REMOVED lines=8> */
[----:B------:R-:W4:Y:S01]  /*3820*/  LDL.LU R150, [R1+0x78] ;  /* 0x0000780001967983 */ /* 0x000f220000300800 */
        /* <DEDUP_REMOVED lines=14> */
[----:B------:R-:W-:-:S03]  /*3910*/  MOV R22, R162 ;  /* 0x000000a200167202 */ /* 0x000fc60000000f00 */
        /* <DEDUP_REMOVED lines=42> */
[----:B------:R-:W4:Y:S04]  /*3bc0*/  LDL.LU R179, [R1+0xec] ;  /* 0x0000ec0001b37983 */ /* 0x000f280000300800 */
[----:B------:R-:W4:Y:S04]  /*3bd0*/  LDL.LU R180, [R1+0xf0] ;  /* 0x0000f00001b47983 */ /* 0x000f280000300800 */
[----:B------:R-:W4:Y:S01]  /*3be0*/  LDL.LU R181, [R1+0xf4] ;  /* 0x0000f40001b57983 */ /* 0x000f220000300800 */
[----:B0-----:R-:W-:-:S03]  /*3bf0*/  IMAD.MOV.U32 R120, RZ, RZ, R186 ;  /* 0x000000ffff787224 */ /* 0x001fc600078e00ba */
[----:B------:R-:W4:Y:S01]  /*3c00*/  LDL.LU R182, [R1+0xf8] ;  /* 0x0000f80001b67983 */ /* 0x000f220000300800 */
[----:B------:R-:W-:-:S03]  /*3c10*/  IMAD.MOV.U32 R121, RZ, RZ, R187 ;  /* 0x000000ffff797224 */ /* 0x000fc600078e00bb */
[----:B------:R-:W4:Y:S01]  /*3c20*/  LDL.LU R183, [R1+0xfc] ;  /* 0x0000fc0001b77983 */ /* 0x000f220000300800 */
[----:B-1----:R-:W-:-:S03]  /*3c30*/  IMAD.MOV.U32 R122, RZ, RZ, R188 ;  /* 0x000000ffff7a7224 */ /* 0x002fc600078e00bc */
[----:B------:R-:W4:Y:S01]  /*3c40*/  LDL.LU R184, [R1+0x100] ;  /* 0x0001000001b87983 */ /* 0x000f220000300800 */
[----:B------:R-:W-:-:S03]  /*3c50*/  MOV R123, R189 ;  /* 0x000000bd007b7202 */ /* 0x000fc60000000f00 */
[----:B------:R-:W4:Y:S01]  /*3c60*/  LDL.LU R185, [R1+0x104] ;  /* 0x0001040001b97983 */ /* 0x000f220000300800 */
[----:B--2---:R-:W-:-:S03]  /*3c70*/  IMAD.MOV.U32 R124, RZ, RZ, R190 ;  /* 0x000000ffff7c7224 */ /* 0x004fc600078e00be */
[----:B------:R-:W2:Y:S01]  /*3c80*/  LDL.LU R186, [R1+0x108] ;  /* 0x0001080001ba7983 */ /* 0x000ea20000300800 */
[----:B------:R-:W-:-:S03]  /*3c90*/  IMAD.MOV.U32 R125, RZ, RZ, R191 ;  /* 0x000000ffff7d7224 */ /* 0x000fc600078e00bf */
[----:B------:R-:W2:Y:S01]  /*3ca0*/  LDL.LU R187, [R1+0x10c] ;  /* 0x00010c0001bb7983 */ /* 0x000ea20000300800 */
[----:B---3--:R-:W-:-:S03]  /*3cb0*/  IMAD.MOV.U32 R126, RZ, RZ, R192 ;  /* 0x000000ffff7e7224 */ /* 0x008fc600078e00c0 */
[----:B------:R-:W2:Y:S01]  /*3cc0*/  LDL.LU R188, [R1+0x110] ;  /* 0x0001100001bc7983 */ /* 0x000ea20000300800 */
[----:B------:R-:W-:-:S03]  /*3cd0*/  IMAD.MOV.U32 R127, RZ, RZ, R193 ;  /* 0x000000ffff7f7224 */ /* 0x000fc600078e00c1 */
[----:B------:R-:W2:Y:S01]  /*3ce0*/  LDL.LU R189, [R1+0x114] ;  /* 0x0001140001bd7983 */ /* 0x000ea20000300800 */
[----:B----4-:R-:W-:-:S03]  /*3cf0*/  IMAD.MOV.U32 R128, RZ, RZ, R194 ;  /* 0x000000ffff807224 */ /* 0x010fc600078e00c2 */
[----:B------:R-:W2:Y:S01]  /*3d00*/  LDL.LU R190, [R1+0x118] ;  /* 0x0001180001be7983 */ /* 0x000ea20000300800 */
[----:B------:R-:W-:-:S03]  /*3d10*/  IMAD.MOV.U32 R129, RZ, RZ, R195 ;  /* 0x000000ffff817224 */ /* 0x000fc600078e00c3 */
        /* <DEDUP_REMOVED lines=31> */
[----:B------:R-:W-:Y:S02]  /*3f10*/  IMAD.MOV.U32 R233, RZ, RZ, R144 ;  /* 0x000000ffffe97224 */ /* 0x000fe400078e0090 */
[----:B------:R-:W-:Y:S01]  /*3f20*/  IMAD.MOV.U32 R143, RZ, RZ, R209 ;  /* 0x000000ffff8f7224 */ /* 0x000fe200078e00d1 */
[----:B------:R-:W2:Y:S01]  /*3f30*/  LDL.LU R207, [R1+0x15c] ;  /* 0x00015c0001cf7983 */ /* 0x000ea20000300800 */
[----:B------:R-:W-:Y:S02]  /*3f40*/  IMAD.MOV.U32 R232, RZ, RZ, R145 ;  /* 0x000000ffffe87224 */ /* 0x000fe400078e0091 */
[----:B------:R-:W-:Y:S01]  /*3f50*/  IMAD.MOV.U32 R144, RZ, RZ, R210 ;  /* 0x000000ffff907224 */ /* 0x000fe200078e00d2 */
[----:B------:R-:W2:Y:S01]  /*3f60*/  LDL.LU R208, [R1+0x160] ;  /* 0x0001600001d07983 */ /* 0x000ea20000300800 */
[----:B------:R-:W-:Y:S02]  /*3f70*/  IMAD.MOV.U32 R231, RZ, RZ, R146 ;  /* 0x000000ffffe77224 */ /* 0x000fe400078e0092 */
[----:B------:R-:W-:Y:S01]  /*3f80*/  IMAD.MOV.U32 R145, RZ, RZ, R211 ;  /* 0x000000ffff917224 */ /* 0x000fe200078e00d3 */
[----:B------:R-:W2:Y:S01]  /*3f90*/  LDL.LU R209, [R1+0x164] ;  /* 0x0001640001d17983 */ /* 0x000ea20000300800 */
[----:B------:R-:W-:-:S02]  /*3fa0*/  IMAD.MOV.U32 R230, RZ, RZ, R147 ;  /* 0x000000ffffe67224 */ /* 0x000fc400078e0093 */
[----:B------:R-:W-:Y:S01]  /*3fb0*/  IMAD.MOV.U32 R146, RZ, RZ, R212 ;  /* 0x000000ffff927224 */ /* 0x000fe200078e00d4 */
[----:B------:R-:W2:Y:S01]  /*3fc0*/  LDL.LU R210, [R1+0x168] ;  /* 0x0001680001d27983 */ /* 0x000ea20000300800 */
[----:B------:R-:W-:Y:S01]  /*3fd0*/  IMAD.MOV.U32 R229, RZ, RZ, R148 ;  /* 0x000000ffffe57224 */ /* 0x000fe200078e0094 */
[----:B------:R-:W-:Y:S01]  /*3fe0*/  MOV R148, R214 ;  /* 0x000000d600947202 */ /* 0x000fe20000000f00 */
[----:B------:R-:W-:Y:S01]  /*3ff0*/  IMAD.MOV.U32 R147, RZ, RZ, R213 ;  /* 0x000000ffff937224 */ /* 0x000fe200078e00d5 */
[----:B------:R-:W2:Y:S01]  /*4000*/  LDL.LU R211, [R1+0x16c] ;  /* 0x00016c0001d37983 */ /* 0x000ea20000300800 */
[----:B------:R-:W-:-:S03]  /*4010*/  IMAD.MOV.U32 R228, RZ, RZ, R149 ;  /* 0x000000ffffe47224 */ /* 0x000fc600078e0095 */
[----:B------:R-:W2:Y:S01]  /*4020*/  LDL.LU R212, [R1+0x170] ;  /* 0x0001700001d47983 */ /* 0x000ea20000300800 */
[----:B------:R-:W-:-:S03]  /*4030*/  IMAD.MOV.U32 R149, RZ, RZ, R215 ;  /* 0x000000ffff957224 */ /* 0x000fc600078e00d7 */
[----:B------:R-:W2:Y:S04]  /*4040*/  LDL.LU R213, [R1+0x174] ;  /* 0x0001740001d57983 */ /* 0x000ea80000300800 */
[----:B------:R-:W2:Y:S04]  /*4050*/  LDL.LU R214, [R1+0x178] ;  /* 0x0001780001d67983 */ /* 0x000ea80000300800 */
[----:B------:R-:W2:Y:S01]  /*4060*/  LDL.LU R215, [R1+0x17c] ;  /* 0x00017c0001d77983 */ /* 0x000ea20000300800 */
[----:B------:R-:W-:Y:S01]  /*4070*/  UIADD3 UR14, UR7, 0x602, URZ ;  /* 0x00000602070e7890 */ /* 0x000fe2000fffe03f */
[----:B------:R-:W-:Y:S01]  /*4080*/  UMOV UR12, UR8 ;  /* 0x00000008000c7c82 */ /* 0x000fe20008000000 */
[----:B------:R-:W-:Y:S01]  /*4090*/  UMOV UR13, UR9 ;  /* 0x00000009000d7c82 */ /* 0x000fe20008000000 */
[----:B------:R-:W-:Y:S01]  /*40a0*/  UMOV UR15, 0x40000040 ;  /* 0x40000040000f7882 */ /* 0x000fe20000000000 */
[----:B------:R-:W3:Y:S04]  /*40b0*/  LDL.LU R90, [R1+0x180] ;  /* 0x00018000015a7983 */ /* 0x000ee80000300800 */
[----:B------:R-:W4:Y:S04]  /*40c0*/  LDL.LU R91, [R1+0x184] ;  /* 0x00018400015b7983 */ /* 0x000f280000300800 */
        /* <DEDUP_REMOVED lines=27> */
[----:B------:R-:W4:Y:S01]  /*4280*/  LDL.LU R119, [R1+0x1f4] ;  /* 0x0001f40001777983 */ /* 0x000f220000300800 */
[----:B--2---:R-:W-:-:S06]  /*4290*/  WARPGROUP.ARRIVE ;  /* 0x00000000000079c5 */ /* 0x004fcc0000000000 */
[----:B------:R-:W-:Y:S03]  /*42a0*/  HGMMA.64x192x16.F32 R120, gdesc[UR12], R120, gsb0 ;  /* 0x02e000000c7879f0 */ /* 0x000fe60008000878 */
[----:B------:R-:W-:Y:S02]  /*42b0*/  WARPGROUP.DEPBAR.LE gsb0, 0x0 ;  /* 0x00008000000079c5 */ /* 0x000fe40000010000 */
[----:B------:R-:W-:Y:S04]  /*42c0*/  STL.64 [R1], R120 ;  /* 0x0000007801007387 */ /* 0x000fe80000100a00 */
        /* <DEDUP_REMOVED lines=95> */
[----:B---3--:R-:W-:-:S02]  /*48c0*/  IMAD.MOV.U32 R24, RZ, RZ, R90 ;  /* 0x000000ffff187224 */ /* 0x008fc400078e005a */
[----:B----4-:R-:W-:Y:S02]  /*48d0*/  IMAD.MOV.U32 R25, RZ, RZ, R91 ;  /* 0x000000ffff197224 */ /* 0x010fe400078e005b */
        /* <DEDUP_REMOVED lines=19> */
[----:B------:R-:W-:Y:S01]  /*4a10*/  IMAD.MOV.U32 R45, RZ, RZ, R111 ;  /* 0x000000ffff2d7224 */ /* 0x000fe200078e006f */
[----:B------:R-:W-:Y:S01]  /*4a20*/  MOV R47, R113 ;  /* 0x00000071002f7202 */ /* 0x000fe20000000f00 */
[----:B------:R-:W-:Y:S02]  /*4a30*/  IMAD.MOV.U32 R46, RZ, RZ, R112 ;  /* 0x000000ffff2e7224 */ /* 0x000fe400078e0070 */
[----:B------:R-:W-:Y:S02]  /*4a40*/  IMAD.MOV.U32 R48, RZ, RZ, R114 ;  /* 0x000000ffff307224 */ /* 0x000fe400078e0072 */
[----:B------:R-:W-:-:S02]  /*4a50*/  IMAD.MOV.U32 R49, RZ, RZ, R115 ;  /* 0x000000ffff317224 */ /* 0x000fc400078e0073 */
[----:B------:R-:W-:Y:S02]  /*4a60*/  IMAD.MOV.U32 R50, RZ, RZ, R116 ;  /* 0x000000ffff327224 */ /* 0x000fe400078e0074 */
[----:B------:R-:W-:Y:S02]  /*4a70*/  IMAD.MOV.U32 R51, RZ, RZ, R117 ;  /* 0x000000ffff337224 */ /* 0x000fe400078e0075 */
[----:B------:R-:W-:Y:S02]  /*4a80*/  IMAD.MOV.U32 R52, RZ, RZ, R118 ;  /* 0x000000ffff347224 */ /* 0x000fe400078e0076 */
[----:B------:R-:W-:Y:S02]  /*4a90*/  IMAD.MOV.U32 R53, RZ, RZ, R119 ;  /* 0x000000ffff357224 */ /* 0x000fe400078e0077 */
[----:B--2---:R-:W-:Y:S02]  /*4aa0*/  IMAD.MOV.U32 R118, RZ, RZ, R214 ;  /* 0x000000ffff767224 */ /* 0x004fe400078e00d6 */
        /* <DEDUP_REMOVED lines=10> */
[----:B------:R-:W-:Y:S01]  /*4b50*/  IMAD.MOV.U32 R96, RZ, RZ, R192 ;  /* 0x000000ffff607224 */ /* 0x000fe200078e00c0 */
[----:B------:R-:W-:Y:S01]  /*4b60*/  MOV R97, R193 ;  /* 0x000000c100617202 */ /* 0x000fe20000000f00 */
        /* <DEDUP_REMOVED lines=22> */
[----:B------:R-:W2:Y:S01]  /*4cd0*/  LDL.LU R150, [R1+0x12e0] ;  /* 0x0012e00001967983 */ /* 0x000ea20000300800 */
[----:B------:R-:W-:Y:S02]  /*4ce0*/  IMAD.MOV.U32 R55, RZ, RZ, R151 ;  /* 0x000000ffff377224 */ /* 0x000fe400078e0097 */
[----:B------:R-:W-:Y:S01]  /*4cf0*/  IMAD.MOV.U32 R57, RZ, RZ, R153 ;  /* 0x000000ffff397224 */ /* 0x000fe200078e0099 */
[----:B------:R-:W2:Y:S01]  /*4d00*/  LDL.LU R151, [R1+0x12dc] ;  /* 0x0012dc0001977983 */ /* 0x000ea20000300800 */
[----:B------:R-:W-:-:S03]  /*4d10*/  IMAD.MOV.U32 R59, RZ, RZ, R155 ;  /* 0x000000ffff3b7224 */ /* 0x000fc600078e009b */
[----:B------:R-:W2:Y:S01]  /*4d20*/  LDL.LU R152, [R1+0x12d8] ;  /* 0x0012d80001987983 */ /* 0x000ea20000300800 */
[----:B------:R-:W-:-:S03]  /*4d30*/  IMAD.MOV.U32 R61, RZ, RZ, R157 ;  /* 0x000000ffff3d7224 */ /* 0x000fc600078e009d */
[----:B------:R-:W2:Y:S04]  /*4d40*/  LDL.LU R153, [R1+0x12d4] ;  /* 0x0012d40001997983 */ /* 0x000ea80000300800 */
        /* <DEDUP_REMOVED lines=15> */
[----:B------:R-:W2:Y:S04]  /*4e40*/  LDL.LU R164, [R1+0x12a8] ;  /* 0x0012a80001a47983 */ /* 0x000ea80000300800 */
        /* <DEDUP_REMOVED lines=71> */
[----:B------:R-:W2:Y:S04]  /*52c0*/  LDL.LU R214, [R1+0x11e0] ;  /* 0x0011e00001d67983 */ /* 0x000ea80000300800 */
[----:B------:R-:W2:Y:S04]  /*52d0*/  LDL.LU R215, [R1+0x11dc] ;  /* 0x0011dc0001d77983 */ /* 0x000ea80000300800 */
        /* <DEDUP_REMOVED lines=48> */
[----:B0-----:R-:W3:Y:S04]  /*55e0*/  LDL.LU R24, [R1+0x300] ;  /* 0x0003000001187983 */ /* 0x001ee80000300800 */
[----:B------:R-:W3:Y:S04]  /*55f0*/  LDL.LU R25, [R1+0x304] ;  /* 0x0003040001197983 */ /* 0x000ee80000300800 */
        /* <DEDUP_REMOVED lines=85> */
[----:B------:R-:W3:Y:S01]  /*5b50*/  LDL.LU R111, [R1+0x45c] ;  /* 0x00045c00016f7983 */ /* 0x000ee20000300800 */
[----:B------:R-:W-:-:S03]  /*5b60*/  IMAD.MOV.U32 R116, RZ, RZ, R218 ;  /* 0x000000ffff747224 */ /* 0x000fc600078e00da */
[----:B------:R-:W3:Y:S04]  /*5b70*/  LDL.LU R112, [R1+0x460] ;  /* 0x0004600001707983 */ /* 0x000ee80000300800 */
[----:B------:R-:W3:Y:S04]  /*5b80*/  LDL.LU R113, [R1+0x464] ;  /* 0x0004640001717983 */ /* 0x000ee80000300800 */
[----:B------:R-:W3:Y:S04]  /*5b90*/  LDL.LU R114, [R1+0x468] ;  /* 0x0004680001727983 */ /* 0x000ee80000300800 */
[----:B------:R-:W3:Y:S04]  /*5ba0*/  LDL.LU R115, [R1+0x46c] ;  /* 0x00046c0001737983 */ /* 0x000ee80000300800 */
[----:B------:R-:W4:Y:S04]  /*5bb0*/  LDL.LU R218, [R1+0x11d8] ;  /* 0x0011d80001da7983 */ /* 0x000f280000300800 */
[----:B------:R-:W3:Y:S04]  /*5bc0*/  LDL.LU R117, [R1+0x474] ;  /* 0x0004740001757983 */ /* 0x000ee80000300800 */
[----:B------:R-:W3:Y:S04]  /*5bd0*/  LDL.LU R118, [R1+0x478] ;  /* 0x0004780001767983 */ /* 0x000ee80000300800 */
[----:B------:R-:W3:Y:S01]  /*5be0*/  LDL.LU R119, [R1+0x47c] ;  /* 0x00047c0001777983 */ /* 0x000ee20000300800 */
[----:B------:R-:W-:Y:S01]  /*5bf0*/  UIADD3 UR12, UR6, 0x402, URZ ;  /* 0x00000402060c7890 */ /* 0x000fe2000fffe03f */
[----:B--2---:R-:W-:Y:S01]  /*5c00*/  WARPGROUP.ARRIVE ;  /* 0x00000000000079c5 */ /* 0x004fe20000000000 */
[----:B------:R-:W-:-:S07]  /*5c10*/  UMOV UR13, 0x40000040 ;  /* 0x40000040000d7882 */ /* 0x000fce0000000000 */
[----:B------:R-:W-:Y:S01]  /*5c20*/  HGMMA.64x192x16.F32 R120, gdesc[UR12], R120, gsb0 ;  /* 0x02e000000c7879f0 */ /* 0x000fe20008000878 */
[----:B------:R-:W-:Y:S01]  /*5c30*/  UMOV UR8, UR12 ;  /* 0x0000000c00087c82 */ /* 0x000fe20008000000 */
[----:B------:R-:W-:Y:S01]  /*5c40*/  UMOV UR9, UR13 ;  /* 0x0000000d00097c82 */ /* 0x000fe20008000000 */
[----:B------:R-:W-:Y:S02]  /*5c50*/  WARPGROUP.DEPBAR.LE gsb0, 0x0 ;  /* 0x00008000000079c5 */ /* 0x000fe40000010000 */
[----:B---3--:R-:W-:-:S15]  /*5c60*/  WARPGROUP.ARRIVE ;  /* 0x00000000000079c5 */ /* 0x008fde0000000000 */
[----:B------:R-:W-:Y:S01]  /*5c70*/  HGMMA.64x192x16.F32 R24, gdesc[UR8], R24, gsb0 ;  /* 0x02e00000081879f0 */ /* 0x000fe20008000818 */
[----:B----4-:R-:W-:Y:S04]  /*5c80*/  STL [R1+0xed0], R218 ;  /* 0x000ed0da01007387 */ /* 0x010fe80000100800 */
        /* <DEDUP_REMOVED lines=135> */
[----:B------:R-:W-:Y:S01]  /*6500*/  UIADD3 UR8, UR6, 0x802, URZ ;  /* 0x0000080206087890 */ /* 0x000fe2000fffe03f */
[----:B------:R-:W-:Y:S01]  /*6510*/  UMOV UR9, 0x40000040 ;  /* 0x4000004000097882 */ /* 0x000fe20000000000 */
[----:B--2---:R-:W-:-:S07]  /*6520*/  WARPGROUP.ARRIVE ;  /* 0x00000000000079c5 */ /* 0x004fce0000000000 */
[----:B------:R-:W-:Y:S03]  /*6530*/  HGMMA.64x192x16.F32 R24, gdesc[UR8], R24, gsb0 ;  /* 0x02e00000081879f0 */ /* 0x000fe60008000818 */
        /* <DEDUP_REMOVED lines=151> */
[----:B------:R-:W-:Y:S01]  /*6eb0*/  UMOV UR10, UR14 ;  /* 0x0000000e000a7c82 */ /* 0x000fe20008000000 */
[----:B------:R-:W-:Y:S01]  /*6ec0*/  UMOV UR11, UR15 ;  /* 0x0000000f000b7c82 */ /* 0x000fe20008000000 */
[----:B--2---:R-:W-:-:S06]  /*6ed0*/  WARPGROUP.ARRIVE ;  /* 0x00000000000079c5 */ /* 0x004fcc0000000000 */
[----:B------:R-:W-:Y:S01]  /*6ee0*/  HGMMA.64x192x16.F32 R24, gdesc[UR8], R24, gsb0 ;  /* 0x02e00000081879f0 */ /* 0x000fe20008000818 */
[----:B------:R-:W-:Y:S01]  /*6ef0*/  IMAD.MOV.U32 R194, RZ, RZ, R235 ;  /* 0x000000ffffc27224 */ /* 0x000fe200078e00eb */
[----:B------:R-:W-:Y:S01]  /*6f00*/  MOV R195, R234 ;  /* 0x000000ea00c37202 */ /* 0x000fe20000000f00 */
        /* <DEDUP_REMOVED lines=40> */
[----:B------:R-:W-:Y:S02]  /*7190*/  UIADD3 UR8, UR6, 0x4, URZ ;  /* 0x0000000406087890 */ /* 0x000fe4000fffe03f */
[----:B------:R-:W-:Y:S01]  /*71a0*/  UIADD3 UR10, UR7, 0x4, URZ ;  /* 0x00000004070a7890 */ /* 0x000fe2000fffe03f */
[----:B------:R-:W-:Y:S01]  /*71b0*/  UMOV UR9, 0x40000040 ;  /* 0x4000004000097882 */ /* 0x000fe20000000000 */
[----:B------:R-:W-:Y:S01]  /*71c0*/  UMOV UR11, 0x40000040 ;  /* 0x40000040000b7882 */ /* 0x000fe20000000000 */
[----:B------:R-:W-:-:S02]  /*71d0*/  WARPGROUP.DEPBAR.LE gsb0, 0x0 ;  /* 0x00008000000079c5 */ /* 0x000fc40000010000 */
[----:B------:R-:W-:Y:S04]  /*71e0*/  STL.64 [R1+0xd98], R118 ;  /* 0x000d987601007387 */ /* 0x000fe80000100a00 */
[----:B------:R-:W-:Y:S04]  /*71f0*/  STL.64 [R1+0xd90], R116 ;  /* 0x000d907401007387 */ /* 0x000fe80000100a00 */
[----:B------:R-:W-:Y:S04]  /*7200*/  STL.64 [R1+0xd88], R114 ;  /* 0x000d887201007387 */ /* 0x000fe80000100a00 */
[----:B------:R-:W-:Y:S04]  /*7210*/  STL.64 [R1+0xd80], R112 ;  /* 0x000d807001007387 */ /* 0x000fe80000100a00 */
[----:B------:R-:W-:Y:S04]  /*7220*/  STL.64 [R1+0xd78], R110 ;  /* 0x000d786e01007387 */ /* 0x000fe80000100a00 */
[----:B------:R-:W-:Y:S04]  /*7230*/  STL.64 [R1+0xd70], R108 ;  /* 0x000d706c01007387 */ /* 0x000fe80000100a00 */
[----:B------:R-:W-:Y:S01]  /*7240*/  STL.64 [R1+0xd68], R106 ;  /* 0x000d686a01007387 */ /* 0x000fe20000100a00 */
[----:B---3--:R-:W-:-:S03]  /*7250*/  WARPGROUP.ARRIVE ;  /* 0x00000000000079c5 */ /* 0x008fc60000000000 */
[----:B------:R-:W-:Y:S03]  /*7260*/  STL.64 [R1+0xd60], R104 ;  /* 0x000d606801007387 */ /* 0x000fe60000100a00 */
[----:B------:R-:W-:Y:S01]  /*7270*/  HGMMA.64x192x16.F32 R140, gdesc[UR8], R140, gsb0 ;  /* 0x02e00000088c79f0 */ /* 0x000fe2000800088c */
        /* <DEDUP_REMOVED lines=40> */
[----:B------:R-:W2:Y:S04]  /*7500*/  LDL.LU.64 R4, [R1] ;  /* 0x0000000001047983 */ /* 0x000ea80000300a00 */
        /* <DEDUP_REMOVED lines=96> */
[----:B0-----:R-:W3:Y:S04]  /*7b10*/  LDL.LU R218, [R1+0xed0] ;  /* 0x000ed00001da7983 */ /* 0x001ee80000300800 */
[----:B------:R-:W4:Y:S04]  /*7b20*/  LDL.LU.64 R214, [R1+0xec8] ;  /* 0x000ec80001d67983 */ /* 0x000f280000300a00 */
        /* <DEDUP_REMOVED lines=36> */
[----:B------:R-:W4:Y:S01]  /*7d70*/  LDL.LU.64 R140, [R1+0xda0] ;  /* 0x000da000018c7983 */ /* 0x000f220000300a00 */
[----:B------:R-:W-:Y:S01]  /*7d80*/  UIADD3 UR14, UR7, 0x604, URZ ;  /* 0x00000604070e7890 */ /* 0x000fe2000fffe03f */
[----:B--2---:R-:W-:Y:S01]  /*7d90*/  WARPGROUP.ARRIVE ;  /* 0x00000000000079c5 */ /* 0x004fe20000000000 */
[----:B------:R-:W-:Y:S01]  /*7da0*/  UMOV UR12, UR8 ;  /* 0x00000008000c7c82 */ /* 0x000fe20008000000 */
[----:B------:R-:W-:Y:S01]  /*7db0*/  UMOV UR13, UR9 ;  /* 0x00000009000d7c82 */ /* 0x000fe20008000000 */
[----:B------:R-:W-:-:S05]  /*7dc0*/  UMOV UR15, 0x40000040 ;  /* 0x40000040000f7882 */ /* 0x000fca0000000000 */
[----:B------:R-:W-:Y:S01]  /*7dd0*/  HGMMA.64x192x16.F32 R4, gdesc[UR12], R4, gsb0 ;  /* 0x02e000000c0479f0 */ /* 0x000fe20008000804 */
[----:B------:R-:W-:Y:S01]  /*7de0*/  UIADD3 UR12, UR6, 0x404, URZ ;  /* 0x00000404060c7890 */ /* 0x000fe2000fffe03f */
[----:B------:R-:W-:Y:S01]  /*7df0*/  UMOV UR13, 0x40000040 ;  /* 0x40000040000d7882 */ /* 0x000fe20000000000 */
        /* <DEDUP_REMOVED lines=11> */
[----:B------:R0:W-:Y:S01]  /*7eb0*/  STL.64 [R1+0x50], R24 ;  /* 0x0000501801007387 */ /* 0x0001e20000100a00 */
[----:B----4-:R-:W-:-:S06]  /*7ec0*/  WARPGROUP.ARRIVE ;  /* 0x00000000000079c5 */ /* 0x010fcc0000000000 */
[----:B------:R-:W-:Y:S01]  /*7ed0*/  HGMMA.64x192x16.F32 R120, gdesc[UR12], R120, gsb0 ;  /* 0x02e000000c7879f0 */ /* 0x000fe20008000878 */
[----:B------:R1:W-:Y:S04]  /*7ee0*/  STL.64 [R1+0x58], R26 ;  /* 0x0000581a01007387 */ /* 0x0003e80000100a00 */
        /* <DEDUP_REMOVED lines=26> */
[----:B------:R3:W-:Y:S04]  /*8090*/  STL [R1+0x138], R82 ;  /* 0x0001385201007387 */ /* 0x0007e80000100800 */
[----:B0-----:R-:W3:Y:S04]  /*80a0*/  LDL.LU.64 R24, [R1+0x180] ;  /* 0x0001800001187983 */ /* 0x001ee80000300a00 */
[----:B-1----:R-:W3:Y:S04]  /*80b0*/  LDL.LU.64 R26, [R1+0x188] ;  /* 0x00018800011a7983 */ /* 0x002ee80000300a00 */
[----:B--2---:R-:W2:Y:S04]  /*80c0*/  LDL.LU.64 R28, [R1+0x190] ;  /* 0x00019000011c7983 */ /* 0x004ea80000300a00 */
[----:B----4-:R-:W2:Y:S04]  /*80d0*/  LDL.LU.64 R30, [R1+0x198] ;  /* 0x00019800011e7983 */ /* 0x010ea80000300a00 */
[----:B---3--:R-:W2:Y:S04]  /*80e0*/  LDL.LU.64 R32, [R1+0x1a0] ;  /* 0x0001a00001207983 */ /* 0x008ea80000300a00 */
        /* <DEDUP_REMOVED lines=19> */
[----:B------:R-:W-:-:S03]  /*8220*/  IMAD.MOV.U32 R216, RZ, RZ, R80 ;  /* 0x000000ffffd87224 */ /* 0x000fc600078e0050 */
        /* <DEDUP_REMOVED lines=9> */
[----:B------:R-:W-:Y:S01]  /*82c0*/  IMAD.MOV.U32 R222, RZ, RZ, R86 ;  /* 0x000000ffffde7224 */ /* 0x000fe200078e0056 */
[----:B------:R-:W-:Y:S01]  /*82d0*/  MOV R225, R89 ;  /* 0x0000005900e17202 */ /* 0x000fe20000000f00 */
[----:B------:R-:W-:Y:S01]  /*82e0*/  IMAD.MOV.U32 R223, RZ, RZ, R87 ;  /* 0x000000ffffdf7224 */ /* 0x000fe200078e0057 */
[----:B------:R-:W2:Y:S01]  /*82f0*/  LDL.LU.64 R82, [R1+0x268] ;  /* 0x0002680001527983 */ /* 0x000ea20000300a00 */
[----:B------:R-:W-:-:S03]  /*8300*/  IMAD.MOV.U32 R224, RZ, RZ, R88 ;  /* 0x000000ffffe07224 */ /* 0x000fc600078e0058 */
[----:B------:R-:W2:Y:S01]  /*8310*/  LDL.LU.64 R84, [R1+0x270] ;  /* 0x0002700001547983 */ /* 0x000ea20000300a00 */
[----:B------:R-:W-:Y:S02]  /*8320*/  IMAD.MOV.U32 R226, RZ, RZ, R90 ;  /* 0x000000ffffe27224 */ /* 0x000fe400078e005a */
[----:B------:R-:W-:Y:S01]  /*8330*/  IMAD.MOV.U32 R227, RZ, RZ, R91 ;  /* 0x000000ffffe37224 */ /* 0x000fe200078e005b */
[----:B------:R-:W2:Y:S01]  /*8340*/  LDL.LU.64 R86, [R1+0x278] ;  /* 0x0002780001567983 */ /* 0x000ea20000300a00 */
[----:B------:R-:W-:Y:S02]  /*8350*/  IMAD.MOV.U32 R228, RZ, RZ, R92 ;  /* 0x000000ffffe47224 */ /* 0x000fe400078e005c */
[----:B------:R-:W-:Y:S01]  /*8360*/  IMAD.MOV.U32 R229, RZ, RZ, R93 ;  /* 0x000000ffffe57224 */ /* 0x000fe200078e005d */
[----:B------:R-:W2:Y:S01]  /*8370*/  LDL.LU.64 R88, [R1+0x280] ;  /* 0x0002800001587983 */ /* 0x000ea20000300a00 */
[----:B------:R-:W-:Y:S02]  /*8380*/  IMAD.MOV.U32 R230, RZ, RZ, R94 ;  /* 0x000000ffffe67224 */ /* 0x000fe400078e005e */
[----:B------:R-:W-:Y:S01]  /*8390*/  IMAD.MOV.U32 R231, RZ, RZ, R95 ;  /* 0x000000ffffe77224 */ /* 0x000fe200078e005f */
[----:B------:R-:W2:Y:S01]  /*83a0*/  LDL.LU.64 R90, [R1+0x288] ;  /* 0x00028800015a7983 */ /* 0x000ea20000300a00 */
[----:B------:R-:W-:-:S02]  /*83b0*/  IMAD.MOV.U32 R232, RZ, RZ, R96 ;  /* 0x000000ffffe87224 */ /* 0x000fc400078e0060 */
[----:B------:R-:W-:Y:S01]  /*83c0*/  IMAD.MOV.U32 R233, RZ, RZ, R97 ;  /* 0x000000ffffe97224 */ /* 0x000fe200078e0061 */
[----:B------:R-:W2:Y:S01]  /*83d0*/  LDL.LU.64 R92, [R1+0x290] ;  /* 0x00029000015c7983 */ /* 0x000ea20000300a00 */
[----:B------:R-:W-:Y:S02]  /*83e0*/  IMAD.MOV.U32 R234, RZ, RZ, R98 ;  /* 0x000000ffffea7224 */ /* 0x000fe400078e0062 */
[----:B------:R-:W-:Y:S01]  /*83f0*/  IMAD.MOV.U32 R235, RZ, RZ, R99 ;  /* 0x000000ffffeb7224 */ /* 0x000fe200078e0063 */
        /* <DEDUP_REMOVED lines=72> */
[----:B0-----:R-:W3:Y:S04]  /*8880*/  LDL.LU.64 R140, [R1+0x300] ;  /* 0x00030000018c7983 */ /* 0x001ee80000300a00 */
[----:B------:R-:W3:Y:S04]  /*8890*/  LDL.LU.64 R142, [R1+0x308] ;  /* 0x00030800018e7983 */ /* 0x000ee80000300a00 */
        /* <DEDUP_REMOVED lines=45> */
[----:B------:R-:W3:Y:S01]  /*8b70*/  LDL.LU.64 R234, [R1+0x478] ;  /* 0x0004780001ea7983 */ /* 0x000ee20000300a00 */
[----:B------:R-:W-:Y:S01]  /*8b80*/  UMOV UR8, UR12 ;  /* 0x0000000c00087c82 */ /* 0x000fe20008000000 */
[----:B------:R-:W-:Y:S01]  /*8b90*/  UMOV UR9, UR13 ;  /* 0x0000000d00097c82 */ /* 0x000fe20008000000 */
[----:B---3--:R-:W-:-:S06]  /*8ba0*/  WARPGROUP.ARRIVE ;  /* 0x00000000000079c5 */ /* 0x008fcc0000000000 */
[----:B------:R-:W-:Y:S01]  /*8bb0*/  HGMMA.64x192x16.F32 R140, gdesc[UR8], R140, gsb0 ;  /* 0x02e00000088c79f0 */ /* 0x000fe2000800088c */
[----:B------:R-:W-:Y:S01]  /*8bc0*/  UIADD3 UR8, UR6, 0x804, URZ ;  /* 0x0000080406087890 */ /* 0x000fe2000fffe03f */
[----:B------:R-:W-:Y:S01]  /*8bd0*/  UMOV UR9, 0x40000040 ;  /* 0x4000004000097882 */ /* 0x000fe20000000000 */
[----:B------:R-:W-:Y:S02]  /*8be0*/  WARPGROUP.DEPBAR.LE gsb0, 0x0 ;  /* 0x00008000000079c5 */ /* 0x000fe40000010000 */
[----:B--2---:R-:W-:-:S15]  /*8bf0*/  WARPGROUP.ARRIVE ;  /* 0x00000000000079c5 */ /* 0x004fde0000000000 */
[----:B------:R-:W-:Y:S01]  /*8c00*/  HGMMA.64x192x16.F32 R24, gdesc[UR8], R24, gsb0 ;  /* 0x02e00000081879f0 */ /* 0x000fe20008000818 */
[----:B------:R0:W-:Y:S04]  /*8c10*/  STL.64 [R1+0x300], R140 ;  /* 0x0003008c01007387 */ /* 0x0001e80000100a00 */
[----:B------:R1:W-:Y:S04]  /*8c20*/  STL.64 [R1+0x308], R142 ;  /* 0x0003088e01007387 */ /* 0x0003e80000100a00 */
[----:B------:R2:W-:Y:S04]  /*8c30*/  STL.64 [R1+0x310], R144 ;  /* 0x0003109001007387 */ /* 0x0005e80000100a00 */
[----:B------:R-:W-:Y:S04]  /*8c40*/  STL.64 [R1+0x318], R146 ;  /* 0x0003189201007387 */ /* 0x000fe80000100a00 */
        /* <DEDUP_REMOVED lines=32> */
[----:B------:R4:W-:Y:S01]  /*8e50*/  STL [R1+0x420], R212 ;  /* 0x000420d401007387 */ /* 0x0009e20000100800 */
[----:B------:R-:W-:-:S02]  /*8e60*/  IMAD.MOV.U32 R17, RZ, RZ, R213 ;  /* 0x000000ffff117224 */ /* 0x000fc400078e00d5 */
[----:B------:R-:W-:Y:S02]  /*8e70*/  IMAD.MOV.U32 R16, RZ, RZ, R214 ;  /* 0x000000ffff107224 */ /* 0x000fe400078e00d6 */
[----:B------:R-:W-:Y:S02]  /*8e80*/  IMAD.MOV.U32 R4, RZ, RZ, R215 ;  /* 0x000000ffff047224 */ /* 0x000fe400078e00d7 */
[----:B------:R-:W-:Y:S02]  /*8e90*/  IMAD.MOV.U32 R2, RZ, RZ, R216 ;  /* 0x000000ffff027224 */ /* 0x000fe400078e00d8 */
[----:B------:R-:W-:Y:S02]  /*8ea0*/  IMAD.MOV.U32 R22, RZ, RZ, R218 ;  /* 0x000000ffff167224 */ /* 0x000fe400078e00da */
[----:B------:R-:W-:Y:S02]  /*8eb0*/  IMAD.MOV.U32 R23, RZ, RZ, R217 ;  /* 0x000000ffff177224 */ /* 0x000fe400078e00d9 */
[----:B------:R-:W-:Y:S01]  /*8ec0*/  IMAD.MOV.U32 R21, RZ, RZ, R219 ;  /* 0x000000ffff157224 */ /* 0x000fe200078e00db */
[----:B------:R-:W-:-:S02]  /*8ed0*/  WARPGROUP.DEPBAR.LE gsb0, 0x0 ;  /* 0x00008000000079c5 */ /* 0x000fc40000010000 */
[----:B0-----:R-:W-:Y:S02]  /*8ee0*/  IMAD.MOV.U32 R141, RZ, RZ, R118 ;  /* 0x000000ffff8d7224 */ /* 0x001fe400078e0076 */
[----:B------:R-:W-:Y:S02]  /*8ef0*/  IMAD.MOV.U32 R140, RZ, RZ, R119 ;  /* 0x000000ffff8c7224 */ /* 0x000fe400078e0077 */
[----:B-1----:R-:W-:Y:S01]  /*8f00*/  IMAD.MOV.U32 R143, RZ, RZ, R116 ;  /* 0x000000ffff8f7224 */ /* 0x002fe200078e0074 */
[----:B------:R-:W4:Y:S01]  /*8f10*/  LDL.LU.64 R118, [R1+0xd98] ;  /* 0x000d980001767983 */ /* 0x000f220000300a00 */
[----:B------:R-:W-:Y:S02]  /*8f20*/  IMAD.MOV.U32 R142, RZ, RZ, R117 ;  /* 0x000000ffff8e7224 */ /* 0x000fe400078e0075 */
[----:B--2---:R-:W-:Y:S01]  /*8f30*/  IMAD.MOV.U32 R145, RZ, RZ, R114 ;  /* 0x000000ffff917224 */ /* 0x004fe200078e0072 */
[----:B------:R-:W2:Y:S01]  /*8f40*/  LDL.LU.64 R116, [R1+0xd90] ;  /* 0x000d900001747983 */ /* 0x000ea20000300a00 */
[----:B------:R-:W-:Y:S01]  /*8f50*/  IMAD.MOV.U32 R144, RZ, RZ, R115 ;  /* 0x000000ffff907224 */ /* 0x000fe200078e0073 */
[----:B---3--:R-:W-:Y:S01]  /*8f60*/  MOV R149, R110 ;  /* 0x0000006e00957202 */ /* 0x008fe20000000f00 */
[----:B------:R-:W-:Y:S01]  /*8f70*/  IMAD.MOV.U32 R147, RZ, RZ, R112 ;  /* 0x000000ffff937224 */ /* 0x000fe200078e0070 */
[----:B------:R-:W2:Y:S01]  /*8f80*/  LDL.LU.64 R114, [R1+0xd88] ;  /* 0x000d880001727983 */ /* 0x000ea20000300a00 */
[----:B------:R-:W-:-:S02]  /*8f90*/  IMAD.MOV.U32 R146, RZ, RZ, R113 ;  /* 0x000000ffff927224 */ /* 0x000fc400078e0071 */
[----:B------:R-:W-:Y:S01]  /*8fa0*/  IMAD.MOV.U32 R148, RZ, RZ, R111 ;  /* 0x000000ffff947224 */ /* 0x000fe200078e006f */
[----:B------:R-:W2:Y:S01]  /*8fb0*/  LDL.LU.64 R112, [R1+0xd80] ;  /* 0x000d800001707983 */ /* 0x000ea20000300a00 */
[----:B----4-:R-:W-:Y:S02]  /*8fc0*/  IMAD.MOV.U32 R151, RZ, RZ, R108 ;  /* 0x000000ffff977224 */ /* 0x010fe400078e006c */
        /* <DEDUP_REMOVED lines=29> */
[----:B------:R-:W-:Y:S01]  /*91a0*/  IMAD.MOV.U32 R171, RZ, RZ, R88 ;  /* 0x000000ffffab7224 */ /* 0x000fe200078e0058 */
[----:B------:R-:W-:Y:S01]  /*91b0*/  MOV R173, R86 ;  /* 0x0000005600ad7202 */ /* 0x000fe20000000f00 */
        /* <DEDUP_REMOVED lines=32> */
[----:B------:R-:W-:Y:S01]  /*93c0*/  IMAD.MOV.U32 R192, RZ, RZ, R67 ;  /* 0x000000ffffc07224 */ /* 0x000fe200078e0043 */
[----:B------:R-:W-:Y:S01]  /*93d0*/  MOV R197, R62 ;  /* 0x0000003e00c57202 */ /* 0x000fe20000000f00 */
        /* <DEDUP_REMOVED lines=50> */
[----:B------:R-:W-:Y:S02]  /*9700*/  IMAD.MOV.U32 R223, RZ, RZ, R36 ;  /* 0x000000ffffdf7224 */ /* 0x000fe400078e0024 */
[----:B------:R-:W-:-:S02]  /*9710*/  IMAD.MOV.U32 R222, RZ, RZ, R37 ;  /* 0x000000ffffde7224 */ /* 0x000fc400078e0025 */
[----:B------:R-:W-:Y:S01]  /*9720*/  IMAD.MOV.U32 R11, RZ, RZ, R227 ;  /* 0x000000ffff0b7224 */ /* 0x000fe200078e00e3 */
[----:B------:R-:W2:Y:S01]  /*9730*/  LDL.LU.64 R36, [R1+0xc50] ;  /* 0x000c500001247983 */ /* 0x000ea20000300a00 */
[----:B------:R-:W-:Y:S02]  /*9740*/  IMAD.MOV.U32 R225, RZ, RZ, R34 ;  /* 0x000000ffffe17224 */ /* 0x000fe400078e0022 */
[----:B------:R-:W-:Y:S02]  /*9750*/  IMAD.MOV.U32 R224, RZ, RZ, R35 ;  /* 0x000000ffffe07224 */ /* 0x000fe400078e0023 */
[----:B------:R-:W-:Y:S01]  /*9760*/  IMAD.MOV.U32 R10, RZ, RZ, R228 ;  /* 0x000000ffff0a7224 */ /* 0x000fe200078e00e4 */
[----:B------:R-:W2:Y:S01]  /*9770*/  LDL.LU.64 R34, [R1+0xc48] ;  /* 0x000c480001227983 */ /* 0x000ea20000300a00 */
[----:B------:R-:W-:Y:S02]  /*9780*/  IMAD.MOV.U32 R9, RZ, RZ, R229 ;  /* 0x000000ffff097224 */ /* 0x000fe400078e00e5 */
[----:B------:R-:W-:-:S02]  /*9790*/  IMAD.MOV.U32 R227, RZ, RZ, R32 ;  /* 0x000000ffffe37224 */ /* 0x000fc400078e0020 */
[----:B------:R-:W-:Y:S02]  /*97a0*/  IMAD.MOV.U32 R226, RZ, RZ, R33 ;  /* 0x000000ffffe27224 */ /* 0x000fe400078e0021 */
[----:B------:R-:W-:Y:S01]  /*97b0*/  IMAD.MOV.U32 R8, RZ, RZ, R230 ;  /* 0x000000ffff087224 */ /* 0x000fe200078e00e6 */
[----:B------:R-:W2:Y:S01]  /*97c0*/  LDL.LU.64 R32, [R1+0xc40] ;  /* 0x000c400001207983 */ /* 0x000ea20000300a00 */
[----:B------:R-:W-:Y:S02]  /*97d0*/  IMAD.MOV.U32 R7, RZ, RZ, R231 ;  /* 0x000000ffff077224 */ /* 0x000fe400078e00e7 */
[----:B------:R-:W-:Y:S02]  /*97e0*/  IMAD.MOV.U32 R229, RZ, RZ, R30 ;  /* 0x000000ffffe57224 */ /* 0x000fe400078e001e */
[----:B------:R-:W-:Y:S02]  /*97f0*/  IMAD.MOV.U32 R228, RZ, RZ, R31 ;  /* 0x000000ffffe47224 */ /* 0x000fe400078e001f */
[----:B------:R-:W-:Y:S01]  /*9800*/  IMAD.MOV.U32 R6, RZ, RZ, R232 ;  /* 0x000000ffff067224 */ /* 0x000fe200078e00e8 */
[----:B------:R-:W2:Y:S01]  /*9810*/  LDL.LU.64 R30, [R1+0xc38] ;  /* 0x000c3800011e7983 */ /* 0x000ea20000300a00 */
[----:B------:R-:W-:-:S02]  /*9820*/  IMAD.MOV.U32 R5, RZ, RZ, R233 ;  /* 0x000000ffff057224 */ /* 0x000fc400078e00e9 */
[----:B------:R-:W-:Y:S02]  /*9830*/  IMAD.MOV.U32 R231, RZ, RZ, R28 ;  /* 0x000000ffffe77224 */ /* 0x000fe400078e001c */
[----:B------:R-:W-:Y:S02]  /*9840*/  IMAD.MOV.U32 R230, RZ, RZ, R29 ;  /* 0x000000ffffe67224 */ /* 0x000fe400078e001d */
[----:B------:R-:W-:Y:S01]  /*9850*/  IMAD.MOV.U32 R3, RZ, RZ, R234 ;  /* 0x000000ffff037224 */ /* 0x000fe200078e00ea */
[----:B------:R-:W2:Y:S01]  /*9860*/  LDL.LU.64 R28, [R1+0xc30] ;  /* 0x000c3000011c7983 */ /* 0x000ea20000300a00 */
[----:B------:R-:W-:Y:S02]  /*9870*/  IMAD.MOV.U32 R0, RZ, RZ, R235 ;  /* 0x000000ffff007224 */ /* 0x000fe400078e00eb */
[----:B------:R-:W-:Y:S02]  /*9880*/  IMAD.MOV.U32 R233, RZ, RZ, R26 ;  /* 0x000000ffffe97224 */ /* 0x000fe400078e001a */
[----:B------:R-:W-:-:S02]  /*9890*/  IMAD.MOV.U32 R232, RZ, RZ, R27 ;  /* 0x000000ffffe87224 */ /* 0x000fc400078e001b */
[----:B------:R-:W-:Y:S01]  /*98a0*/  IMAD.MOV.U32 R235, RZ, RZ, R24 ;  /* 0x000000ffffeb7224 */ /* 0x000fe200078e0018 */
[----:B------:R-:W2:Y:S01]  /*98b0*/  LDL.LU.64 R26, [R1+0xc28] ;  /* 0x000c2800011a7983 */ /* 0x000ea20000300a00 */
[----:B------:R-:W-:-:S03]  /*98c0*/  IMAD.MOV.U32 R234, RZ, RZ, R25 ;  /* 0x000000ffffea7224 */ /* 0x000fc600078e0019 */
[----:B------:R-:W2:Y:S01]  /*98d0*/  LDL.LU.64 R24, [R1+0xc20] ;  /* 0x000c200001187983 */ /* 0x000ea20000300a00 */
[----:B------:R-:W-:Y:S01]  /*98e0*/  UMOV UR10, UR14 ;  /* 0x0000000e000a7c82 */ /* 0x000fe20008000000 */
[----:B------:R-:W-:Y:S01]  /*98f0*/  UMOV UR11, UR15 ;  /* 0x0000000f000b7c82 */ /* 0x000fe20008000000 */
[----:B--2---:R-:W-:-:S06]  /*9900*/  WARPGROUP.ARRIVE ;  /* 0x00000000000079c5 */ /* 0x004fcc0000000000 */
        /* <DEDUP_REMOVED lines=49> */
[----:B------:R3:W-:Y:S01]  /*9c20*/  STL.64 [R1+0x608], R24 ;  /* 0x0006081801007387 */ /* 0x0007e20000100a00 */
[----:B0-----:R-:W-:-:S02]  /*9c30*/  IMAD.MOV.U32 R30, RZ, RZ, R229 ;  /* 0x000000ffff1e7224 */ /* 0x001fc400078e00e5 */
[----:B-1----:R-:W-:Y:S02]  /*9c40*/  IMAD.MOV.U32 R28, RZ, RZ, R231 ;  /* 0x000000ffff1c7224 */ /* 0x002fe400078e00e7 */
[----:B--2---:R-:W-:Y:S02]  /*9c50*/  IMAD.MOV.U32 R26, RZ, RZ, R233 ;  /* 0x000000ffff1a7224 */ /* 0x004fe400078e00e9 */
[----:B---3--:R-:W-:Y:S02]  /*9c60*/  IMAD.MOV.U32 R24, RZ, RZ, R235 ;  /* 0x000000ffff187224 */ /* 0x008fe400078e00eb */
[----:B------:R-:W2:Y:S01]  /*9c70*/  LDL.LU R235, [R1+0xc18] ;  /* 0x000c180001eb7983 */ /* 0x000ea20000300800 */
[----:B------:R-:W-:Y:S02]  /*9c80*/  IMAD.MOV.U32 R25, RZ, RZ, R234 ;  /* 0x000000ffff197224 */ /* 0x000fe400078e00ea */
[----:B------:R-:W-:Y:S01]  /*9c90*/  IMAD.MOV.U32 R27, RZ, RZ, R232 ;  /* 0x000000ffff1b7224 */ /* 0x000fe200078e00e8 */
        /* <DEDUP_REMOVED lines=17> */
[----:B------:R-:W-:-:S03]  /*9db0*/  MOV R38, R221 ;  /* 0x000000dd00267202 */ /* 0x000fc60000000f00 */
        /* <DEDUP_REMOVED lines=18> */
[----:B------:R-:W3:Y:S01]  /*9ee0*/  LDL.LU R140, [R1] ;  /* 0x00000000018c7983 */ /* 0x000ee20000300800 */
[----:B------:R-:W-:-:S03]  /*9ef0*/  IMAD.MOV.U32 R114, RZ, RZ, R145 ;  /* 0x000000ffff727224 */ /* 0x000fc600078e0091 */
[----:B------:R-:W3:Y:S01]  /*9f00*/  LDL.LU R141, [R1+0x4] ;  /* 0x00000400018d7983 */ /* 0x000ee20000300800 */
[----:B------:R-:W-:-:S03]  /*9f10*/  IMAD.MOV.U32 R113, RZ, RZ, R146 ;  /* 0x000000ffff717224 */ /* 0x000fc600078e0092 */
[----:B------:R-:W4:Y:S01]  /*9f20*/  LDL.LU R142, [R1+0x8] ;  /* 0x00000800018e7983 */ /* 0x000f220000300800 */
[----:B------:R-:W-:-:S03]  /*9f30*/  IMAD.MOV.U32 R112, RZ, RZ, R147 ;  /* 0x000000ffff707224 */ /* 0x000fc600078e0093 */
[----:B------:R-:W4:Y:S01]  /*9f40*/  LDL.LU R143, [R1+0xc] ;  /* 0x00000c00018f7983 */ /* 0x000f220000300800 */
[----:B------:R-:W-:-:S03]  /*9f50*/  IMAD.MOV.U32 R111, RZ, RZ, R148 ;  /* 0x000000ffff6f7224 */ /* 0x000fc600078e0094 */
[----:B------:R-:W2:Y:S01]  /*9f60*/  LDL.LU R144, [R1+0x10] ;  /* 0x0000100001907983 */ /* 0x000ea20000300800 */
[----:B------:R-:W-:-:S03]  /*9f70*/  MOV R110, R149 ;  /* 0x00000095006e7202 */ /* 0x000fc60000000f00 */
[----:B------:R-:W2:Y:S01]  /*9f80*/  LDL.LU R145, [R1+0x14] ;  /* 0x0000140001917983 */ /* 0x000ea20000300800 */
[----:B------:R-:W-:-:S03]  /*9f90*/  IMAD.MOV.U32 R109, RZ, RZ, R150 ;  /* 0x000000ffff6d7224 */ /* 0x000fc600078e0096 */
[----:B------:R-:W3:Y:S01]  /*9fa0*/  LDL.LU R146, [R1+0x18] ;  /* 0x0000180001927983 */ /* 0x000ee20000300800 */
        /* <DEDUP_REMOVED lines=8> */
[----:B------:R-:W-:-:S03]  /*a030*/  IMAD.MOV.U32 R104, RZ, RZ, R155 ;  /* 0x000000ffff687224 */ /* 0x000fc600078e009b */
        /* <DEDUP_REMOVED lines=120> */
[----:B------:R-:W2:Y:S04]  /*a7c0*/  LDL.LU R211, [R1+0x11c] ;  /* 0x00011c0001d37983 */ /* 0x000ea80000300800 */
[----:B------:R-:W3:Y:S04]  /*a7d0*/  LDL.LU R212, [R1+0x120] ;  /* 0x0001200001d47983 */ /* 0x000ee80000300800 */
[----:B------:R-:W3:Y:S04]  /*a7e0*/  LDL.LU R213, [R1+0x124] ;  /* 0x0001240001d57983 */ /* 0x000ee80000300800 */
[----:B------:R-:W4:Y:S04]  /*a7f0*/  LDL.LU R214, [R1+0x128] ;  /* 0x0001280001d67983 */ /* 0x000f280000300800 */
[----:B------:R-:W4:Y:S01]  /*a800*/  LDL.LU R215, [R1+0x12c] ;  /* 0x00012c0001d77983 */ /* 0x000f220000300800 */
[----:B------:R-:W-:-:S03]  /*a810*/  IMAD.MOV.U32 R43, RZ, RZ, R218 ;  /* 0x000000ffff2b7224 */ /* 0x000fc600078e00da */
[----:B----4-:R-:W-:Y:S04]  /*a820*/  STL.64 [R1+0xbb8], R214 ;  /* 0x000bb8d601007387 */ /* 0x010fe80000100a00 */
[----:B---3--:R-:W-:Y:S04]  /*a830*/  STL.64 [R1+0xbb0], R212 ;  /* 0x000bb0d401007387 */ /* 0x008fe80000100a00 */
[----:B--2---:R-:W-:Y:S04]  /*a840*/  STL.64 [R1+0xba8], R210 ;  /* 0x000ba8d201007387 */ /* 0x004fe80000100a00 */
        /* <DEDUP_REMOVED lines=45> */
[----:B------:R-:W2:Y:S04]  /*ab20*/  LDL.LU R218, [R1+0x138] ;  /* 0x0001380001da7983 */ /* 0x000ea80000300800 */
        /* <DEDUP_REMOVED lines=148> */
[----:B0-----:R-:W4:Y:S04]  /*b470*/  LDL.LU R24, [R1+0x300] ;  /* 0x0003000001187983 */ /* 0x001f280000300800 */
        /* <DEDUP_REMOVED lines=23> */
[----:B---3--:R-:W-:-:S03]  /*b5f0*/  WARPGROUP.ARRIVE ;  /* 0x00000000000079c5 */ /* 0x008fc60000000000 */
[----:B------:R-:W4:Y:S03]  /*b600*/  LDL.LU R48, [R1+0x360] ;  /* 0x0003600001307983 */ /* 0x000f260000300800 */
[----:B------:R-:W-:Y:S01]  /*b610*/  HGMMA.64x192x16.F32 R120, gdesc[UR8], R120, gsb0 ;  /* 0x02e00000087879f0 */ /* 0x000fe20008000878 */
        /* <DEDUP_REMOVED lines=52> */
[----:B------:R0:W5:Y:S04]  /*b960*/  LDL.LU R17, [R1+0xbcc] ;  /* 0x000bcc0001117983 */ /* 0x0001680000300800 */
[----:B------:R0:W5:Y:S01]  /*b970*/  LDL.LU R16, [R1+0xbc8] ;  /* 0x000bc80001107983 */ /* 0x0001620000300800 */
[----:B------:R-:W-:-:S03]  /*b980*/  WARPGROUP.DEPBAR.LE gsb0, 0x0 ;  /* 0x00008000000079c5 */ /* 0x000fc60000010000 */
[----:B------:R0:W5:Y:S04]  /*b990*/  LDL.LU R4, [R1+0xbc4] ;  /* 0x000bc40001047983 */ /* 0x0001680000300800 */
[----:B------:R0:W5:Y:S04]  /*b9a0*/  LDL.LU R2, [R1+0xbc0] ;  /* 0x000bc00001027983 */ /* 0x0001680000300800 */
        /* <DEDUP_REMOVED lines=48> */
[----:B-1----:R-:W2:Y:S04]  /*bcb0*/  LDL.LU.64 R214, [R1+0xbb8] ;  /* 0x000bb80001d67983 */ /* 0x002ea80000300a00 */
        /* <DEDUP_REMOVED lines=38> */
[----:B------:R-:W-:Y:S01]  /*bf20*/  UMOV UR12, UR8 ;  /* 0x00000008000c7c82 */ /* 0x000fe20008000000 */
[----:B------:R-:W-:Y:S01]  /*bf30*/  UMOV UR13, UR9 ;  /* 0x00000009000d7c82 */ /* 0x000fe20008000000 */
[----:B------:R-:W-:Y:S01]  /*bf40*/  UMOV UR15, 0x40000040 ;  /* 0x40000040000f7882 */ /* 0x000fe20000000000 */
        /* <DEDUP_REMOVED lines=61> */
[----:B-1----:R0:W5:Y:S04]  /*c320*/  LDL.LU R218, [R1+0xa38] ;  /* 0x000a380001da7983 */ /* 0x0021680000300800 */
        /* <DEDUP_REMOVED lines=38> */
[----:B------:R-:W-:Y:S01]  /*c590*/  UIADD3 UR12, UR6, 0x406, URZ ;  /* 0x00000406060c7890 */ /* 0x000fe2000fffe03f */
[----:B------:R-:W-:Y:S01]  /*c5a0*/  UMOV UR13, 0x40000040 ;  /* 0x40000040000d7882 */ /* 0x000fe20000000000 */
[----:B------:R-:W-:Y:S01]  /*c5b0*/  IMAD.MOV.U32 R101, RZ, RZ, R23 ;  /* 0x000000ffff657224 */ /* 0x000fe200078e0017 */
[----:B------:R-:W-:Y:S01]  /*c5c0*/  MOV R111, R11 ;  /* 0x0000000b006f7202 */ /* 0x000fe20000000f00 */
        /* <DEDUP_REMOVED lines=17> */
[----:B------:R-:W-:Y:S01]  /*c6e0*/  UMOV UR8, UR12 ;  /* 0x0000000c00087c82 */ /* 0x000fe20008000000 */
[----:B------:R-:W-:Y:S01]  /*c6f0*/  UMOV UR9, UR13 ;  /* 0x0000000d00097c82 */ /* 0x000fe20008000000 */
[----:B---3--:R-:W-:-:S06]  /*c700*/  WARPGROUP.ARRIVE ;  /* 0x00000000000079c5 */ /* 0x008fcc0000000000 */
[----:B------:R-:W-:Y:S03]  /*c710*/  HGMMA.64x192x16.F32 R120, gdesc[UR12], R120, gsb0 ;  /* 0x02e000000c7879f0 */ /* 0x000fe60008000878 */
[----:B------:R-:W-:Y:S02]  /*c720*/  WARPGROUP.DEPBAR.LE gsb0, 0x0 ;  /* 0x00008000000079c5 */ /* 0x000fe40000010000 */
[----:B----4-:R-:W-:-:S15]  /*c730*/  WARPGROUP.ARRIVE ;  /* 0x00000000000079c5 */ /* 0x010fde0000000000 */
        /* <DEDUP_REMOVED lines=199> */
[----:B------:R-:W-:Y:S01]  /*d3b0*/  UMOV UR10, UR14 ;  /* 0x0000000e000a7c82 */ /* 0x000fe20008000000 */
[----:B------:R-:W-:Y:S01]  /*d3c0*/  UMOV UR11, UR15 ;  /* 0x0000000f000b7c82 */ /* 0x000fe20008000000 */
[----:B--2---:R-:W-:-:S06]  /*d3d0*/  WARPGROUP.ARRIVE ;  /* 0x00000000000079c5 */ /* 0x004fcc0000000000 */
[----:B------:R-:W-:Y:S03]  /*d3e0*/  HGMMA.64x192x16.F32 R24, gdesc[UR8], R24, gsb0 ;  /* 0x02e00000081879f0 */ /* 0x000fe60008000818 */
[----:B------:R-:W-:Y:S02]  /*d3f0*/  WARPGROUP.DEPBAR.LE gsb0, 0x0 ;  /* 0x00008000000079c5 */ /* 0x000fe40000010000 */
[----:B0-----:R-:W-:Y:S05]  /*d400*/  @!P1 BRA `(.L_x_18) ;  /* 0x000000d800b89947 */ /* 0x001fea0003800000 */
[----:B------:R-:W-:Y:S01]  /*d410*/  UIADD3 UR16, UR37, 0x1, URZ ;  /* 0x0000000125107890 */ /* 0x000fe2000fffe03f */
[----:B-----5:R-:W-:-:S03]  /*d420*/  R2UR UR7, R4 ;  /* 0x00000000040772ca */ /* 0x020fc600000e0000 */
[----:B------:R-:W-:-:S04]  /*d430*/  UISETP.NE.AND UP0, UPT, UR16, 0x2, UPT ;  /* 0x000000021000788c */ /* 0x000fc8000bf05270 */
[----:B------:R-:W-:Y:S02]  /*d440*/  USEL UR6, URZ, 0x1, UP0 ;  /* 0x000000013f067887 */ /* 0x000fe40008000000 */
[----:B------:R-:W-:Y:S02]  /*d450*/  USEL UR16, UR16, URZ, UP0 ;  /* 0x0000003f10107287 */ /* 0x000fe40008000000 */
[----:B------:R-:W-:-:S06]  /*d460*/  ULOP3.LUT UR6, UR36, UR6, URZ, 0x3c, !UPT ;  /* 0x0000000624067292 */ /* 0x000fcc000f8e3c3f */
[----:B------:R-:W-:Y:S01]  /*d470*/  IMAD.U32 R0, RZ, RZ, UR6 ;  /* 0x00000006ff007e24 */ /* 0x000fe2000f8e00ff */
[----:B------:R-:W-:-:S06]  /*d480*/  UMOV UR6, UR37 ;  /* 0x0000002500067c82 */ /* 0x000fcc0008000000 */
.L_x_25:
[----:B------:R-:W-:Y:S05]  /*d490*/  @!P0 BRA `(.L_x_19) ;  /* 0x0000000000048947 */ /* 0x000fea0003800000 */
[----:B------:R-:W-:Y:S01]  /*d4a0*/  BPT.TRAP 0x1 ;  /* 0x000000040000795c */ /* 0x000fe20000300000 */
.L_x_19:
[----:B------:R-:W-:Y:S01]  /*d4b0*/  ULEA UR8, UR16, UR44, 0x3 ;  /* 0x0000002c10087291 */ /* 0x000fe2000f8e183f */
[----:B------:R-:W-:-:S08]  /*d4c0*/  SHF.L.U32 R3, R0, 0x1f, RZ ;  /* 0x0000001f00037819 */ /* 0x000fd000000006ff */
[----:B------:R0:W1:Y:S01]  /*d4d0*/  SYNCS.PHASECHK.TRANS64.TRYWAIT P1, [UR8], R3 ;  /* 0x00000003ff0075a7 */ /* 0x0000620008020148 */
[----:B------:R-:W-:Y:S05]  /*d4e0*/  @!P0 BRA `(.L_x_20) ;  /* 0x0000000000048947 */ /* 0x000fea0003800000 */
[----:B------:R-:W-:Y:S01]  /*d4f0*/  BPT.TRAP 0x1 ;  /* 0x000000040000795c */ /* 0x000fe20000300000 */
.L_x_20:
[----:B-1----:R-:W-:Y:S05]  /*d500*/  @P1 BRA `(.L_x_21) ;  /* 0x0000000000081947 */ /* 0x002fea0003800000 */
[----:B------:R-:W1:Y:S02]  /*d510*/  SYNCS.PHASECHK.TRANS64.TRYWAIT P1, [UR8], R3 ;  /* 0x00000003ff0075a7 */ /* 0x000e640008020148 */
[----:B-1----:R-:W-:Y:S05]  /*d520*/  @!P1 BRA `(.L_x_22) ;  /* 0x0000036c00b89947 */ /* 0x002fea0003800000 */
.L_x_21:
        /* <DEDUP_REMOVED lines=48> */
[----:B--2---:R-:W2:Y:S04]  /*d830*/  LDL.LU.64 R120, [R1+0x480] ;  /* 0x0004800001787983 */ /* 0x004ea80000300a00 */
        /* <DEDUP_REMOVED lines=47> */
[----:B------:R-:W-:-:S02]  /*db30*/  UIMAD UR17, UR16, 0xc00, UR4 ;  /* 0x00000c00101178a4 */ /* 0x000fc4000f8e0204 */
[----:B------:R-:W-:Y:S01]  /*db40*/  UIMAD UR18, UR16, 0xc00, UR5 ;  /* 0x00000c00101278a4 */ /* 0x000fe2000f8e0205 */
[----:B------:R-:W-:Y:S04]  /*db50*/  STL.64 [R1+0x1658], R118 ;  /* 0x0016587601007387 */ /* 0x000fe80000100a00 */
[----:B------:R-:W-:Y:S01]  /*db60*/  STL.64 [R1+0x1650], R116 ;  /* 0x0016507401007387 */ /* 0x000fe20000100a00 */
[----:B------:R-:W-:-:S03]  /*db70*/  UMOV UR8, UR17 ;  /* 0x0000001100087c82 */ /* 0x000fc60008000000 */
[----:B------:R-:W-:Y:S01]  /*db80*/  STL.64 [R1+0x1648], R114 ;  /* 0x0016487201007387 */ /* 0x000fe20000100a00 */
[----:B------:R-:W-:Y:S01]  /*db90*/  UMOV UR9, 0x40000040 ;  /* 0x4000004000097882 */ /* 0x000fe20000000000 */
[----:B------:R-:W-:Y:S02]  /*dba0*/  UMOV UR10, UR18 ;  /* 0x00000012000a7c82 */ /* 0x000fe40008000000 */
[----:B------:R-:W-:Y:S01]  /*dbb0*/  STL.64 [R1+0x1640], R112 ;  /* 0x0016407001007387 */ /* 0x000fe20000100a00 */
[----:B------:R-:W-:-:S03]  /*dbc0*/  UMOV UR11, 0x40000040 ;  /* 0x40000040000b7882 */ /* 0x000fc60000000000 */
        /* <DEDUP_REMOVED lines=44> */
[----:B---3--:R-:W3:Y:S04]  /*de90*/  LDL.LU.64 R24, [R1] ;  /* 0x0000000001187983 */ /* 0x008ee80000300a00 */
        /* <DEDUP_REMOVED lines=23> */
[----:B--2---:R-:W-:-:S03]  /*e010*/  WARPGROUP.ARRIVE ;  /* 0x00000000000079c5 */ /* 0x004fc60000000000 */
[----:B------:R-:W3:Y:S04]  /*e020*/  LDL.LU.64 R72, [R1+0xc0] ;  /* 0x0000c00001487983 */ /* 0x000ee80000300a00 */
[----:B------:R-:W3:Y:S01]  /*e030*/  LDL.LU.64 R74, [R1+0xc8] ;  /* 0x0000c800014a7983 */ /* 0x000ee20000300a00 */
[----:B------:R-:W-:Y:S03]  /*e040*/  HGMMA.64x192x16.F32 R120, gdesc[UR8], R120, gsb0 ;  /* 0x02e00000087879f0 */ /* 0x000fe60008000878 */
        /* <DEDUP_REMOVED lines=22> */
[----:B------:R-:W-:Y:S04]  /*e1b0*/  STL [R1+0x11d8], R218 ;  /* 0x0011d8da01007387 */ /* 0x000fe80000100800 */
[----:B------:R-:W-:Y:S04]  /*e1c0*/  STL [R1+0xbd0], R17 ;  /* 0x000bd01101007387 */ /* 0x000fe80000100800 */
[----:B------:R-:W-:Y:S04]  /*e1d0*/  STL [R1+0xbcc], R16 ;  /* 0x000bcc1001007387 */ /* 0x000fe80000100800 */
[----:B------:R-:W-:Y:S04]  /*e1e0*/  STL [R1+0xbc8], R4 ;  /* 0x000bc80401007387 */ /* 0x000fe80000100800 */
[----:B------:R-:W-:Y:S04]  /*e1f0*/  STL [R1+0xbc4], R2 ;  /* 0x000bc40201007387 */ /* 0x000fe80000100800 */
[----:B------:R-:W-:Y:S01]  /*e200*/  STL [R1+0xbc0], R0 ;  /* 0x000bc00001007387 */ /* 0x000fe20000100800 */
        /* <DEDUP_REMOVED lines=98> */
[----:B---3--:R-:W-:Y:S01]  /*e830*/  WARPGROUP.ARRIVE ;  /* 0x00000000000079c5 */ /* 0x008fe20000000000 */
[----:B------:R-:W-:Y:S01]  /*e840*/  UMOV UR12, UR8 ;  /* 0x00000008000c7c82 */ /* 0x000fe20008000000 */
[----:B------:R-:W-:Y:S01]  /*e850*/  UMOV UR13, UR9 ;  /* 0x00000009000d7c82 */ /* 0x000fe20008000000 */
[----:B------:R-:W-:-:S05]  /*e860*/  UMOV UR15, 0x40000040 ;  /* 0x40000040000f7882 */ /* 0x000fca0000000000 */
[----:B------:R-:W-:Y:S01]  /*e870*/  HGMMA.64x192x16.F32 R24, gdesc[UR12], R24, gsb0 ;  /* 0x02e000000c1879f0 */ /* 0x000fe20008000818 */
[----:B------:R-:W-:Y:S01]  /*e880*/  UIADD3 UR12, UR17, 0x400, URZ ;  /* 0x00000400110c7890 */ /* 0x000fe2000fffe03f */
[----:B------:R-:W-:Y:S01]  /*e890*/  UMOV UR13, 0x40000040 ;  /* 0x40000040000d7882 */ /* 0x000fe20000000000 */
[----:B------:R-:W-:Y:S02]  /*e8a0*/  WARPGROUP.DEPBAR.LE gsb0, 0x0 ;  /* 0x00008000000079c5 */ /* 0x000fe40000010000 */
[----:B------:R3:W-:Y:S01]  /*e8b0*/  STL.64 [R1], R24 ;  /* 0x0000001801007387 */ /* 0x0007e20000100a00 */
[----:B------:R-:W-:Y:S01]  /*e8c0*/  IMAD.MOV.U32 R235, RZ, RZ, R78 ;  /* 0x000000ffffeb7224 */ /* 0x000fe200078e004e */
[----:B------:R-:W-:Y:S01]  /*e8d0*/  MOV R221, R92 ;  /* 0x0000005c00dd7202 */ /* 0x000fe20000000f00 */
[----:B------:R-:W-:Y:S01]  /*e8e0*/  IMAD.MOV.U32 R234, RZ, RZ, R79 ;  /* 0x000000ffffea7224 */ /* 0x000fe200078e004f */
[----:B------:R4:W-:Y:S01]  /*e8f0*/  STL.64 [R1+0x8], R26 ;  /* 0x0000081a01007387 */ /* 0x0009e20000100a00 */
[----:B------:R-:W-:Y:S01]  /*e900*/  IMAD.MOV.U32 R233, RZ, RZ, R80 ;  /* 0x000000ffffe97224 */ /* 0x000fe200078e0050 */
[----:B------:R-:W-:Y:S01]  /*e910*/  MOV R4, R116 ;  /* 0x0000007400047202 */ /* 0x000fe20000000f00 */
        /* <DEDUP_REMOVED lines=50> */
[----:B-1----:R-:W-:Y:S02]  /*ec40*/  IMAD.MOV.U32 R5, RZ, RZ, R115 ;  /* 0x000000ffff057224 */ /* 0x002fe400078e0073 */
[----:B0-----:R-:W-:Y:S01]  /*ec50*/  IMAD.MOV.U32 R3, RZ, RZ, R117 ;  /* 0x000000ffff037224 */ /* 0x001fe200078e0075 */
[----:B------:R0:W-:Y:S01]  /*ec60*/  STL.64 [R1+0x98], R62 ;  /* 0x0000983e01007387 */ /* 0x0001e20000100a00 */
[----:B------:R-:W-:Y:S02]  /*ec70*/  IMAD.MOV.U32 R2, RZ, RZ, R118 ;  /* 0x000000ffff027224 */ /* 0x000fe400078e0076 */
[----:B------:R-:W-:Y:S01]  /*ec80*/  IMAD.MOV.U32 R0, RZ, RZ, R119 ;  /* 0x000000ffff007224 */ /* 0x000fe200078e0077 */
[----:B------:R1:W-:Y:S04]  /*ec90*/  STL.64 [R1+0xa0], R64 ;  /* 0x0000a04001007387 */ /* 0x0003e80000100a00 */
[----:B------:R1:W-:Y:S04]  /*eca0*/  STL.64 [R1+0xa8], R66 ;  /* 0x0000a84201007387 */ /* 0x0003e80000100a00 */
[----:B------:R1:W-:Y:S01]  /*ecb0*/  STL.64 [R1+0xb0], R68 ;  /* 0x0000b04401007387 */ /* 0x0003e20000100a00 */
[----:B--2---:R-:W-:-:S03]  /*ecc0*/  WARPGROUP.ARRIVE ;  /* 0x00000000000079c5 */ /* 0x004fc60000000000 */
[----:B------:R2:W-:Y:S03]  /*ecd0*/  STL.64 [R1+0xb8], R70 ;  /* 0x0000b84601007387 */ /* 0x0005e60000100a00 */
[----:B------:R-:W-:Y:S01]  /*ece0*/  HGMMA.64x192x16.F32 R120, gdesc[UR12], R120, gsb0 ;  /* 0x02e000000c7879f0 */ /* 0x000fe20008000878 */
[----:B------:R2:W-:Y:S04]  /*ecf0*/  STL.64 [R1+0xc0], R72 ;  /* 0x0000c04801007387 */ /* 0x0005e80000100a00 */
[----:B------:R2:W-:Y:S04]  /*ed00*/  STL.64 [R1+0xc8], R74 ;  /* 0x0000c84a01007387 */ /* 0x0005e80000100a00 */
[----:B------:R2:W-:Y:S04]  /*ed10*/  STL.64 [R1+0xd0], R76 ;  /* 0x0000d04c01007387 */ /* 0x0005e80000100a00 */
[----:B---3--:R-:W3:Y:S04]  /*ed20*/  LDL.LU.64 R24, [R1+0x180] ;  /* 0x0001800001187983 */ /* 0x008ee80000300a00 */
[----:B----4-:R-:W3:Y:S04]  /*ed30*/  LDL.LU.64 R26, [R1+0x188] ;  /* 0x00018800011a7983 */ /* 0x010ee80000300a00 */
        /* <DEDUP_REMOVED lines=17> */
[----:B0-----:R-:W3:Y:S04]  /*ee50*/  LDL.LU.64 R62, [R1+0x218] ;  /* 0x00021800013e7983 */ /* 0x001ee80000300a00 */
[----:B-1----:R-:W3:Y:S04]  /*ee60*/  LDL.LU.64 R64, [R1+0x220] ;  /* 0x0002200001407983 */ /* 0x002ee80000300a00 */
[----:B------:R-:W3:Y:S04]  /*ee70*/  LDL.LU.64 R66, [R1+0x228] ;  /* 0x0002280001427983 */ /* 0x000ee80000300a00 */
[----:B------:R-:W3:Y:S04]  /*ee80*/  LDL.LU.64 R68, [R1+0x230] ;  /* 0x0002300001447983 */ /* 0x000ee80000300a00 */
[----:B--2---:R-:W3:Y:S04]  /*ee90*/  LDL.LU.64 R70, [R1+0x238] ;  /* 0x0002380001467983 */ /* 0x004ee80000300a00 */
        /* <DEDUP_REMOVED lines=23> */
[----:B------:R-:W-:-:S03]  /*f010*/  WARPGROUP.DEPBAR.LE gsb0, 0x0 ;  /* 0x00008000000079c5 */ /* 0x000fc60000010000 */
[----:B------:R-:W3:Y:S04]  /*f020*/  LDL.LU.64 R118, [R1+0x2f8] ;  /* 0x0002f80001767983 */ /* 0x000ee80000300a00 */
[----:B------:R-:W-:Y:S04]  /*f030*/  STL [R1+0x1358], R120 ;  /* 0x0013587801007387 */ /* 0x000fe80000100800 */
[----:B------:R0:W-:Y:S04]  /*f040*/  STL [R1+0x1354], R121 ;  /* 0x0013547901007387 */ /* 0x0001e80000100800 */
        /* <DEDUP_REMOVED lines=94> */
[----:B0-----:R-:W3:Y:S04]  /*f630*/  LDL.LU.64 R120, [R1+0x300] ;  /* 0x0003000001787983 */ /* 0x001ee80000300a00 */
[----:B-1----:R-:W3:Y:S04]  /*f640*/  LDL.LU.64 R122, [R1+0x308] ;  /* 0x00030800017a7983 */ /* 0x002ee80000300a00 */
[----:B--2---:R-:W2:Y:S04]  /*f650*/  LDL.LU.64 R124, [R1+0x310] ;  /* 0x00031000017c7983 */ /* 0x004ea80000300a00 */
[----:B----4-:R-:W2:Y:S04]  /*f660*/  LDL.LU.64 R126, [R1+0x318] ;  /* 0x00031800017e7983 */ /* 0x010ea80000300a00 */
        /* <DEDUP_REMOVED lines=47> */
[----:B------:R-:W-:Y:S01]  /*f960*/  HGMMA.64x192x16.F32 R120, gdesc[UR8], R120, gsb0 ;  /* 0x02e00000087879f0 */ /* 0x000fe20008000878 */
[----:B------:R-:W-:Y:S01]  /*f970*/  UIADD3 UR8, UR17, 0x800, URZ ;  /* 0x0000080011087890 */ /* 0x000fe2000fffe03f */
[----:B------:R-:W-:Y:S01]  /*f980*/  UMOV UR9, 0x40000040 ;  /* 0x4000004000097882 */ /* 0x000fe20000000000 */
[----:B------:R-:W-:Y:S02]  /*f990*/  WARPGROUP.DEPBAR.LE gsb0, 0x0 ;  /* 0x00008000000079c5 */ /* 0x000fe40000010000 */
[----:B------:R-:W-:Y:S01]  /*f9a0*/  WARPGROUP.ARRIVE ;  /* 0x00000000000079c5 */ /* 0x000fe20000000000 */
[----:B------:R-:W-:Y:S01]  /*f9b0*/  STL.64 [R1+0x300], R120 ;  /* 0x0003007801007387 */ /* 0x000fe20000100a00 */
[----:B------:R-:W-:-:S03]  /*f9c0*/  IMAD.MOV.U32 R218, RZ, RZ, R212 ;  /* 0x000000ffffda7224 */ /* 0x000fc600078e00d4 */
[----:B------:R-:W-:Y:S10]  /*f9d0*/  STL.64 [R1+0x308], R122 ;  /* 0x0003087a01007387 */ /* 0x000ff40000100a00 */
        /* <DEDUP_REMOVED lines=46> */
[----:B------:R0:W-:Y:S01]  /*fcc0*/  STL.64 [R1+0x478], R214 ;  /* 0x000478d601007387 */ /* 0x0001e20000100a00 */
[----:B------:R-:W-:-:S02]  /*fcd0*/  WARPGROUP.DEPBAR.LE gsb0, 0x0 ;  /* 0x00008000000079c5 */ /* 0x000fc40000010000 */
[----:B0-----:R-:W-:Y:S01]  /*fce0*/  IMAD.MOV.U32 R214, RZ, RZ, R118 ;  /* 0x000000ffffd67224 */ /* 0x001fe200078e0076 */
[----:B------:R-:W-:Y:S01]  /*fcf0*/  MOV R211, R115 ;  /* 0x0000007300d37202 */ /* 0x000fe20000000f00 */
[----:B------:R-:W-:Y:S01]  /*fd00*/  IMAD.MOV.U32 R215, RZ, RZ, R119 ;  /* 0x000000ffffd77224 */ /* 0x000fe200078e0077 */
[----:B------:R-:W-:Y:S01]  /*fd10*/  MOV R187, R91 ;  /* 0x0000005b00bb7202 */ /* 0x000fe20000000f00 */
[----:B------:R-:W-:Y:S01]  /*fd20*/  IMAD.MOV.U32 R212, RZ, RZ, R116 ;  /* 0x000000ffffd47224 */ /* 0x000fe200078e0074 */
[----:B------:R-:W2:Y:S01]  /*fd30*/  LDL.LU.64 R118, [R1+0x1658] ;  /* 0x0016580001767983 */ /* 0x000ea20000300a00 */
        /* <DEDUP_REMOVED lines=134> */
[----:B------:R-:W-:-:S03]  /*105a0*/  IMAD.MOV.U32 R121, RZ, RZ, R25 ;  /* 0x000000ffff797224 */ /* 0x000fc600078e0019 */
[----:B------:R-:W2:Y:S04]  /*105b0*/  LDL.LU.64 R28, [R1+0x14f0] ;  /* 0x0014f000011c7983 */ /* 0x000ea80000300a00 */
[----:B------:R-:W2:Y:S04]  /*105c0*/  LDL.LU.64 R26, [R1+0x14e8] ;  /* 0x0014e800011a7983 */ /* 0x000ea80000300a00 */
[----:B------:R-:W2:Y:S04]  /*105d0*/  LDL.LU.64 R24, [R1+0x14e0] ;  /* 0x0014e00001187983 */ /* 0x000ea80000300a00 */
        /* <DEDUP_REMOVED lines=96> */
[----:B--2---:R-:W-:Y:S01]  /*10be0*/  WARPGROUP.ARRIVE ;  /* 0x00000000000079c5 */ /* 0x004fe20000000000 */
[----:B------:R-:W-:Y:S01]  /*10bf0*/  UMOV UR10, UR14 ;  /* 0x0000000e000a7c82 */ /* 0x000fe20008000000 */
[----:B------:R-:W-:-:S04]  /*10c00*/  UMOV UR11, UR15 ;  /* 0x0000000f000b7c82 */ /* 0x000fc80008000000 */
[----:B------:R-:W-:Y:S01]  /*10c10*/  HGMMA.64x192x16.F32 R24, gdesc[UR8], R24, gsb0 ;  /* 0x02e00000081879f0 */ /* 0x000fe20008000818 */
[----:B------:R-:W-:Y:S02]  /*10c20*/  UIADD3 UR8, UR17, 0x2, URZ ;  /* 0x0000000211087890 */ /* 0x000fe4000fffe03f */
[----:B------:R-:W-:Y:S01]  /*10c30*/  UIADD3 UR10, UR18, 0x2, URZ ;  /* 0x00000002120a7890 */ /* 0x000fe2000fffe03f */
[----:B------:R-:W-:Y:S01]  /*10c40*/  UMOV UR9, 0x40000040 ;  /* 0x4000004000097882 */ /* 0x000fe20000000000 */
[----:B------:R-:W-:Y:S01]  /*10c50*/  UMOV UR11, 0x40000040 ;  /* 0x40000040000b7882 */ /* 0x000fe20000000000 */
        /* <DEDUP_REMOVED lines=49> */
[----:B0-----:R-:W2:Y:S04]  /*10f70*/  LDL.LU R24, [R1] ;  /* 0x0000000001187983 */ /* 0x001ea80000300800 */
[----:B------:R-:W2:Y:S04]  /*10f80*/  LDL.LU R25, [R1+0x4] ;  /* 0x0000040001197983 */ /* 0x000ea80000300800 */
        /* <DEDUP_REMOVED lines=20> */
[----:B------:R-:W2:Y:S01]  /*110d0*/  LDL.LU R46, [R1+0x58] ;  /* 0x00005800012e7983 */ /* 0x000ea20000300800 */
[----:B---3--:R-:W-:-:S03]  /*110e0*/  WARPGROUP.ARRIVE ;  /* 0x00000000000079c5 */ /* 0x008fc60000000000 */
[----:B------:R-:W2:Y:S03]  /*110f0*/  LDL.LU R47, [R1+0x5c] ;  /* 0x00005c00012f7983 */ /* 0x000ea60000300800 */
[----:B------:R-:W-:Y:S01]  /*11100*/  HGMMA.64x192x16.F32 R120, gdesc[UR8], R120, gsb0 ;  /* 0x02e00000087879f0 */ /* 0x000fe20008000878 */
        /* <DEDUP_REMOVED lines=49> */
[----:B------:R-:W-:Y:S01]  /*11420*/  IMAD.MOV.U32 R101, RZ, RZ, R19 ;  /* 0x000000ffff657224 */ /* 0x000fe200078e0013 */
[----:B------:R-:W-:Y:S01]  /*11430*/  MOV R97, R23 ;  /* 0x0000001700617202 */ /* 0x000fe20000000f00 */
        /* <DEDUP_REMOVED lines=27> */
[----:B------:R-:W-:-:S03]  /*115f0*/  IMAD.MOV.U32 R2, RZ, RZ, R214 ;  /* 0x000000ffff027224 */ /* 0x000fc600078e00d6 */
[----:B------:R-:W-:Y:S01]  /*11600*/  STL.64 [R1+0x538], R166 ;  /* 0x000538a601007387 */ /* 0x000fe20000100a00 */
[----:B------:R-:W-:-:S03]  /*11610*/  IMAD.MOV.U32 R0, RZ, RZ, R215 ;  /* 0x000000ffff007224 */ /* 0x000fc600078e00d7 */
[----:B------:R-:W-:Y:S01]  /*11620*/  STL.64 [R1+0x540], R168 ;  /* 0x000540a801007387 */ /* 0x000fe20000100a00 */
[----:B------:R-:W-:-:S03]  /*11630*/  IMAD.MOV.U32 R4, RZ, RZ, R212 ;  /* 0x000000ffff047224 */ /* 0x000fc600078e00d4 */
[----:B------:R-:W-:Y:S01]  /*11640*/  STL.64 [R1+0x548], R170 ;  /* 0x000548aa01007387 */ /* 0x000fe20000100a00 */
[----:B------:R-:W-:-:S03]  /*11650*/  IMAD.MOV.U32 R3, RZ, RZ, R213 ;  /* 0x000000ffff037224 */ /* 0x000fc600078e00d5 */
[----:B------:R0:W-:Y:S01]  /*11660*/  STL.64 [R1+0x550], R172 ;  /* 0x000550ac01007387 */ /* 0x0001e20000100a00 */
[----:B------:R-:W-:Y:S02]  /*11670*/  IMAD.MOV.U32 R6, RZ, RZ, R210 ;  /* 0x000000ffff067224 */ /* 0x000fe400078e00d2 */
[----:B------:R-:W-:Y:S01]  /*11680*/  IMAD.MOV.U32 R5, RZ, RZ, R211 ;  /* 0x000000ffff057224 */ /* 0x000fe200078e00d3 */
[----:B------:R-:W3:Y:S01]  /*11690*/  LDL.LU.64 R214, [R1+0x14d8] ;  /* 0x0014d80001d67983 */ /* 0x000ee20000300a00 */
[----:B------:R-:W-:Y:S02]  /*116a0*/  IMAD.MOV.U32 R8, RZ, RZ, R208 ;  /* 0x000000ffff087224 */ /* 0x000fe400078e00d0 */
[----:B------:R-:W-:Y:S01]  /*116b0*/  IMAD.MOV.U32 R7, RZ, RZ, R209 ;  /* 0x000000ffff077224 */ /* 0x000fe200078e00d1 */
[----:B------:R-:W4:Y:S01]  /*116c0*/  LDL.LU.64 R212, [R1+0x14d0] ;  /* 0x0014d00001d47983 */ /* 0x000f220000300a00 */
[----:B------:R-:W-:Y:S02]  /*116d0*/  IMAD.MOV.U32 R10, RZ, RZ, R206 ;  /* 0x000000ffff0a7224 */ /* 0x000fe400078e00ce */
[----:B------:R-:W-:Y:S01]  /*116e0*/  IMAD.MOV.U32 R9, RZ, RZ, R207 ;  /* 0x000000ffff097224 */ /* 0x000fe200078e00cf */
[----:B------:R-:W3:Y:S01]  /*116f0*/  LDL.LU.64 R210, [R1+0x14c8] ;  /* 0x0014c80001d27983 */ /* 0x000ee20000300a00 */
[----:B------:R-:W-:-:S02]  /*11700*/  IMAD.MOV.U32 R12, RZ, RZ, R204 ;  /* 0x000000ffff0c7224 */ /* 0x000fc400078e00cc */
[----:B------:R-:W-:Y:S01]  /*11710*/  IMAD.MOV.U32 R11, RZ, RZ, R205 ;  /* 0x000000ffff0b7224 */ /* 0x000fe200078e00cd */
[----:B------:R-:W4:Y:S01]  /*11720*/  LDL.LU.64 R208, [R1+0x14c0] ;  /* 0x0014c00001d07983 */ /* 0x000f220000300a00 */
[----:B------:R-:W-:Y:S02]  /*11730*/  IMAD.MOV.U32 R14, RZ, RZ, R202 ;  /* 0x000000ffff0e7224 */ /* 0x000fe400078e00ca */
[----:B------:R-:W-:Y:S01]  /*11740*/  IMAD.MOV.U32 R13, RZ, RZ, R203 ;  /* 0x000000ffff0d7224 */ /* 0x000fe200078e00cb */
[----:B------:R-:W3:Y:S01]  /*11750*/  LDL.LU.64 R206, [R1+0x14b8] ;  /* 0x0014b80001ce7983 */ /* 0x000ee20000300a00 */
[----:B------:R-:W-:Y:S01]  /*11760*/  IMAD.MOV.U32 R16, RZ, RZ, R200 ;  /* 0x000000ffff107224 */ /* 0x000fe200078e00c8 */
[----:B------:R-:W-:Y:S01]  /*11770*/  MOV R17, R199 ;  /* 0x000000c700117202 */ /* 0x000fe20000000f00 */
[----:B------:R-:W-:Y:S01]  /*11780*/  IMAD.MOV.U32 R15, RZ, RZ, R201 ;  /* 0x000000ffff0f7224 */ /* 0x000fe200078e00c9 */
[----:B------:R-:W4:Y:S01]  /*11790*/  LDL.LU.64 R204, [R1+0x14b0] ;  /* 0x0014b00001cc7983 */ /* 0x000f220000300a00 */
[----:B------:R-:W-:-:S03]  /*117a0*/  IMAD.MOV.U32 R18, RZ, RZ, R198 ;  /* 0x000000ffff127224 */ /* 0x000fc600078e00c6 */
[----:B------:R-:W3:Y:S01]  /*117b0*/  LDL.LU.64 R202, [R1+0x14a8] ;  /* 0x0014a80001ca7983 */ /* 0x000ee20000300a00 */
[----:B------:R-:W-:Y:S02]  /*117c0*/  IMAD.MOV.U32 R20, RZ, RZ, R196 ;  /* 0x000000ffff147224 */ /* 0x000fe400078e00c4 */
[----:B------:R-:W-:Y:S01]  /*117d0*/  IMAD.MOV.U32 R19, RZ, RZ, R197 ;  /* 0x000000ffff137224 */ /* 0x000fe200078e00c5 */
[----:B------:R-:W4:Y:S01]  /*117e0*/  LDL.LU.64 R200, [R1+0x14a0] ;  /* 0x0014a00001c87983 */ /* 0x000f220000300a00 */
        /* <DEDUP_REMOVED lines=8> */
[----:B------:R-:W3:Y:S01]  /*11870*/  LDL.LU.64 R194, [R1+0x1488] ;  /* 0x0014880001c27983 */ /* 0x000ee20000300a00 */
[----:B------:R-:W-:Y:S02]  /*11880*/  IMAD.MOV.U32 R92, RZ, RZ, R221 ;  /* 0x000000ffff5c7224 */ /* 0x000fe400078e00dd */
[----:B------:R-:W-:Y:S01]  /*11890*/  IMAD.MOV.U32 R93, RZ, RZ, R220 ;  /* 0x000000ffff5d7224 */ /* 0x000fe200078e00dc */
[----:B------:R-:W4:Y:S01]  /*118a0*/  LDL.LU.64 R192, [R1+0x1480] ;  /* 0x0014800001c07983 */ /* 0x000f220000300a00 */
[----:B------:R-:W-:Y:S02]  /*118b0*/  IMAD.MOV.U32 R219, RZ, RZ, R190 ;  /* 0x000000ffffdb7224 */ /* 0x000fe400078e00be */
[----:B------:R-:W-:Y:S02]  /*118c0*/  IMAD.MOV.U32 R217, RZ, RZ, R191 ;  /* 0x000000ffffd97224 */ /* 0x000fe400078e00bf */
[----:B------:R-:W-:Y:S01]  /*118d0*/  IMAD.MOV.U32 R90, RZ, RZ, R223 ;  /* 0x000000ffff5a7224 */ /* 0x000fe200078e00df */
[----:B------:R-:W3:Y:S01]  /*118e0*/  LDL.LU.64 R190, [R1+0x1478] ;  /* 0x0014780001be7983 */ /* 0x000ee20000300a00 */
[----:B------:R-:W-:-:S02]  /*118f0*/  IMAD.MOV.U32 R91, RZ, RZ, R222 ;  /* 0x000000ffff5b7224 */ /* 0x000fc400078e00de */
[----:B------:R-:W-:Y:S02]  /*11900*/  IMAD.MOV.U32 R221, RZ, RZ, R188 ;  /* 0x000000ffffdd7224 */ /* 0x000fe400078e00bc */
[----:B------:R-:W-:Y:S02]  /*11910*/  IMAD.MOV.U32 R220, RZ, RZ, R189 ;  /* 0x000000ffffdc7224 */ /* 0x000fe400078e00bd */
[----:B------:R-:W-:Y:S01]  /*11920*/  IMAD.MOV.U32 R88, RZ, RZ, R225 ;  /* 0x000000ffff587224 */ /* 0x000fe200078e00e1 */
[----:B------:R-:W4:Y:S01]  /*11930*/  LDL.LU.64 R188, [R1+0x1470] ;  /* 0x0014700001bc7983 */ /* 0x000f220000300a00 */
[----:B------:R-:W-:Y:S02]  /*11940*/  IMAD.MOV.U32 R89, RZ, RZ, R224 ;  /* 0x000000ffff597224 */ /* 0x000fe400078e00e0 */
[----:B------:R-:W-:Y:S02]  /*11950*/  IMAD.MOV.U32 R223, RZ, RZ, R186 ;  /* 0x000000ffffdf7224 */ /* 0x000fe400078e00ba */
[----:B------:R-:W-:-:S02]  /*11960*/  IMAD.MOV.U32 R222, RZ, RZ, R187 ;  /* 0x000000ffffde7224 */ /* 0x000fc400078e00bb */
[----:B------:R-:W-:Y:S01]  /*11970*/  IMAD.MOV.U32 R86, RZ, RZ, R227 ;  /* 0x000000ffff567224 */ /* 0x000fe200078e00e3 */
[----:B------:R-:W3:Y:S01]  /*11980*/  LDL.LU.64 R186, [R1+0x1468] ;  /* 0x0014680001ba7983 */ /* 0x000ee20000300a00 */
[----:B------:R-:W-:Y:S02]  /*11990*/  IMAD.MOV.U32 R87, RZ, RZ, R226 ;  /* 0x000000ffff577224 */ /* 0x000fe400078e00e2 */
[----:B------:R-:W-:Y:S02]  /*119a0*/  IMAD.MOV.U32 R225, RZ, RZ, R184 ;  /* 0x000000ffffe17224 */ /* 0x000fe400078e00b8 */
[----:B------:R-:W-:Y:S02]  /*119b0*/  IMAD.MOV.U32 R224, RZ, RZ, R185 ;  /* 0x000000ffffe07224 */ /* 0x000fe400078e00b9 */
[----:B------:R-:W-:Y:S01]  /*119c0*/  IMAD.MOV.U32 R84, RZ, RZ, R229 ;  /* 0x000000ffff547224 */ /* 0x000fe200078e00e5 */
[----:B------:R-:W4:Y:S01]  /*119d0*/  LDL.LU.64 R184, [R1+0x1460] ;  /* 0x0014600001b87983 */ /* 0x000f220000300a00 */
[----:B------:R-:W-:-:S02]  /*119e0*/  IMAD.MOV.U32 R85, RZ, RZ, R228 ;  /* 0x000000ffff557224 */ /* 0x000fc400078e00e4 */
[----:B------:R-:W-:Y:S02]  /*119f0*/  IMAD.MOV.U32 R227, RZ, RZ, R182 ;  /* 0x000000ffffe37224 */ /* 0x000fe400078e00b6 */
[----:B------:R-:W-:Y:S02]  /*11a00*/  IMAD.MOV.U32 R226, RZ, RZ, R183 ;  /* 0x000000ffffe27224 */ /* 0x000fe400078e00b7 */
[----:B------:R-:W-:Y:S01]  /*11a10*/  IMAD.MOV.U32 R82, RZ, RZ, R231 ;  /* 0x000000ffff527224 */ /* 0x000fe200078e00e7 */
[----:B------:R-:W3:Y:S01]  /*11a20*/  LDL.LU.64 R182, [R1+0x1458] ;  /* 0x0014580001b67983 */ /* 0x000ee20000300a00 */
[----:B------:R-:W-:Y:S02]  /*11a30*/  IMAD.MOV.U32 R83, RZ, RZ, R230 ;  /* 0x000000ffff537224 */ /* 0x000fe400078e00e6 */
[----:B------:R-:W-:Y:S02]  /*11a40*/  IMAD.MOV.U32 R229, RZ, RZ, R180 ;  /* 0x000000ffffe57224 */ /* 0x000fe400078e00b4 */
[----:B------:R-:W-:-:S02]  /*11a50*/  IMAD.MOV.U32 R228, RZ, RZ, R181 ;  /* 0x000000ffffe47224 */ /* 0x000fc400078e00b5 */
[----:B------:R-:W-:Y:S01]  /*11a60*/  IMAD.MOV.U32 R80, RZ, RZ, R233 ;  /* 0x000000ffff507224 */ /* 0x000fe200078e00e9 */
[----:B------:R-:W4:Y:S01]  /*11a70*/  LDL.LU.64 R180, [R1+0x1450] ;  /* 0x0014500001b47983 */ /* 0x000f220000300a00 */
[----:B------:R-:W-:Y:S02]  /*11a80*/  IMAD.MOV.U32 R81, RZ, RZ, R232 ;  /* 0x000000ffff517224 */ /* 0x000fe400078e00e8 */
[----:B------:R-:W-:Y:S02]  /*11a90*/  IMAD.MOV.U32 R231, RZ, RZ, R178 ;  /* 0x000000ffffe77224 */ /* 0x000fe400078e00b2 */
[----:B------:R-:W-:Y:S02]  /*11aa0*/  IMAD.MOV.U32 R230, RZ, RZ, R179 ;  /* 0x000000ffffe67224 */ /* 0x000fe400078e00b3 */
[----:B------:R-:W-:Y:S01]  /*11ab0*/  IMAD.MOV.U32 R78, RZ, RZ, R235 ;  /* 0x000000ffff4e7224 */ /* 0x000fe200078e00eb */
[----:B------:R-:W3:Y:S01]  /*11ac0*/  LDL.LU.64 R178, [R1+0x1448] ;  /* 0x0014480001b27983 */ /* 0x000ee20000300a00 */
[----:B------:R-:W-:Y:S01]  /*11ad0*/  IMAD.MOV.U32 R79, RZ, RZ, R234 ;  /* 0x000000ffff4f7224 */ /* 0x000fe200078e00ea */
[----:B------:R-:W-:Y:S01]  /*11ae0*/  MOV R234, R175 ;  /* 0x000000af00ea7202 */ /* 0x000fe20000000f00 */
[----:B------:R-:W-:-:S02]  /*11af0*/  IMAD.MOV.U32 R233, RZ, RZ, R176 ;  /* 0x000000ffffe97224 */ /* 0x000fc400078e00b0 */
[----:B------:R-:W-:Y:S02]  /*11b00*/  IMAD.MOV.U32 R232, RZ, RZ, R177 ;  /* 0x000000ffffe87224 */ /* 0x000fe400078e00b1 */
[----:B------:R-:W-:Y:S01]  /*11b10*/  IMAD.MOV.U32 R235, RZ, RZ, R174 ;  /* 0x000000ffffeb7224 */ /* 0x000fe200078e00ae */
[----:B------:R-:W4:Y:S04]  /*11b20*/  LDL.LU.64 R176, [R1+0x1440] ;  /* 0x0014400001b07983 */ /* 0x000f280000300a00 */
[----:B------:R-:W3:Y:S04]  /*11b30*/  LDL.LU.64 R174, [R1+0x1438] ;  /* 0x0014380001ae7983 */ /* 0x000ee80000300a00 */
[----:B0-----:R-:W4:Y:S04]  /*11b40*/  LDL.LU.64 R172, [R1+0x1430] ;  /* 0x0014300001ac7983 */ /* 0x001f280000300a00 */
[----:B------:R-:W3:Y:S04]  /*11b50*/  LDL.LU.64 R170, [R1+0x1428] ;  /* 0x0014280001aa7983 */ /* 0x000ee80000300a00 */
[----:B------:R-:W4:Y:S04]  /*11b60*/  LDL.LU.64 R168, [R1+0x1420] ;  /* 0x0014200001a87983 */ /* 0x000f280000300a00 */
        /* <DEDUP_REMOVED lines=23> */
[----:B------:R-:W4:Y:S01]  /*11ce0*/  LDL.LU.64 R120, [R1+0x1360] ;  /* 0x0013600001787983 */ /* 0x000f220000300a00 */
[----:B------:R-:W-:Y:S01]  /*11cf0*/  UIADD3 UR14, UR18, 0x602, URZ ;  /* 0x00000602120e7890 */ /* 0x000fe2000fffe03f */
[----:B--2---:R-:W-:Y:S01]  /*11d00*/  WARPGROUP.ARRIVE ;  /* 0x00000000000079c5 */ /* 0x004fe20000000000 */
[----:B------:R-:W-:Y:S01]  /*11d10*/  UMOV UR12, UR8 ;  /* 0x00000008000c7c82 */ /* 0x000fe20008000000 */
[----:B------:R-:W-:Y:S01]  /*11d20*/  UMOV UR13, UR9 ;  /* 0x00000009000d7c82 */ /* 0x000fe20008000000 */
[----:B------:R-:W-:-:S05]  /*11d30*/  UMOV UR15, 0x40000040 ;  /* 0x40000040000f7882 */ /* 0x000fca0000000000 */
[----:B------:R-:W-:Y:S03]  /*11d40*/  HGMMA.64x192x16.F32 R24, gdesc[UR12], R24, gsb0 ;  /* 0x02e000000c1879f0 */ /* 0x000fe60008000818 */
[----:B------:R-:W-:Y:S02]  /*11d50*/  WARPGROUP.DEPBAR.LE gsb0, 0x0 ;  /* 0x00008000000079c5 */ /* 0x000fe40000010000 */
[----:B------:R4:W-:Y:S04]  /*11d60*/  STL.64 [R1], R24 ;  /* 0x0000001801007387 */ /* 0x0009e80000100a00 */
        /* <DEDUP_REMOVED lines=42> */
[----:B------:R2:W-:Y:S01]  /*12010*/  STL.64 [R1+0x158], R110 ;  /* 0x0001586e01007387 */ /* 0x0005e20000100a00 */
[----:B----4-:R-:W-:-:S03]  /*12020*/  IMAD.MOV.U32 R24, RZ, RZ, R120 ;  /* 0x000000ffff187224 */ /* 0x010fc600078e0078 */
[----:B------:R4:W-:Y:S01]  /*12030*/  STL.64 [R1+0x160], R112 ;  /* 0x0001607001007387 */ /* 0x0009e20000100a00 */
[----:B------:R-:W-:-:S03]  /*12040*/  IMAD.MOV.U32 R25, RZ, RZ, R121 ;  /* 0x000000ffff197224 */ /* 0x000fc600078e0079 */
[----:B------:R4:W-:Y:S01]  /*12050*/  STL.64 [R1+0x168], R114 ;  /* 0x0001687201007387 */ /* 0x0009e20000100a00 */
[----:B---3--:R-:W-:-:S03]  /*12060*/  IMAD.MOV.U32 R26, RZ, RZ, R122 ;  /* 0x000000ffff1a7224 */ /* 0x008fc600078e007a */
[----:B------:R3:W-:Y:S01]  /*12070*/  STL.64 [R1+0x170], R116 ;  /* 0x0001707401007387 */ /* 0x0007e20000100a00 */
[----:B------:R-:W-:-:S03]  /*12080*/  IMAD.MOV.U32 R27, RZ, RZ, R123 ;  /* 0x000000ffff1b7224 */ /* 0x000fc600078e007b */
[----:B------:R3:W-:Y:S01]  /*12090*/  STL.64 [R1+0x178], R118 ;  /* 0x0001787601007387 */ /* 0x0007e20000100a00 */
[----:B0-----:R-:W-:-:S03]  /*120a0*/  IMAD.MOV.U32 R28, RZ, RZ, R124 ;  /* 0x000000ffff1c7224 */ /* 0x001fc600078e007c */
[----:B------:R-:W3:Y:S01]  /*120b0*/  LDL.LU R120, [R1+0x1358] ;  /* 0x0013580001787983 */ /* 0x000ee20000300800 */
[----:B------:R-:W-:-:S03]  /*120c0*/  IMAD.MOV.U32 R29, RZ, RZ, R125 ;  /* 0x000000ffff1d7224 */ /* 0x000fc600078e007d */
[----:B------:R-:W3:Y:S01]  /*120d0*/  LDL.LU R121, [R1+0x1354] ;  /* 0x0013540001797983 */ /* 0x000ee20000300800 */
[----:B-1----:R-:W-:-:S03]  /*120e0*/  IMAD.MOV.U32 R30, RZ, RZ, R126 ;  /* 0x000000ffff1e7224 */ /* 0x002fc600078e007e */
[----:B------:R-:W3:Y:S01]  /*120f0*/  LDL.LU R122, [R1+0x1350] ;  /* 0x00135000017a7983 */ /* 0x000ee20000300800 */
[----:B------:R-:W-:-:S03]  /*12100*/  MOV R31, R127 ;  /* 0x0000007f001f7202 */ /* 0x000fc60000000f00 */
[----:B------:R-:W3:Y:S01]  /*12110*/  LDL.LU R123, [R1+0x134c] ;  /* 0x00134c00017b7983 */ /* 0x000ee20000300800 */
[----:B--2---:R-:W-:-:S03]  /*12120*/  IMAD.MOV.U32 R32, RZ, RZ, R128 ;  /* 0x000000ffff207224 */ /* 0x004fc600078e0080 */
        /* <DEDUP_REMOVED lines=167> */
[----:B---3--:R-:W-:-:S03]  /*12ba0*/  IMAD.MOV.U32 R116, RZ, RZ, R212 ;  /* 0x000000ffff747224 */ /* 0x008fc600078e00d4 */
[----:B------:R-:W2:Y:S01]  /*12bb0*/  LDL.LU R208, [R1+0x11f8] ;  /* 0x0011f80001d07983 */ /* 0x000ea20000300800 */
[----:B------:R-:W-:-:S03]  /*12bc0*/  IMAD.MOV.U32 R117, RZ, RZ, R213 ;  /* 0x000000ffff757224 */ /* 0x000fc600078e00d5 */
[----:B------:R-:W2:Y:S01]  /*12bd0*/  LDL.LU R209, [R1+0x11f4] ;  /* 0x0011f40001d17983 */ /* 0x000ea20000300800 */
[----:B------:R-:W-:-:S03]  /*12be0*/  IMAD.MOV.U32 R118, RZ, RZ, R214 ;  /* 0x000000ffff767224 */ /* 0x000fc600078e00d6 */
        /* <DEDUP_REMOVED lines=968> */
[----:B------:R-:W-:Y:S01]  /*16870*/  IMAD.MOV.U32 R140, RZ, RZ, R119 ;  /* 0x000000ffff8c7224 */ /* 0x000fe200078e0077 */
[----:B-1----:R-:W-:Y:S01]  /*16880*/  MOV R145, R114 ;  /* 0x0000007200917202 */ /* 0x002fe20000000f00 */
[----:B------:R-:W-:Y:S01]  /*16890*/  IMAD.MOV.U32 R143, RZ, RZ, R116 ;  /* 0x000000ffff8f7224 */ /* 0x000fe200078e0074 */
[----:B------:R-:W4:Y:S01]  /*168a0*/  LDL.LU.64 R118, [R1+0xd98] ;  /* 0x000d980001767983 */ /* 0x000f220000300a00 */
[----:B------:R-:W-:Y:S02]  /*168b0*/  IMAD.MOV.U32 R142, RZ, RZ, R117 ;  /* 0x000000ffff8e7224 */ /* 0x000fe400078e0075 */
[----:B------:R-:W-:Y:S01]  /*168c0*/  IMAD.MOV.U32 R144, RZ, RZ, R115 ;  /* 0x000000ffff907224 */ /* 0x000fe200078e0073 */
[----:B------:R-:W4:Y:S01]  /*168d0*/  LDL.LU.64 R116, [R1+0xd90] ;  /* 0x000d900001747983 */ /* 0x000f220000300a00 */
[----:B--2---:R-:W-:-:S02]  /*168e0*/  IMAD.MOV.U32 R147, RZ, RZ, R112 ;  /* 0x000000ffff937224 */ /* 0x004fc400078e0070 */
[----:B------:R-:W-:Y:S01]  /*168f0*/  IMAD.MOV.U32 R146, RZ, RZ, R113 ;  /* 0x000000ffff927224 */ /* 0x000fe200078e0071 */
[----:B------:R-:W2:Y:S01]  /*16900*/  LDL.LU.64 R114, [R1+0xd88] ;  /* 0x000d880001727983 */ /* 0x000ea20000300a00 */
[----:B---3--:R-:W-:Y:S02]  /*16910*/  IMAD.MOV.U32 R149, RZ, RZ, R110 ;  /* 0x000000ffff957224 */ /* 0x008fe400078e006e */
[----:B------:R-:W-:Y:S01]  /*16920*/  IMAD.MOV.U32 R148, RZ, RZ, R111 ;  /* 0x000000ffff947224 */ /* 0x000fe200078e006f */
[----:B------:R-:W2:Y:S01]  /*16930*/  LDL.LU.64 R112, [R1+0xd80] ;  /* 0x000d800001707983 */ /* 0x000ea20000300a00 */
[----:B----4-:R-:W-:Y:S02]  /*16940*/  IMAD.MOV.U32 R151, RZ, RZ, R108 ;  /* 0x000000ffff977224 */ /* 0x010fe400078e006c */
        /* <DEDUP_REMOVED lines=242> */
[----:B------:R-:W-:-:S03]  /*17870*/  MOV R114, R145 ;  /* 0x0000009100727202 */ /* 0x000fc60000000f00 */
        /* <DEDUP_REMOVED lines=423> */
[----:B------:R0:W5:Y:S04]  /*192f0*/  LDL.LU R17, [R1+0xbd0] ;  /* 0x000bd00001117983 */ /* 0x0001680000300800 */
[----:B------:R0:W5:Y:S01]  /*19300*/  LDL.LU R16, [R1+0xbcc] ;  /* 0x000bcc0001107983 */ /* 0x0001620000300800 */
[----:B------:R-:W-:-:S03]  /*19310*/  WARPGROUP.DEPBAR.LE gsb0, 0x0 ;  /* 0x00008000000079c5 */ /* 0x000fc60000010000 */
[----:B------:R0:W5:Y:S04]  /*19320*/  LDL.LU R4, [R1+0xbc8] ;  /* 0x000bc80001047983 */ /* 0x0001680000300800 */
        /* <DEDUP_REMOVED lines=423> */
[----:B------:R-:W-:Y:S01]  /*1ada0*/  BPT.TRAP 0x1 ;  /* 0x000000040000795c */ /* 0x000fe20000300000 */
.L_x_23:
[----:B------:R-:W-:Y:S02]  /*1adb0*/  UISETP.GT.U32.AND UP0, UPT, UR38, 0x1, UPT ;  /* 0x000000012600788c */ /* 0x000fe4000bf04070 */
[----:B------:R-:W-:-:S04]  /*1adc0*/  ULEA UR8, UR6, UR44, 0x3 ;  /* 0x0000002c06087291 */ /* 0x000fc8000f8e183f */
[----:B------:R-:W-:Y:S01]  /*1add0*/  UIADD3 UR8, UR8, 0x10, URZ ;  /* 0x0000001008087890 */ /* 0x000fe2000fffe03f */
[----:B------:R-:W-:-:S03]  /*1ade0*/  PLOP3.LUT P1, PT, PT, PT, UP0, 0x80, 0x0 ;  /* 0x000000000000781c */ /* 0x000fc60003f2f008 */
[----:B------:R-:W-:-:S09]  /*1adf0*/  UPRMT UR8, URZ, 0x654, UR8 ;  /* 0x000006543f087896 */ /* 0x000fd20008000008 */
[----:B------:R-:W-:Y:S01]  /*1ae00*/  SYNCS.ARRIVE.TRANS64.RED.A1T0 RZ, [UR8], RZ ;  /* 0x000000ffffff79a7 */ /* 0x000fe20008100408 */
[----:B------:R-:W-:Y:S05]  /*1ae10*/  @P1 BRA `(.L_x_24) ;  /* 0x0000000000041947 */ /* 0x000fea0003800000 */
[----:B------:R-:W-:Y:S01]  /*1ae20*/  BPT.TRAP 0x1 ;  /* 0x000000040000795c */ /* 0x000fe20000300000 */
.L_x_24:
[----:B------:R-:W-:Y:S02]  /*1ae30*/  UISETP.GT.AND UP2, UPT, UR7, 0x1, UPT ;  /* 0x000000010700788c */ /* 0x000fe4000bf44270 */
[----:B------:R-:W-:Y:S02]  /*1ae40*/  UIADD3 UR16, UR16, 0x1, URZ ;  /* 0x0000000110107890 */ /* 0x000fe4000fffe03f */
[----:B------:R-:W-:Y:S02]  /*1ae50*/  UIADD3 UR6, UR6, 0x1, URZ ;  /* 0x0000000106067890 */ /* 0x000fe4000fffe03f */
[----:B------:R-:W-:Y:S01]  /*1ae60*/  PLOP3.LUT P1, PT, PT, PT, UP2, 0x80, 0x0 ;  /* 0x000000000000781c */ /* 0x000fe20003f2f028 */
[----:B------:R-:W-:Y:S02]  /*1ae70*/  UISETP.NE.AND UP0, UPT, UR16, 0x2, UPT ;  /* 0x000000021000788c */ /* 0x000fe4000bf05270 */
[----:B------:R-:W-:Y:S02]  /*1ae80*/  UISETP.NE.AND UP1, UPT, UR6, 0x2, UPT ;  /* 0x000000020600788c */ /* 0x000fe4000bf25270 */
[----:B------:R-:W-:-:S02]  /*1ae90*/  USEL UR8, URZ, 0x1, UP0 ;  /* 0x000000013f087887 */ /* 0x000fc40008000000 */
[----:B------:R-:W-:Y:S02]  /*1aea0*/  UIADD3 UR7, UR7, -0x1, URZ ;  /* 0xffffffff07077890 */ /* 0x000fe4000fffe03f */
[----:B------:R-:W-:Y:S02]  /*1aeb0*/  USEL UR16, UR16, URZ, UP0 ;  /* 0x0000003f10107287 */ /* 0x000fe40008000000 */
[----:B------:R-:W-:Y:S01]  /*1aec0*/  USEL UR6, UR6, URZ, UP1 ;  /* 0x0000003f06067287 */ /* 0x000fe20008800000 */
[----:B-----5:R-:W-:Y:S01]  /*1aed0*/  LOP3.LUT R0, R0, UR8, RZ, 0x3c, !PT ;  /* 0x0000000800007c12 */ /* 0x020fe2000f8e3cff */
[----:B------:R-:W-:Y:S10]  /*1aee0*/  @P1 BRA `(.L_x_25) ;  /* 0xffffff2400681947 */ /* 0x000ff4000383ffff */
.L_x_18:
[----:B------:R-:W0:Y:S02]  /*1aef0*/  LDC R0, c[0x0][0x28c] ;  /* 0x0000a300ff007b82 */ /* 0x000e240000000800 */
[----:B0-----:R-:W-:-:S13]  /*1af00*/  ISETP.GE.AND P1, PT, R0, 0x1, PT ;  /* 0x000000010000780c */ /* 0x001fda0003f26270 */
[----:B------:R-:W-:Y:S05]  /*1af10*/  @!P1 BRA `(.L_x_26) ;  /* 0x0000000000349947 */ /* 0x000fea0003800000 */
[----:B------:R-:W-:Y:S05]  /*1af20*/  @!P0 BRA `(.L_x_27) ;  /* 0x0000000000048947 */ /* 0x000fea0003800000 */
[----:B------:R-:W-:Y:S01]  /*1af30*/  BPT.TRAP 0x1 ;  /* 0x000000040000795c */ /* 0x000fe20000300000 */
.L_x_27:
[----:B-----5:R-:W-:Y:S01]  /*1af40*/  R2UR UR4, R4 ;  /* 0x00000000040472ca */ /* 0x020fe200000e0000 */
[----:B------:R-:W-:-:S06]  /*1af50*/  UISETP.GT.U32.AND UP0, UPT, UR38, 0x1, UPT ;  /* 0x000000012600788c */ /* 0x000fcc000bf04070 */
[----:B------:R-:W-:-:S06]  /*1af60*/  PLOP3.LUT P0, PT, PT, PT, UP0, 0x80, 0x0 ;  /* 0x000000000000781c */ /* 0x000fcc0003f0f008 */
[----:B------:R-:W-:-:S04]  /*1af70*/  UIADD3 UR4, UR4, UR37, URZ ;  /* 0x0000002504047290 */ /* 0x000fc8000fffe03f */
[----:B------:R-:W-:-:S04]  /*1af80*/  USHF.L.U32 UR4, UR4, 0x3, URZ ;  /* 0x0000000304047899 */ /* 0x000fc8000800063f */
[----:B------:R-:W-:-:S04]  /*1af90*/  ULOP3.LUT UR4, UR4, 0x8, URZ, 0xc0, !UPT ;  /* 0x0000000804047892 */ /* 0x000fc8000f8ec03f */
[----:B------:R-:W-:-:S04]  /*1afa0*/  UIADD3 UR4, UR44, 0x10, UR4 ;  /* 0x000000102c047890 */ /* 0x000fc8000fffe004 */
[----:B------:R-:W-:-:S09]  /*1afb0*/  UPRMT UR4, URZ, 0x654, UR4 ;  /* 0x000006543f047896 */ /* 0x000fd20008000004 */
[----:B------:R-:W-:Y:S01]  /*1afc0*/  SYNCS.ARRIVE.TRANS64.RED.A1T0 RZ, [UR4], RZ ;  /* 0x000000ffffff79a7 */ /* 0x000fe20008100404 */
[----:B------:R-:W-:Y:S05]  /*1afd0*/  @P0 BRA `(.L_x_26) ;  /* 0x0000000000040947 */ /* 0x000fea0003800000 */
[----:B------:R-:W-:Y:S01]  /*1afe0*/  BPT.TRAP 0x1 ;  /* 0x000000040000795c */ /* 0x000fe20000300000 */
.L_x_26:
[----:B------:R-:W0:Y:S01]  /*1aff0*/  S2R R0, SR_TID.X ;  /* 0x0000000000007919 */ /* 0x000e220000002100 */
[----:B------:R-:W-:Y:S01]  /*1b000*/  UIMAD UR41, UR41, 0x180, URZ ;  /* 0x00000180292978a4 */ /* 0x000fe2000f8e023f */
[----:B------:R-:W-:Y:S01]  /*1b010*/  ULDC UR8, c[0x0][0x288] ;  /* 0x0000a20000087ab9 */ /* 0x000fe20000000800 */
[----:B------:R-:W1:Y:S01]  /*1b020*/  S2R R5, SR_TID.X ;  /* 0x0000000000057919 */ /* 0x000e620000002100 */
[----:B------:R-:W-:Y:S02]  /*1b030*/  UIADD3 UR37, UR43, UR37, URZ ;  /* 0x000000252b257290 */ /* 0x000fe4000fffe03f */
[----:B------:R-:W-:Y:S01]  /*1b040*/  UIMAD.WIDE UR6, UR40, 0x180, URZ ;  /* 0x00000180280678a5 */ /* 0x000fe2000f8e023f */
[----:B------:R-:W-:Y:S01]  /*1b050*/  IMAD.U32 R12, RZ, RZ, UR41 ;  /* 0x00000029ff0c7e24 */ /* 0x000fe2000f8e00ff */
[----:B------:R-:W-:Y:S02]  /*1b060*/  UIMAD UR40, UR40, 0x180, URZ ;  /* 0x00000180282878a4 */ /* 0x000fe4000f8e023f */
[----:B------:R-:W-:Y:S01]  /*1b070*/  UISETP.GE.AND UP2, UPT, UR41, UR8, UPT ;  /* 0x000000082900728c */ /* 0x000fe2000bf46270 */
[----:B------:R-:W-:Y:S01]  /*1b080*/  ULDC UR9, c[0x0][0x284] ;  /* 0x0000a10000097ab9 */ /* 0x000fe20000000800 */
[----:B------:R-:W-:-:S02]  /*1b090*/  USHF.R.U32.HI UR4, URZ, 0x1, UR37 ;  /* 0x000000013f047899 */ /* 0x000fc40008011625 */
[----:B------:R-:W-:Y:S02]  /*1b0a0*/  UISETP.GE.OR UP2, UPT, UR40, UR9, UP2 ;  /* 0x000000092800728c */ /* 0x000fe40009746670 */
[----:B------:R-:W-:Y:S02]  /*1b0b0*/  ULOP3.LUT UR4, UR4, 0x1, URZ, 0xc0, !UPT ;  /* 0x0000000104047892 */ /* 0x000fe4000f8ec03f */
[----:B------:R-:W-:Y:S01]  /*1b0c0*/  USHF.R.S32.HI UR12, URZ, 0x1f, UR42 ;  /* 0x0000001f3f0c7899 */ /* 0x000fe2000801142a */
[----:B------:R-:W-:Y:S01]  /*1b0d0*/  ULDC.64 UR10, c[0x0][0x5d0] ;  /* 0x00017400000a7ab9 */ /* 0x000fe20000000a00 */
[----:B------:R-:W-:Y:S01]  /*1b0e0*/  UISETP.GT.U32.AND UP1, UPT, UR37, 0x1, UPT ;  /* 0x000000012500788c */ /* 0x000fe2000bf24070 */
[----:B------:R-:W-:Y:S01]  /*1b0f0*/  PLOP3.LUT P0, PT, PT, PT, UP2, 0x80, 0x0 ;  /* 0x000000000000781c */ /* 0x000fe20003f0f028 */
[----:B------:R-:W-:Y:S01]  /*1b100*/  UISETP.NE.U32.AND UP0, UPT, UR4, 0x1, UPT ;  /* 0x000000010400788c */ /* 0x000fe2000bf05070 */
[----:B------:R-:W-:Y:S01]  /*1b110*/  IMAD.U32 R6, RZ, RZ, UR10 ;  /* 0x0000000aff067e24 */ /* 0x000fe2000f8e00ff */
[----:B------:R-:W-:-:S02]  /*1b120*/  UIMAD UR5, UR12, UR10, URZ ;  /* 0x0000000a0c0572a4 */ /* 0x000fc4000f8e023f */
[----:B------:R-:W-:Y:S02]  /*1b130*/  UISETP.LT.U32.AND UP1, UPT, UR43, 0x2, UP1 ;  /* 0x000000022b00788c */ /* 0x000fe40008f21070 */
[----:B------:R-:W-:Y:S01]  /*1b140*/  UISETP.GT.U32.AND UP0, UPT, UR43, 0x1, !UP0 ;  /* 0x000000012b00788c */ /* 0x000fe2000c704070 */
[----:B0-----:R-:W-:Y:S01]  /*1b150*/  SHF.R.U32.HI R3, RZ, 0x7, R0 ;  /* 0x00000007ff037819 */ /* 0x001fe20000011600 */
[----:B------:R-:W-:Y:S02]  /*1b160*/  UIMAD UR5, UR42, UR11, UR5 ;  /* 0x0000000b2a0572a4 */ /* 0x000fe4000f8e0205 */
[----:B------:R-:W-:Y:S01]  /*1b170*/  USEL UR4, URZ, 0x1, !UP0 ;  /* 0x000000013f047887 */ /* 0x000fe2000c000000 */
[----:B------:R-:W-:Y:S01]  /*1b180*/  LOP3.LUT R3, R3, 0x1, RZ, 0xc0, !PT ;  /* 0x0000000103037812 */ /* 0x000fe200078ec0ff */
[C---:B-1----:R-:W-:Y:S01]  /*1b190*/  IMAD.SHL.U32 R13, R5.reuse, 0x2, RZ ;  /* 0x00000002050d7824 */ /* 0x042fe200078e00ff */
[----:B------:R-:W-:Y:S01]  /*1b1a0*/  SHF.R.U32.HI R0, RZ, 0x2, R5 ;  /* 0x00000002ff007819 */ /* 0x000fe20000011605 */
[----:B------:R-:W-:Y:S01]  /*1b1b0*/  ULOP3.LUT UR37, UR37, 0x1, URZ, 0xc0, !UPT ;  /* 0x0000000125257892 */ /* 0x000fe2000f8ec03f */
[----:B-----5:R-:W-:Y:S01]  /*1b1c0*/  LOP3.LUT R4, R5, 0x60, RZ, 0xc0, !PT ;  /* 0x0000006005047812 */ /* 0x020fe200078ec0ff */
[----:B------:R-:W-:Y:S01]  /*1b1d0*/  IMAD.SHL.U32 R10, R3, 0x40, RZ ;  /* 0x00000040030a7824 */ /* 0x000fe200078e00ff */
[----:B------:R-:W-:-:S02]  /*1b1e0*/  LOP3.LUT R0, R0, 0x7, RZ, 0xc0, !PT ;  /* 0x0000000700007812 */ /* 0x000fc400078ec0ff */
[----:B------:R-:W-:Y:S02]  /*1b1f0*/  SHF.R.U32.HI R4, RZ, 0x1, R4 ;  /* 0x00000001ff047819 */ /* 0x000fe40000011604 */
[--C-:B------:R-:W-:Y:S02]  /*1b200*/  LOP3.LUT R10, R10, 0x40, R0.reuse, 0xe2, !PT ;  /* 0x000000400a0a7812 */ /* 0x100fe400078ee200 */
[----:B------:R-:W-:Y:S02]  /*1b210*/  IADD3 R0, RZ, -R4, -R0 ;  /* 0x80000004ff007210 */ /* 0x000fe40007ffe800 */
[----:B------:R-:W-:Y:S02]  /*1b220*/  LOP3.LUT R12, R12, 0x6, R13, 0xf8, !PT ;  /* 0x000000060c0c7812 */ /* 0x000fe400078ef80d */
[----:B------:R-:W-:Y:S01]  /*1b230*/  LOP3.LUT R10, R10, UR6, R4, 0xfe, !PT ;  /* 0x000000060a0a7c12 */ /* 0x000fe2000f8efe04 */
[----:B------:R-:W-:Y:S01]  /*1b240*/  IMAD R0, R3, -0x40, R0 ;  /* 0xffffffc003007824 */ /* 0x000fe200078e0200 */
[----:B------:R-:W-:Y:S01]  /*1b250*/  LOP3.LUT R3, R5, 0x3, RZ, 0xc0, !PT ;  /* 0x0000000305037812 */ /* 0x000fe200078ec0ff */
[----:B------:R-:W-:Y:S01]  /*1b260*/  IMAD.MOV.U32 R4, RZ, RZ, -0x2 ;  /* 0xfffffffeff047424 */ /* 0x000fe200078e00ff */
[----:B------:R-:W-:-:S03]  /*1b270*/  SHF.R.S32.HI R13, RZ, 0x1f, R12 ;  /* 0x0000001fff0d7819 */ /* 0x000fc6000001140c */
[----:B------:R-:W-:Y:S01]  /*1b280*/  IMAD R3, R3, R4, UR8 ;  /* 0x0000000803037e24 */ /* 0x000fe2000f8e0204 */
[----:B------:R-:W-:Y:S01]  /*1b290*/  USEL UR8, URZ, 0x1, !UP1 ;  /* 0x000000013f087887 */ /* 0x000fe2000c800000 */
[----:B------:R-:W-:Y:S02]  /*1b2a0*/  IMAD.U32 R4, RZ, RZ, UR9 ;  /* 0x00000009ff047e24 */ /* 0x000fe4000f8e00ff */
[----:B------:R-:W-:Y:S01]  /*1b2b0*/  IMAD.WIDE.U32 R6, R6, UR42, R12 ;  /* 0x0000002a06067c25 */ /* 0x000fe2000f8e000c */
[----:B------:R-:W-:Y:S02]  /*1b2c0*/  ULOP3.LUT UR36, UR4, UR36, UR8, 0x96, !UPT ;  /* 0x0000002404247292 */ /* 0x000fe4000f8e9608 */
[----:B------:R-:W-:Y:S01]  /*1b2d0*/  IADD3 R0, R4, -UR40, R0 ;  /* 0x8000002804007c10 */ /* 0x000fe2000fffe000 */
[----:B------:R-:W-:Y:S01]  /*1b2e0*/  VIADD R7, R7, UR5 ;  /* 0x0000000507077c36 */ /* 0x000fe20008000000 */
[----:B------:R-:W-:Y:S01]  /*1b2f0*/  UMOV UR40, 0xffffffff ;  /* 0xffffffff00287882 */ /* 0x000fe20000000000 */
[----:B------:R-:W-:Y:S01]  /*1b300*/  VIADD R3, R3, -UR41 ;  /* 0x8000002903037c36 */ /* 0x000fe20008000000 */
[----:B------:R-:W-:Y:S06]  /*1b310*/  @P0 BRA `(.L_x_28) ;  /* 0x0000027000980947 */ /* 0x000fec0003800000 */
[----:B------:R-:W-:Y:S01]  /*1b320*/  FSETP.NEU.AND P0, PT, R16, RZ, PT ;  /* 0x000000ff1000720b */ /* 0x000fe20003f0d000 */
[----:B------:R-:W-:Y:S01]  /*1b330*/  ULDC.64 UR8, c[0x0][0x5c8] ;  /* 0x0001720000087ab9 */ /* 0x000fe20000000a00 */
[----:B------:R-:W-:Y:S01]  /*1b340*/  ISETP.GT.AND P5, PT, R3, RZ, PT ;  /* 0x000000ff0300720c */ /* 0x000fe20003fa4270 */
[----:B------:R-:W-:Y:S01]  /*1b350*/  UIMAD UR4, UR7, UR8, URZ ;  /* 0x00000008070472a4 */ /* 0x000fe2000f8e023f */
[----:B------:R-:W-:Y:S01]  /*1b360*/  IMAD.U32 R19, RZ, RZ, UR9 ;  /* 0x00000009ff137e24 */ /* 0x000fe2000f8e00ff */
[----:B------:R-:W-:Y:S01]  /*1b370*/  BSSY B0, `(.L_x_28) ;  /* 0x0002720000007945 */ /* 0x000fe20003800000 */
[----:B------:R-:W-:Y:S01]  /*1b380*/  IMAD.WIDE.U32 R6, R10, UR8, R6 ;  /* 0x000000080a067c25 */ /* 0x000fe2000f8e0006 */
[----:B------:R-:W-:-:S03]  /*1b390*/  ISETP.GT.AND P1, PT, R0, RZ, P5 ;  /* 0x000000ff0000720c */ /* 0x000fc60002f24270 */
[----:B------:R-:W-:-:S04]  /*1b3a0*/  IMAD R19, R10, R19, UR4 ;  /* 0x000000040a137e24 */ /* 0x000fc8000f8e0213 */
[----:B------:R-:W-:Y:S01]  /*1b3b0*/  IMAD.IADD R19, R7, 0x1, R19 ;  /* 0x0000000107137824 */ /* 0x000fe200078e0213 */
[----:B------:R-:W-:Y:S06]  /*1b3c0*/  @!P0 BRA `(.L_x_29) ;  /* 0x000001a800fc8947 */ /* 0x000fec0003800000 */
[----:B------:R-:W0:Y:S01]  /*1b3d0*/  LDC.64 R220, c[0x0][0x5b8] ;  /* 0x00016e00ffdc7b82 */ /* 0x000e220000000a00 */
[----:B------:R-:W2:Y:S01]  /*1b3e0*/  LDL.LU R20, [R1+0x480] ;  /* 0x0004800001147983 */ /* 0x000ea20000300800 */
[----:B------:R-:W-:-:S06]  /*1b3f0*/  ULDC.64 UR4, c[0x0][0x5c0] ;  /* 0x0001700000047ab9 */ /* 0x000fcc0000000a00 */
[----:B------:R-:W1:Y:S08]  /*1b400*/  LDC.64 R8, c[0x0][0x5b0] ;  /* 0x00016c00ff087b82 */ /* 0x000e700000000a00 */
[----:B------:R-:W3:Y:S01]  /*1b410*/  LDC.64 R22, c[0x0][0x5a8] ;  /* 0x00016a00ff167b82 */ /* 0x000ee20000000a00 */
[C---:B0-----:R-:W-:Y:S02]  /*1b420*/  IMAD R219, R220.reuse, UR12, RZ ;  /* 0x0000000cdcdb7c24 */ /* 0x041fe4000f8e02ff */
[----:B------:R-:W-:-:S04]  /*1b430*/  IMAD.WIDE.U32 R222, R220, UR42, R12 ;  /* 0x0000002adcde7c25 */ /* 0x000fc8000f8e000c */
[----:B------:R-:W-:Y:S02]  /*1b440*/  IMAD R219, R221, UR42, R219 ;  /* 0x0000002adddb7c24 */ /* 0x000fe4000f8e02db */
[----:B-1----:R-:W-:Y:S02]  /*1b450*/  IMAD R18, R8, UR7, RZ ;  /* 0x0000000708127c24 */ /* 0x002fe4000f8e02ff */
[----:B------:R-:W-:Y:S02]  /*1b460*/  IMAD.IADD R217, R223, 0x1, R219 ;  /* 0x00000001dfd97824 */ /* 0x000fe400078e02db */
[----:B------:R-:W-:Y:S02]  /*1b470*/  IMAD.MOV.U32 R216, RZ, RZ, R222 ;  /* 0x000000ffffd87224 */ /* 0x000fe400078e00de */
[C---:B------:R-:W-:Y:S02]  /*1b480*/  IMAD R18, R10.reuse, R9, R18 ;  /* 0x000000090a127224 */ /* 0x040fe400078e0212 */
[----:B------:R-:W-:-:S04]  /*1b490*/  IMAD.WIDE.U32 R4, R10, R8, R216 ;  /* 0x000000080a047225 */ /* 0x000fc800078e00d8 */
[----:B------:R-:W-:Y:S01]  /*1b4a0*/  IMAD.IADD R5, R5, 0x1, R18 ;  /* 0x0000000105057824 */ /* 0x000fe200078e0212 */
[----:B---3--:R-:W-:-:S04]  /*1b4b0*/  LEA R14, P0, R4, R22, 0x1 ;  /* 0x00000016040e7211 */ /* 0x008fc800078008ff */
[----:B------:R-:W-:-:S05]  /*1b4c0*/  LEA.HI.X R15, R4, R23, R5, 0x1, P0 ;  /* 0x00000017040f7211 */ /* 0x000fca00000f0c05 */
[----:B------:R-:W3:Y:S01]  /*1b4d0*/  @P1 LDG.E.LTC128B.U16 R11, desc[UR46][R14.64] ;  /* 0x0000002e0e0b1981 */ /* 0x000ee2000c1e1520 */
[----:B------:R-:W-:Y:S01]  /*1b4e0*/  ISETP.GT.AND P2, PT, R3, 0x1, PT ;  /* 0x000000010300780c */ /* 0x000fe20003f44270 */
[----:B------:R-:W-:Y:S01]  /*1b4f0*/  BSSY B1, `(.L_x_30) ;  /* 0x0000013000017945 */ /* 0x000fe20003800000 */
[----:B------:R-:W-:-:S11]  /*1b500*/  LOP3.LUT R17, R17, 0xfffffffd, RZ, 0xc0, !PT ;  /* 0xfffffffd11117812 */ /* 0x000fd600078ec0ff */
[----:B------:R-:W-:Y:S01]  /*1b510*/  @P2 LOP3.LUT R17, R17, 0x2, RZ, 0xfc, !PT ;  /* 0x0000000211112812 */ /* 0x000fe200078efcff */
[----:B---3--:R-:W-:-:S05]  /*1b520*/  HADD2.F32 R4, -RZ, R11.H0_H0 ;  /* 0x2000000bff047230 */ /* 0x008fca0000004100 */
[----:B------:R-:W-:-:S04]  /*1b530*/  FMUL R4, R4, R16 ;  /* 0x0000001004047220 */ /* 0x000fc80000400000 */
[----:B--2---:R-:W-:Y:S01]  /*1b540*/  FFMA R7, R20, R2, R4 ;  /* 0x0000000214077223 */ /* 0x004fe20000000004 */
[----:B------:R-:W-:-:S04]  /*1b550*/  LEA R4, P0, R6, UR4, 0x1 ;  /* 0x0000000406047c11 */ /* 0x000fc8000f8008ff */
[----:B------:R-:W-:Y:S02]  /*1b560*/  LEA.HI.X R5, R6, UR5, R19, 0x1, P0 ;  /* 0x0000000506057c11 */ /* 0x000fe400080f0c13 */
[----:B------:R-:W-:-:S05]  /*1b570*/  F2FP.F16.F32.PACK_AB R6, RZ, R7 ;  /* 0x00000007ff06723e */ /* 0x000fca00000000ff */
[----:B------:R0:W-:Y:S02]  /*1b580*/  @P1 STG.E.U16 desc[UR46][R4.64], R6 ;  /* 0x0000000604001986 */ /* 0x0001e4000c10152e */
[----:B0-----:R-:W-:-:S04]  /*1b590*/  IMAD.WIDE.U32 R6, R10, R8, R12 ;  /* 0x000000080a067225 */ /* 0x001fc800078e000c */
[----:B------:R-:W-:Y:S02]  /*1b5a0*/  IMAD.IADD R7, R18, 0x1, R7 ;  /* 0x0000000112077824 */ /* 0x000fe400078e0207 */
[----:B------:R-:W-:-:S04]  /*1b5b0*/  IMAD.WIDE.U32 R6, R220, UR42, R6 ;  /* 0x0000002adc067c25 */ /* 0x000fc8000f8e0006 */
[----:B------:R-:W-:Y:S01]  /*1b5c0*/  IMAD.IADD R7, R219, 0x1, R7 ;  /* 0x00000001db077824 */ /* 0x000fe200078e0207 */
[----:B------:R-:W-:-:S04]  /*1b5d0*/  LEA R20, P0, R6, R22, 0x1 ;  /* 0x0000001606147211 */ /* 0x000fc800078008ff */
[----:B------:R-:W-:Y:S02]  /*1b5e0*/  LEA.HI.X R21, R6, R23, R7, 0x1, P0 ;  /* 0x0000001706157211 */ /* 0x000fe400000f0c07 */
[----:B------:R-:W-:-:S13]  /*1b5f0*/  ISETP.GT.AND P0, PT, R0, RZ, P2 ;  /* 0x000000ff0000720c */ /* 0x000fda0001704270 */
[----:B------:R-:W-:Y:S05]  /*1b600*/  @!P0 BRA `(.L_x_31) ;  /* 0x0000000000048947 */ /* 0x000fea0003800000 */
[----:B------:R0:W5:Y:S02]  /*1b610*/  LDG.E.LTC128B.U16 R11, desc[UR46][R20.64+0x2] ;  /* 0x0000022e140b7981 */ /* 0x000164000c1e1520 */
.L_x_31:
[----:B------:R-:W-:Y:S05]  /*1b620*/  BSYNC B1 ;  /* 0x0000000000017941 */ /* 0x000fea0003800000 */
.L_x_30:
[----:B------:R-:W2:Y:S01]  /*1b630*/  LDL R7, [R1+0x484] ;  /* 0x0004840001077983 */ /* 0x000ea20000100800 */
[----:B-----5:R-:W-:Y:S01]  /*1b640*/  HADD2.F32 R6, -RZ, R11.H0_H0 ;  /* 0x2000000bff067230 */ /* 0x020fe20000004100 */
[C---:B------:R-:W-:Y:S01]  /*1b650*/  SHF.L.U64.HI R225, R8.reuse, 0x3, R9 ;  /* 0x0000000308e17819 */ /* 0x040fe20000010209 */
[----:B------:R-:W-:Y:S01]  /*1b660*/  IMAD.SHL.U32 R224, R8, 0x8, RZ ;  /* 0x0000000808e07824 */ /* 0x000fe200078e00ff */
[----:B------:R-:W3:Y:S02]  /*1b670*/  LDL.LU R221, [R1+0x488] ;  /* 0x0004880001dd7983 */ /* 0x000ee40000300800 */
[----:B------:R-:W-:-:S04]  /*1b680*/  FMUL R6, R6, R16 ;  /* 0x0000001006067220 */ /* 0x000fc80000400000 */
[----:B--2---:R-:W-:-:S05]  /*1b690*/  FFMA R6, R7, R2, R6 ;  /* 0x0000000207067223 */ /* 0x004fca0000000006 */
[----:B------:R-:W-:-:S05]  /*1b6a0*/  F2FP.F16.F32.PACK_AB R6, RZ, R6 ;  /* 0x00000006ff06723e */ /* 0x000fca00000000ff */
[----:B------:R1:W-:Y:S01]  /*1b6b0*/  @P0 STG.E.U16 desc[UR46][R4.64+0x2], R6 ;  /* 0x0000020604000986 */ /* 0x0003e2000c10152e */
[----:B------:R-:W-:Y:S01]  /*1b6c0*/  ISETP.GT.AND P0, PT, R0, 0x8, P5 ;  /* 0x000000080000780c */ /* 0x000fe20002f04270 */
[----:B-1----:R-:W-:-:S04]  /*1b6d0*/  IMAD.WIDE.U32 R6, R10, R8, R224 ;  /* 0x000000080a067225 */ /* 0x002fc800078e00e0 */
[----:B------:R-:W-:Y:S01]  /*1b6e0*/  IMAD.IADD R18, R18, 0x1, R7 ;  /* 0x0000000112127824 */ /* 0x000fe200078e0207 */
[----:B------:R-:W-:-:S05]  /*1b6f0*/  IADD3 R7, P1, R222, R6, RZ ;  /* 0x00000006de077210 */ /* 0x000fca0007f3e0ff */
[----:B------:R-:W-:Y:S01]  /*1b700*/  IMAD.X R15, R18, 0x1, R217, P1 ;  /* 0x00000001120f7824 */ /* 0x000fe200008e06d9 */
[----:B------:R-:W-:-:S04]  /*1b710*/  LEA R14, P1, R7, R22, 0x1 ;  /* 0x00000016070e7211 */ /* 0x000fc800078208ff */
[----:B------:R-:W-:-:S05]  /*1b720*/  LEA.HI.X R15, R7, R23, R15, 0x1, P1 ;  /* 0x00000017070f7211 */ /* 0x000fca00008f0c0f */
[----:B------:R1:W2:Y:S01]  /*1b730*/  @P0 LDG.E.LTC128B.U16 R11, desc[UR46][R14.64] ;  /* 0x0000002e0e0b0981 */ /* 0x0002a2000c1e1520 */
[----:B------:R-:W-:Y:S01]  /*1b740*/  IADD3 R6, P1, R12, R6, RZ ;  /* 0x000000060c067210 */ /* 0x000fe20007f3e0ff */
[----:B------:R-:W-:Y:S01]  /*1b750*/  BSSY B1, `(.L_x_32) ;  /* 0x0000016000017945 */ /* 0x000fe20003800000 */
[----:B------:R-:W-:-:S03]  /*1b760*/  ISETP.GT.AND P2, PT, R0, 0x8, P2 ;  /* 0x000000080000780c */ /* 0x000fc60001744270 */
[----:B------:R-:W-:Y:S02]  /*1b770*/  IMAD.X R7, R13, 0x1, R18, P1 ;  /* 0x000000010d077824 */ /* 0x000fe400008e0612 */
[----:B------:R-:W-:-:S04]  /*1b780*/  IMAD.WIDE.U32 R6, R220, UR42, R6 ;  /* 0x0000002adc067c25 */ /* 0x000fc8000f8e0006 */
[----:B-1----:R-:W-:Y:S01]  /*1b790*/  IMAD.U32 R15, RZ, RZ, UR8 ;  /* 0x00000008ff0f7e24 */ /* 0x002fe2000f8e00ff */
[----:B------:R-:W-:Y:S01]  /*1b7a0*/  IADD3 R7, R219, R7, RZ ;  /* 0x00000007db077210 */ /* 0x000fe20007ffe0ff */
[----:B------:R-:W-:Y:S01]  /*1b7b0*/  IMAD.U32 R14, RZ, RZ, UR9 ;  /* 0x00000009ff0e7e24 */ /* 0x000fe2000f8e00ff */
[----:B------:R-:W-:-:S04]  /*1b7c0*/  LEA R18, P1, R6, R22, 0x1 ;  /* 0x0000001606127211 */ /* 0x000fc800078208ff */
[----:B------:R-:W-:Y:S01]  /*1b7d0*/  LEA.HI.X R19, R6, R23, R7, 0x1, P1 ;  /* 0x0000001706137211 */ /* 0x000fe200008f0c07 */
[----:B------:R-:W-:-:S04]  /*1b7e0*/  IMAD.U32 R6, RZ, RZ, UR8 ;  /* 0x00000008ff067e24 */ /* 0x000fc8000f8e00ff */
[----:B------:R-:W-:-:S05]  /*1b7f0*/  IMAD.SHL.U32 R226, R6, 0x10, RZ ;  /* 0x0000001006e27824 */ /* 0x000fca00078e00ff */
[----:B------:R-:W-:Y:S01]  /*1b800*/  IADD3 R6, P1, R226, R4, RZ ;  /* 0x00000004e2067210 */ /* 0x000fe20007f3e0ff */
[----:B--2---:R-:W-:-:S05]  /*1b810*/  HADD2.F32 R7, -RZ, R11.H0_H0 ;  /* 0x2000000bff077230 */ /* 0x004fca0000004100 */
[----:B------:R-:W-:-:S04]  /*1b820*/  FMUL R7, R7, R16 ;  /* 0x0000001007077220 */ /* 0x000fc80000400000 */
[----:B---3--:R-:W-:Y:S01]  /*1b830*/  FFMA R7, R221, R2, R7 ;  /* 0x00000002dd077223 */ /* 0x008fe20000000007 */
[----:B------:R-:W-:-:S04]  /*1b840*/  SHF.L.U64.HI R221, R15, 0x4, R14 ;  /* 0x000000040fdd7819 */ /* 0x000fc8000001020e */
[----:B------:R-:W-:-:S04]  /*1b850*/  F2FP.F16.F32.PACK_AB R7, RZ, R7 ;  /* 0x00000007ff07723e */ /* 0x000fc800000000ff */
[----:B------:R-:W-:Y:S01]  /*1b860*/  PRMT R14, R7, 0x7610, R14 ;  /* 0x00007610070e7816 */ /* 0x000fe2000000000e */
[----:B------:R-:W-:-:S05]  /*1b870*/  IMAD.X R7, R221, 0x1, R5, P1 ;  /* 0x00000001dd077824 */ /* 0x000fca00008e0605 */
[----:B------:R1:W-:Y:S01]  /*1b880*/  @P0 STG.E.U16 desc[UR46][R6.64], R14 ;  /* 0x0000000e06000986 */ /* 0x0003e2000c10152e */
[----:B------:R-:W-:Y:S05]  /*1b890*/  @!P2 BRA `(.L_x_33) ;  /* 0x000000000004a947 */ /* 0x000fea0003800000 */
[----:B------:R2:W5:Y:S02]  /*1b8a0*/  LDG.E.LTC128B.U16 R11, desc[UR46][R18.64+0x2] ;  /* 0x0000022e120b7981 */ /* 0x000564000c1e1520 */
.L_x_33:
[----:B------:R-:W-:Y:S05]  /*1b8b0*/  BSYNC B1 ;  /* 0x0000000000017941 */ /* 0x000fea0003800000 */
.L_x_32:
[----:B------:R-:W3:Y:S01]  /*1b8c0*/  LDL.LU R15, [R1+0x48c] ;  /* 0x00048c00010f7983 */ /* 0x000ee20000300800 */
[----:B-1---5:R-:W-:Y:S01]  /*1b8d0*/  HADD2.F32 R14, -RZ, R11.H0_H0 ;  /* 0x2000000bff0e7230 */ /* 0x022fe20000004100 */
[----:B------:R-:W-:Y:S01]  /*1b8e0*/  ISETP.GT.AND P4, PT, R3, 0x8, PT ;  /* 0x000000080300780c */ /* 0x000fe20003f84270 */
[----:B------:R-:W-:Y:S01]  /*1b8f0*/  BSSY B1, `(.L_x_34) ;  /* 0x000000a000017945 */ /* 0x000fe20003800000 */
[----:B------:R-:W-:Y:S02]  /*1b900*/  LOP3.LUT R17, R17, 0xfffffffb, RZ, 0xc0, !PT ;  /* 0xfffffffb11117812 */ /* 0x000fe400078ec0ff */
[----:B------:R-:W-:Y:S01]  /*1b910*/  FMUL R14, R14, R16 ;  /* 0x000000100e0e7220 */ /* 0x000fe20000400000 */
[----:B------:R-:W-:-:S08]  /*1b920*/  ISETP.GT.AND P0, PT, R0, RZ, P4 ;  /* 0x000000ff0000720c */ /* 0x000fd00002704270 */
[----:B------:R-:W-:Y:S01]  /*1b930*/  @P4 LOP3.LUT R17, R17, 0x4, RZ, 0xfc, !PT ;  /* 0x0000000411114812 */ /* 0x000fe200078efcff */
[----:B---3--:R-:W-:-:S05]  /*1b940*/  FFMA R14, R15, R2, R14 ;  /* 0x000000020f0e7223 */ /* 0x008fca000000000e */
[----:B------:R-:W-:-:S05]  /*1b950*/  F2FP.F16.F32.PACK_AB R14, RZ, R14 ;  /* 0x0000000eff0e723e */ /* 0x000fca00000000ff */
[----:B------:R1:W-:Y:S01]  /*1b960*/  @P2 STG.E.U16 desc[UR46][R6.64+0x2], R14 ;  /* 0x0000020e06002986 */ /* 0x0003e2000c10152e */
[----:B------:R-:W-:Y:S05]  /*1b970*/  @!P0 BRA `(.L_x_35) ;  /* 0x0000000000048947 */ /* 0x000fea0003800000 */
[----:B------:R3:W5:Y:S02]  /*1b980*/  LDG.E.LTC128B.U16 R11, desc[UR46][R20.64+0x10] ;  /* 0x0000102e140b7981 */ /* 0x000764000c1e1520 */
.L_x_35:
[----:B------:R-:W-:Y:S05]  /*1b990*/  BSYNC B1 ;  /* 0x0000000000017941 */ /* 0x000fea0003800000 */
.L_x_34:
[----:B------:R-:W4:Y:S01]  /*1b9a0*/  LDL.LU R15, [R1+0x490] ;  /* 0x00049000010f7983 */ /* 0x000f220000300800 */
[----:B-1---5:R-:W-:Y:S01]  /*1b9b0*/  HADD2.F32 R14, -RZ, R11.H0_H0 ;  /* 0x2000000bff0e7230 */ /* 0x022fe20000004100 */
[----:B------:R-:W-:Y:S01]  /*1b9c0*/  ISETP.GT.AND P3, PT, R3, 0x9, PT ;  /* 0x000000090300780c */ /* 0x000fe20003f64270 */
[----:B------:R-:W-:Y:S01]  /*1b9d0*/  BSSY B1, `(.L_x_36) ;  /* 0x000000a000017945 */ /* 0x000fe20003800000 */
[----:B------:R-:W-:Y:S02]  /*1b9e0*/  LOP3.LUT R17, R17, 0xfffffff7, RZ, 0xc0, !PT ;  /* 0xfffffff711117812 */ /* 0x000fe400078ec0ff */
[----:B------:R-:W-:Y:S01]  /*1b9f0*/  FMUL R14, R14, R16 ;  /* 0x000000100e0e7220 */ /* 0x000fe20000400000 */
[----:B------:R-:W-:-:S08]  /*1ba00*/  ISETP.GT.AND P1, PT, R0, RZ, P3 ;  /* 0x000000ff0000720c */ /* 0x000fd00001f24270 */
[----:B------:R-:W-:Y:S01]  /*1ba10*/  @P3 LOP3.LUT R17, R17, 0x8, RZ, 0xfc, !PT ;  /* 0x0000000811113812 */ /* 0x000fe200078efcff */
[----:B----4-:R-:W-:-:S05]  /*1ba20*/  FFMA R14, R15, R2, R14 ;  /* 0x000000020f0e7223 */ /* 0x010fca000000000e */
[----:B------:R-:W-:-:S05]  /*1ba30*/  F2FP.F16.F32.PACK_AB R14, RZ, R14 ;  /* 0x0000000eff0e723e */ /* 0x000fca00000000ff */
[----:B------:R1:W-:Y:S01]  /*1ba40*/  @P0 STG.E.U16 desc[UR46][R4.64+0x10], R14 ;  /* 0x0000100e04000986 */ /* 0x0003e2000c10152e */
[----:B------:R-:W-:Y:S05]  /*1ba50*/  @!P1 BRA `(.L_x_37) ;  /* 0x0000000000049947 */ /* 0x000fea0003800000 */
[----:B------:R4:W5:Y:S02]  /*1ba60*/  LDG.E.LTC128B.U16 R11, desc[UR46][R20.64+0x12] ;  /* 0x0000122e140b7981 */ /* 0x000964000c1e1520 */
.L_x_37:
[----:B------:R-:W-:Y:S05]  /*1ba70*/  BSYNC B1 ;  /* 0x0000000000017941 */ /* 0x000fea0003800000 */
.L_x_36:
[----:B------:R-:W2:Y:S01]  /*1ba80*/  LDL.LU R15, [R1+0x494] ;  /* 0x00049400010f7983 */ /* 0x000ea20000300800 */
[----:B-1---5:R-:W-:Y:S01]  /*1ba90*/  HADD2.F32 R14, -RZ, R11.H0_H0 ;  /* 0x2000000bff0e7230 */ /* 0x022fe20000004100 */
[----:B------:R-:W-:Y:S01]  /*1baa0*/  ISETP.GT.AND P2, PT, R0, 0x8, P4 ;  /* 0x000000080000780c */ /* 0x000fe20002744270 */
[----:B------:R-:W-:Y:S03]  /*1bab0*/  BSSY B1, `(.L_x_38) ;  /* 0x0000007000017945 */ /* 0x000fe60003800000 */
[----:B------:R-:W-:-:S04]  /*1bac0*/  FMUL R14, R14, R16 ;  /* 0x000000100e0e7220 */ /* 0x000fc80000400000 */
[----:B--2---:R-:W-:-:S05]  /*1bad0*/  FFMA R14, R15, R2, R14 ;  /* 0x000000020f0e7223 */ /* 0x004fca000000000e */
[----:B------:R-:W-:-:S05]  /*1bae0*/  F2FP.F16.F32.PACK_AB R14, RZ, R14 ;  /* 0x0000000eff0e723e */ /* 0x000fca00000000ff */
[----:B------:R1:W-:Y:S01]  /*1baf0*/  @P1 STG.E.U16 desc[UR46][R4.64+0x12], R14 ;  /* 0x0000120e04001986 */ /* 0x0003e2000c10152e */
[----:B------:R-:W-:Y:S05]  /*1bb00*/  @!P2 BRA `(.L_x_39) ;  /* 0x000000000004a947 */ /* 0x000fea0003800000 */
[----:B------:R2:W5:Y:S02]  /*1bb10*/  LDG.E.LTC128B.U16 R11, desc[UR46][R18.64+0x10] ;  /* 0x0000102e120b7981 */ /* 0x000564000c1e1520 */
.L_x_39:
[----:B------:R-:W-:Y:S05]  /*1bb20*/  BSYNC B1 ;  /* 0x0000000000017941 */ /* 0x000fea0003800000 */
.L_x_38:
[----:B------:R-:W3:Y:S01]  /*1bb30*/  LDL.LU R15, [R1+0x498] ;  /* 0x00049800010f7983 */ /* 0x000ee20000300800 */
[----:B-1---5:R-:W-:Y:S01]  /*1bb40*/  HADD2.F32 R14, -RZ, R11.H0_H0 ;  /* 0x2000000bff0e7230 */ /* 0x022fe20000004100 */
[----:B------:R-:W-:Y:S01]  /*1bb50*/  ISETP.GT.AND P0, PT, R0, 0x8, P3 ;  /* 0x000000080000780c */ /* 0x000fe20001f04270 */
[----:B------:R-:W-:Y:S03]  /*1bb60*/  BSSY B1, `(.L_x_40) ;  /* 0x0000007000017945 */ /* 0x000fe60003800000 */
[----:B------:R-:W-:-:S04]  /*1bb70*/  FMUL R14, R14, R16 ;  /* 0x000000100e0e7220 */ /* 0x000fc80000400000 */
[----:B---3--:R-:W-:-:S05]  /*1bb80*/  FFMA R14, R15, R2, R14 ;  /* 0x000000020f0e7223 */ /* 0x008fca000000000e */
[----:B------:R-:W-:-:S05]  /*1bb90*/  F2FP.F16.F32.PACK_AB R14, RZ, R14 ;  /* 0x0000000eff0e723e */ /* 0x000fca00000000ff */
[----:B------:R1:W-:Y:S01]  /*1bba0*/  @P2 STG.E.U16 desc[UR46][R6.64+0x10], R14 ;  /* 0x0000100e06002986 */ /* 0x0003e2000c10152e */
[----:B------:R-:W-:Y:S05]  /*1bbb0*/  @!P0 BRA `(.L_x_41) ;  /* 0x0000000000048947 */ /* 0x000fea0003800000 */
[----:B------:R3:W5:Y:S02]  /*1bbc0*/  LDG.E.LTC128B.U16 R11, desc[UR46][R18.64+0x12] ;  /* 0x0000122e120b7981 */ /* 0x000764000c1e1520 */
.L_x_41:
[----:B------:R-:W-:Y:S05]  /*1bbd0*/  BSYNC B1 ;  /* 0x0000000000017941 */ /* 0x000fea0003800000 */
.L_x_40:
[----:B------:R-:W2:Y:S01]  /*1bbe0*/  LDL.LU R15, [R1+0x49c] ;  /* 0x00049c00010f7983 */ /* 0x000ea20000300800 */
[----:B-1---5:R-:W-:Y:S01]  /*1bbf0*/  HADD2.F32 R14, -RZ, R11.H0_H0 ;  /* 0x2000000bff0e7230 */ /* 0x022fe20000004100 */
[----:B------:R-:W-:Y:S01]  /*1bc00*/  ISETP.GT.AND P3, PT, R3, 0x10, PT ;  /* 0x000000100300780c */ /* 0x000fe20003f64270 */
[----:B------:R-:W-:Y:S01]  /*1bc10*/  BSSY B1, `(.L_x_42) ;  /* 0x000000a000017945 */ /* 0x000fe20003800000 */
[----:B------:R-:W-:Y:S02]  /*1bc20*/  LOP3.LUT R17, R17, 0xffffffef, RZ, 0xc0, !PT ;  /* 0xffffffef11117812 */ /* 0x000fe400078ec0ff */
[----:B------:R-:W-:Y:S01]  /*1bc30*/  FMUL R14, R14, R16 ;  /* 0x000000100e0e7220 */ /* 0x000fe20000400000 */
[----:B------:R-:W-:-:S08]  /*1bc40*/  ISETP.GT.AND P1, PT, R0, RZ, P3 ;  /* 0x000000ff0000720c */ /* 0x000fd00001f24270 */
[----:B------:R-:W-:Y:S01]  /*1bc50*/  @P3 LOP3.LUT R17, R17, 0x10, RZ, 0xfc, !PT ;  /* 0x0000001011113812 */ /* 0x000fe200078efcff */
[----:B--2---:R-:W-:-:S05]  /*1bc60*/  FFMA R14, R15, R2, R14 ;  /* 0x000000020f0e7223 */ /* 0x004fca000000000e */
[----:B------:R-:W-:-:S05]  /*1bc70*/  F2FP.F16.F32.PACK_AB R14, RZ, R14 ;  /* 0x0000000eff0e723e */ /* 0x000fca00000000ff */
[----:B------:R1:W-:Y:S01]  /*1bc80*/  @P0 STG.E.U16 desc[UR46][R6.64+0x12], R14 ;  /* 0x0000120e06000986 */ /* 0x0003e2000c10152e */
[----:B------:R-:W-:Y:S05]  /*1bc90*/  @!P1 BRA `(.L_x_43) ;  /* 0x0000000000049947 */ /* 0x000fea0003800000 */
[----:B------:R2:W5:Y:S02]  /*1bca0*/  LDG.E.LTC128B.U16 R11, desc[UR46][R20.64+0x20] ;  /* 0x0000202e140b7981 */ /* 0x000564000c1e1520 */
.L_x_43:
[----:B------:R-:W-:Y:S05]  /*1bcb0*/  BSYNC B1 ;  /* 0x0000000000017941 */ /* 0x000fea0003800000 */
.L_x_42:
        /* <DEDUP_REMOVED lines=13> */
.L_x_45:
[----:B------:R-:W-:Y:S05]  /*1bd90*/  BSYNC B1 ;  /* 0x0000000000017941 */ /* 0x000fea0003800000 */
.L_x_44:
[----:B------:R-:W2:Y:S01]  /*1bda0*/  LDL.LU R15, [R1+0x4a4] ;  /* 0x0004a400010f7983 */ /* 0x000ea20000300800 */
[----:B-1---5:R-:W-:Y:S01]  /*1bdb0*/  HADD2.F32 R14, -RZ, R11.H0_H0 ;  /* 0x2000000bff0e7230 */ /* 0x022fe20000004100 */
[----:B------:R-:W-:Y:S04]  /*1bdc0*/  BSSY B1, `(.L_x_46) ;  /* 0x0000008000017945 */ /* 0x000fe80003800000 */
[----:B------:R-:W-:-:S04]  /*1bdd0*/  FMUL R14, R14, R16 ;  /* 0x000000100e0e7220 */ /* 0x000fc80000400000 */
[----:B--2---:R-:W-:-:S05]  /*1bde0*/  FFMA R14, R15, R2, R14 ;  /* 0x000000020f0e7223 */ /* 0x004fca000000000e */
[----:B------:R-:W-:-:S05]  /*1bdf0*/  F2FP.F16.F32.PACK_AB R14, RZ, R14 ;  /* 0x0000000eff0e723e */ /* 0x000fca00000000ff */
[----:B------:R1:W-:Y:S01]  /*1be00*/  @P0 STG.E.U16 desc[UR46][R4.64+0x22], R14 ;  /* 0x0000220e04000986 */ /* 0x0003e2000c10152e */
[----:B------:R-:W-:-:S13]  /*1be10*/  ISETP.GT.AND P0, PT, R0, 0x8, P3 ;  /* 0x000000080000780c */ /* 0x000fda0001f04270 */
[----:B-1----:R-:W-:Y:S05]  /*1be20*/  @!P0 BRA `(.L_x_47) ;  /* 0x0000000000048947 */ /* 0x002fea0003800000 */
[----:B------:R1:W5:Y:S02]  /*1be30*/  LDG.E.LTC128B.U16 R11, desc[UR46][R18.64+0x20] ;  /* 0x0000202e120b7981 */ /* 0x000364000c1e1520 */
.L_x_47:
[----:B------:R-:W-:Y:S05]  /*1be40*/  BSYNC B1 ;  /* 0x0000000000017941 */ /* 0x000fea0003800000 */
.L_x_46:
[----:B------:R-:W2:Y:S01]  /*1be50*/  LDL.LU R15, [R1+0x4a8] ;  /* 0x0004a800010f7983 */ /* 0x000ea20000300800 */
[----:B-----5:R-:W-:Y:S01]  /*1be60*/  HADD2.F32 R14, -RZ, R11.H0_H0 ;  /* 0x2000000bff0e7230 */ /* 0x020fe20000004100 */
[----:B------:R-:W-:Y:S04]  /*1be70*/  BSSY B1, `(.L_x_48) ;  /* 0x0000008000017945 */ /* 0x000fe80003800000 */
[----:B------:R-:W-:-:S04]  /*1be80*/  FMUL R14, R14, R16 ;  /* 0x000000100e0e7220 */ /* 0x000fc80000400000 */
[----:B--2---:R-:W-:-:S05]  /*1be90*/  FFMA R14, R15, R2, R14 ;  /* 0x000000020f0e7223 */ /* 0x004fca000000000e */
[----:B------:R-:W-:-:S05]  /*1bea0*/  F2FP.F16.F32.PACK_AB R14, RZ, R14 ;  /* 0x0000000eff0e723e */ /* 0x000fca00000000ff */
[----:B------:R2:W-:Y:S01]  /*1beb0*/  @P0 STG.E.U16 desc[UR46][R6.64+0x20], R14 ;  /* 0x0000200e06000986 */ /* 0x0005e2000c10152e */
[----:B------:R-:W-:-:S13]  /*1bec0*/  ISETP.GT.AND P0, PT, R0, 0x8, P2 ;  /* 0x000000080000780c */ /* 0x000fda0001704270 */
[----:B--2---:R-:W-:Y:S05]  /*1bed0*/  @!P0 BRA `(.L_x_49) ;  /* 0x0000000000048947 */ /* 0x004fea0003800000 */
[----:B------:R2:W5:Y:S02]  /*1bee0*/  LDG.E.LTC128B.U16 R11, desc[UR46][R18.64+0x22] ;  /* 0x0000222e120b7981 */ /* 0x000564000c1e1520 */
.L_x_49:
[----:B------:R-:W-:Y:S05]  /*1bef0*/  BSYNC B1 ;  /* 0x0000000000017941 */ /* 0x000fea0003800000 */
.L_x_48:
[----:B------:R-:W3:Y:S01]  /*1bf00*/  LDL.LU R15, [R1+0x4ac] ;  /* 0x0004ac00010f7983 */ /* 0x000ee20000300800 */
[----:B-----5:R-:W-:Y:S01]  /*1bf10*/  HADD2.F32 R14, -RZ, R11.H0_H0 ;  /* 0x2000000bff0e7230 */ /* 0x020fe20000004100 */
[----:B------:R-:W-:Y:S01]  /*1bf20*/  ISETP.GT.AND P2, PT, R3, 0x18, PT ;  /* 0x000000180300780c */ /* 0x000fe20003f44270 */
[----:B------:R-:W-:Y:S01]  /*1bf30*/  BSSY B1, `(.L_x_50) ;  /* 0x000000a000017945 */ /* 0x000fe20003800000 */
[----:B------:R-:W-:Y:S02]  /*1bf40*/  LOP3.LUT R218, R218, 0xfffffbff, RZ, 0xc0, !PT ;  /* 0xfffffbffdada7812 */ /* 0x000fe400078ec0ff */
[----:B------:R-:W-:-:S09]  /*1bf50*/  FMUL R14, R14, R16 ;  /* 0x000000100e0e7220 */ /* 0x000fd20000400000 */
[----:B------:R-:W-:Y:S01]  /*1bf60*/  @P2 LOP3.LUT R218, R218, 0x400, RZ, 0xfc, !PT ;  /* 0x00000400dada2812 */ /* 0x000fe200078efcff */
[----:B---3--:R-:W-:-:S05]  /*1bf70*/  FFMA R14, R15, R2, R14 ;  /* 0x000000020f0e7223 */ /* 0x008fca000000000e */
[----:B------:R-:W-:-:S05]  /*1bf80*/  F2FP.F16.F32.PACK_AB R14, RZ, R14 ;  /* 0x0000000eff0e723e */ /* 0x000fca00000000ff */
[----:B------:R3:W-:Y:S01]  /*1bf90*/  @P0 STG.E.U16 desc[UR46][R6.64+0x22], R14 ;  /* 0x0000220e06000986 */ /* 0x0007e2000c10152e */
[----:B------:R-:W-:-:S13]  /*1bfa0*/  ISETP.GT.AND P0, PT, R0, RZ, P2 ;  /* 0x000000ff0000720c */ /* 0x000fda0001704270 */
[----:B---3--:R-:W-:Y:S05]  /*1bfb0*/  @!P0 BRA `(.L_x_51) ;  /* 0x0000000000048947 */ /* 0x008fea0003800000 */
[----:B------:R3:W5:Y:S02]  /*1bfc0*/  LDG.E.LTC128B.U16 R11, desc[UR46][R20.64+0x30] ;  /* 0x0000302e140b7981 */ /* 0x000764000c1e1520 */
.L_x_51:
[----:B------:R-:W-:Y:S05]  /*1bfd0*/  BSYNC B1 ;  /* 0x0000000000017941 */ /* 0x000fea0003800000 */
.L_x_50:
[----:B------:R-:W2:Y:S01]  /*1bfe0*/  LDL.LU R15, [R1+0x4b0] ;  /* 0x0004b000010f7983 */ /* 0x000ea20000300800 */
[----:B-----5:R-:W-:Y:S01]  /*1bff0*/  HADD2.F32 R14, -RZ, R11.H0_H0 ;  /* 0x2000000bff0e7230 */ /* 0x020fe20000004100 */
[----:B------:R-:W-:Y:S01]  /*1c000*/  ISETP.GT.AND P1, PT, R3, 0x19, PT ;  /* 0x000000190300780c */ /* 0x000fe20003f24270 */
[----:B------:R-:W-:Y:S01]  /*1c010*/  BSSY B1, `(.L_x_52) ;  /* 0x000000a000017945 */ /* 0x000fe20003800000 */
[----:B------:R-:W-:Y:S02]  /*1c020*/  LOP3.LUT R218, R218, 0xfffffdff, RZ, 0xc0, !PT ;  /* 0xfffffdffdada7812 */ /* 0x000fe400078ec0ff */
[----:B------:R-:W-:-:S09]  /*1c030*/  FMUL R14, R14, R16 ;  /* 0x000000100e0e7220 */ /* 0x000fd20000400000 */
[----:B------:R-:W-:Y:S01]  /*1c040*/  @P1 LOP3.LUT R218, R218, 0x200, RZ, 0xfc, !PT ;  /* 0x00000200dada1812 */ /* 0x000fe200078efcff */
[----:B--2---:R-:W-:-:S05]  /*1c050*/  FFMA R14, R15, R2, R14 ;  /* 0x000000020f0e7223 */ /* 0x004fca000000000e */
[----:B------:R-:W-:-:S05]  /*1c060*/  F2FP.F16.F32.PACK_AB R14, RZ, R14 ;  /* 0x0000000eff0e723e */ /* 0x000fca00000000ff */
[----:B------:R2:W-:Y:S01]  /*1c070*/  @P0 STG.E.U16 desc[UR46][R4.64+0x30], R14 ;  /* 0x0000300e04000986 */ /* 0x0005e2000c10152e */
[----:B------:R-:W-:-:S13]  /*1c080*/  ISETP.GT.AND P0, PT, R0, RZ, P1 ;  /* 0x000000ff0000720c */ /* 0x000fda0000f04270 */
[----:B--2---:R-:W-:Y:S05]  /*1c090*/  @!P0 BRA `(.L_x_53) ;  /* 0x0000000000048947 */ /* 0x004fea0003800000 */
[----:B------:R2:W5:Y:S02]  /*1c0a0*/  LDG.E.LTC128B.U16 R11, desc[UR46][R20.64+0x32] ;  /* 0x0000322e140b7981 */ /* 0x000564000c1e1520 */
.L_x_53:
[----:B------:R-:W-:Y:S05]  /*1c0b0*/  BSYNC B1 ;  /* 0x0000000000017941 */ /* 0x000fea0003800000 */
.L_x_52:
[----:B------:R-:W3:Y:S01]  /*1c0c0*/  LDL.LU R15, [R1+0x4b4] ;  /* 0x0004b400010f7983 */ /* 0x000ee20000300800 */
[----:B-----5:R-:W-:Y:S01]  /*1c0d0*/  HADD2.F32 R14, -RZ, R11.H0_H0 ;  /* 0x2000000bff0e7230 */ /* 0x020fe20000004100 */
[----:B------:R-:W-:Y:S04]  /*1c0e0*/  BSSY B1, `(.L_x_54) ;  /* 0x0000008000017945 */ /* 0x000fe80003800000 */
[----:B------:R-:W-:-:S04]  /*1c0f0*/  FMUL R14, R14, R16 ;  /* 0x000000100e0e7220 */ /* 0x000fc80000400000 */
[----:B---3--:R-:W-:-:S05]  /*1c100*/  FFMA R14, R15, R2, R14 ;  /* 0x000000020f0e7223 */ /* 0x008fca000000000e */
[----:B------:R-:W-:-:S05]  /*1c110*/  F2FP.F16.F32.PACK_AB R14, RZ, R14 ;  /* 0x0000000eff0e723e */ /* 0x000fca00000000ff */
[----:B------:R3:W-:Y:S01]  /*1c120*/  @P0 STG.E.U16 desc[UR46][R4.64+0x32], R14 ;  /* 0x0000320e04000986 */ /* 0x0007e2000c10152e */
[----:B------:R-:W-:-:S13]  /*1c130*/  ISETP.GT.AND P0, PT, R0, 0x8, P2 ;  /* 0x000000080000780c */ /* 0x000fda0001704270 */
[----:B---3--:R-:W-:Y:S05]  /*1c140*/  @!P0 BRA `(.L_x_55) ;  /* 0x0000000000048947 */ /* 0x008fea0003800000 */
[----:B------:R3:W5:Y:S02]  /*1c150*/  LDG.E.LTC128B.U16 R11, desc[UR46][R18.64+0x30] ;  /* 0x0000302e120b7981 */ /* 0x000764000c1e1520 */
.L_x_55:
[----:B------:R-:W-:Y:S05]  /*1c160*/  BSYNC B1 ;  /* 0x0000000000017941 */ /* 0x000fea0003800000 */
.L_x_54:
        /* <DEDUP_REMOVED lines=10> */
.L_x_57:
[----:B------:R-:W-:Y:S05]  /*1c210*/  BSYNC B1 ;  /* 0x0000000000017941 */ /* 0x000fea0003800000 */
.L_x_56:
        /* <DEDUP_REMOVED lines=13> */
.L_x_59:
[----:B------:R-:W-:Y:S05]  /*1c2f0*/  BSYNC B1 ;  /* 0x0000000000017941 */ /* 0x000fea0003800000 */
.L_x_58:
        /* <DEDUP_REMOVED lines=13> */
.L_x_61:
[----:B------:R-:W-:Y:S05]  /*1c3d0*/  BSYNC B1 ;  /* 0x0000000000017941 */ /* 0x000fea0003800000 */
.L_x_60:
        /* <DEDUP_REMOVED lines=10> */
.L_x_63:
[----:B------:R-:W-:Y:S05]  /*1c480*/  BSYNC B1 ;  /* 0x0000000000017941 */ /* 0x000fea0003800000 */
.L_x_62:
        /* <DEDUP_REMOVED lines=10> */
.L_x_65:
[----:B------:R-:W-:Y:S05]  /*1c530*/  BSYNC B1 ;  /* 0x0000000000017941 */ /* 0x000fea0003800000 */
.L_x_64:
        /* <DEDUP_REMOVED lines=13> */
.L_x_67:
[----:B------:R-:W-:Y:S05]  /*1c610*/  BSYNC B1 ;  /* 0x0000000000017941 */ /* 0x000fea0003800000 */
.L_x_66:
        /* <DEDUP_REMOVED lines=13> */
.L_x_69:
[----:B------:R-:W-:Y:S05]  /*1c6f0*/  BSYNC B1 ;  /* 0x0000000000017941 */ /* 0x000fea0003800000 */
.L_x_68:
        /* <DEDUP_REMOVED lines=10> */
.L_x_71:
[----:B------:R-:W-:Y:S05]  /*1c7a0*/  BSYNC B1 ;  /* 0x0000000000017941 */ /* 0x000fea0003800000 */
.L_x_70:
        /* <DEDUP_REMOVED lines=10> */
.L_x_73:
[----:B------:R-:W-:Y:S05]  /*1c850*/  BSYNC B1 ;  /* 0x0000000000017941 */ /* 0x000fea0003800000 */
.L_x_72:
        /* <DEDUP_REMOVED lines=13> */
.L_x_75:
[----:B------:R-:W-:Y:S05]  /*1c930*/  BSYNC B1 ;  /* 0x0000000000017941 */ /* 0x000fea0003800000 */
.L_x_74:
        /* <DEDUP_REMOVED lines=13> */
.L_x_77:
[----:B------:R-:W-:Y:S05]  /*1ca10*/  BSYNC B1 ;  /* 0x0000000000017941 */ /* 0x000fea0003800000 */
.L_x_76:
        /* <DEDUP_REMOVED lines=10> */
.L_x_79:
[----:B------:R-:W-:Y:S05]  /*1cac0*/  BSYNC B1 ;  /* 0x0000000000017941 */ /* 0x000fea0003800000 */
.L_x_78:
        /* <DEDUP_REMOVED lines=10> */
.L_x_81:
[----:B------:R-:W-:Y:S05]  /*1cb70*/  BSYNC B1 ;  /* 0x0000000000017941 */ /* 0x000fea0003800000 */
.L_x_80:
        /* <DEDUP_REMOVED lines=13> */
.L_x_83:
[----:B------:R-:W-:Y:S05]  /*1cc50*/  BSYNC B1 ;  /* 0x0000000000017941 */ /* 0x000fea0003800000 */
.L_x_82:
        /* <DEDUP_REMOVED lines=13> */
.L_x_85:
[----:B------:R-:W-:Y:S05]  /*1cd30*/  BSYNC B1 ;  /* 0x0000000000017941 */ /* 0x000fea0003800000 */
.L_x_84:
        /* <DEDUP_REMOVED lines=10> */
.L_x_87:
[----:B------:R-:W-:Y:S05]  /*1cde0*/  BSYNC B1 ;  /* 0x0000000000017941 */ /* 0x000fea0003800000 */
.L_x_86:
        /* <DEDUP_REMOVED lines=10> */
.L_x_89:
[----:B------:R-:W-:Y:S05]  /*1ce90*/  BSYNC B1 ;  /* 0x0000000000017941 */ /* 0x000fea0003800000 */
.L_x_88:
        /* <DEDUP_REMOVED lines=13> */
.L_x_91:
[----:B------:R-:W-:Y:S05]  /*1cf70*/  BSYNC B1 ;  /* 0x0000000000017941 */ /* 0x000fea0003800000 */
.L_x_90:
        /* <DEDUP_REMOVED lines=13> */
.L_x_93:
[----:B------:R-:W-:Y:S05]  /*1d050*/  BSYNC B1 ;  /* 0x0000000000017941 */ /* 0x000fea0003800000 */
.L_x_92:
        /* <DEDUP_REMOVED lines=10> */
.L_x_95:
[----:B------:R-:W-:Y:S05]  /*1d100*/  BSYNC B1 ;  /* 0x0000000000017941 */ /* 0x000fea0003800000 */
.L_x_94:
        /* <DEDUP_REMOVED lines=10> */
.L_x_97:
[----:B------:R-:W-:Y:S05]  /*1d1b0*/  BSYNC B1 ;  /* 0x0000000000017941 */ /* 0x000fea0003800000 */
.L_x_96:
[----:B------:R-:W3:Y:S01]  /*1d1c0*/  LDL.LU R15, [R1+0x50c] ;  /* 0x00050c00010f7983 */ /* 0x000ee20000300800 */
[----:B-----5:R-:W-:Y:S01]  /*1d1d0*/  HADD2.F32 R14, -RZ, R11.H0_H0 ;  /* 0x2000000bff0e7230 */ /* 0x020fe20000004100 */
[----:B------:R-:W-:Y:S01]  /*1d1e0*/  ISETP.GT.AND P2, PT, R3, 0x48, PT ;  /* 0x000000480300780c */ /* 0x000fe20003f44270 */
[----:B------:R-:W-:Y:S01]  /*1d1f0*/  BSSY B1, `(.L_x_98) ;  /* 0x000000b000017945 */ /* 0x000fe20003800000 */
[----:B------:R-:W-:Y:S02]  /*1d200*/  LOP3.LUT R17, R17, 0xbfffffff, RZ, 0xc0, !PT ;  /* 0xbfffffff11117812 */ /* 0x000fe400078ec0ff */
[----:B------:R-:W-:Y:S01]  /*1d210*/  FMUL R14, R14, R16 ;  /* 0x000000100e0e7220 */ /* 0x000fe20000400000 */
[----:B------:R-:W-:-:S08]  /*1d220*/  PRMT R230, R11, 0x7610, R230 ;  /* 0x000076100be67816 */ /* 0x000fd000000000e6 */
[----:B------:R-:W-:Y:S01]  /*1d230*/  @P2 LOP3.LUT R17, R17, 0x40000000, RZ, 0xfc, !PT ;  /* 0x4000000011112812 */ /* 0x000fe200078efcff */
[----:B---3--:R-:W-:-:S05]  /*1d240*/  FFMA R14, R15, R2, R14 ;  /* 0x000000020f0e7223 */ /* 0x008fca000000000e */
[----:B------:R-:W-:-:S05]  /*1d250*/  F2FP.F16.F32.PACK_AB R14, RZ, R14 ;  /* 0x0000000eff0e723e */ /* 0x000fca00000000ff */
[----:B------:R3:W-:Y:S01]  /*1d260*/  @P0 STG.E.U16 desc[UR46][R6.64+0x82], R14 ;  /* 0x0000820e06000986 */ /* 0x0007e2000c10152e */
[----:B------:R-:W-:-:S13]  /*1d270*/  ISETP.GT.AND P0, PT, R0, RZ, P2 ;  /* 0x000000ff0000720c */ /* 0x000fda0001704270 */
[----:B---3--:R-:W-:Y:S05]  /*1d280*/  @!P0 BRA `(.L_x_99) ;  /* 0x0000000000048947 */ /* 0x008fea0003800000 */
[----:B------:R3:W5:Y:S02]  /*1d290*/  LDG.E.LTC128B.U16 R230, desc[UR46][R20.64+0x90] ;  /* 0x0000902e14e67981 */ /* 0x000764000c1e1520 */
.L_x_99:
[----:B------:R-:W-:Y:S05]  /*1d2a0*/  BSYNC B1 ;  /* 0x0000000000017941 */ /* 0x000fea0003800000 */
.L_x_98:
        /* <DEDUP_REMOVED lines=10> */
[----:B------:R-:W-:-:S05]  /*1d350*/  IADD3 R223, P0, R10, 0x80, RZ ;  /* 0x000000800adf7810 */ /* 0x000fca0007f1e0ff */
[----:B------:R-:W-:-:S04]  /*1d360*/  IMAD.WIDE.U32 R14, R223, R8, R216 ;  /* 0x00000008df0e7225 */ /* 0x000fc800078e00d8 */
[----:B------:R-:W-:-:S04]  /*1d370*/  IMAD.WIDE.U32 R234, R223, R8, R224 ;  /* 0x00000008dfea7225 */ /* 0x000fc800078e00e0 */
[----:B--2---:R-:W-:Y:S01]  /*1d380*/  IMAD.X R11, RZ, RZ, UR7, P0 ;  /* 0x00000007ff0b7e24 */ /* 0x004fe200080e06ff */
[----:B------:R-:W-:-:S03]  /*1d390*/  LEA R228, P0, R14, R22, 0x1 ;  /* 0x000000160ee47211 */ /* 0x000fc600078008ff */
[----:B------:R-:W-:-:S04]  /*1d3a0*/  IMAD R11, R11, R8, RZ ;  /* 0x000000080b0b7224 */ /* 0x000fc800078e02ff */
[----:B------:R-:W-:-:S04]  /*1d3b0*/  IMAD R231, R223, R9, R11 ;  /* 0x00000009dfe77224 */ /* 0x000fc800078e020b */
[----:B------:R-:W-:-:S05]  /*1d3c0*/  IMAD.IADD R11, R15, 0x1, R231 ;  /* 0x000000010f0b7824 */ /* 0x000fca00078e02e7 */
[----:B------:R-:W-:Y:S02]  /*1d3d0*/  LEA.HI.X R229, R14, R23, R11, 0x1, P0 ;  /* 0x000000170ee57211 */ /* 0x000fe400000f0c0b */
[----:B------:R-:W-:-:S05]  /*1d3e0*/  IADD3 R221, P0, R10, 0x100, RZ ;  /* 0x000001000add7810 */ /* 0x000fca0007f1e0ff */
[----:B------:R-:W-:Y:S02]  /*1d3f0*/  IMAD.X R10, RZ, RZ, UR7, P0 ;  /* 0x00000007ff0a7e24 */ /* 0x000fe400080e06ff */
[----:B------:R-:W-:-:S04]  /*1d400*/  IMAD.WIDE.U32 R232, R221, R8, R224 ;  /* 0x00000008dde87225 */ /* 0x000fc800078e00e0 */
[----:B------:R-:W-:-:S04]  /*1d410*/  IMAD R10, R10, R8, RZ ;  /* 0x000000080a0a7224 */ /* 0x000fc800078e02ff */
[C---:B------:R-:W-:Y:S02]  /*1d420*/  IMAD R9, R221.reuse, R9, R10 ;  /* 0x00000009dd097224 */ /* 0x040fe400078e020a */
[----:B------:R-:W-:-:S04]  /*1d430*/  IMAD.WIDE.U32 R10, R221, R8, R216 ;  /* 0x00000008dd0a7225 */ /* 0x000fc800078e00d8 */
[----:B------:R-:W-:Y:S01]  /*1d440*/  IMAD.IADD R11, R11, 0x1, R9 ;  /* 0x000000010b0b7824 */ /* 0x000fe200078e0209 */
[----:B------:R-:W-:Y:S01]  /*1d450*/  LEA R236, P0, R10, R22, 0x1 ;  /* 0x000000160aec7211 */ /* 0x000fe200078008ff */
[----:B------:R-:W-:-:S03]  /*1d460*/  IMAD.IADD R216, R9, 0x1, R233 ;  /* 0x0000000109d87824 */ /* 0x000fc600078e02e9 */
[----:B------:R-:W-:Y:S01]  /*1d470*/  LEA.HI.X R237, R10, R23, R11, 0x1, P0 ;  /* 0x000000170aed7211 */ /* 0x000fe200000f0c0b */
[----:B------:R-:W-:-:S04]  /*1d480*/  IMAD.WIDE.U32 R10, R223, R8, R12 ;  /* 0x00000008df0a7225 */ /* 0x000fc800078e000c */
[C---:B------:R-:W-:Y:S02]  /*1d490*/  IMAD.IADD R11, R231.reuse, 0x1, R11 ;  /* 0x00000001e70b7824 */ /* 0x040fe400078e020b */
[----:B------:R-:W-:Y:S02]  /*1d4a0*/  IMAD.IADD R223, R231, 0x1, R235 ;  /* 0x00000001e7df7824 */ /* 0x000fe400078e02eb */
[----:B------:R-:W-:-:S04]  /*1d4b0*/  IMAD.WIDE.U32 R10, R220, UR42, R10 ;  /* 0x0000002adc0a7c25 */ /* 0x000fc8000f8e000a */
[----:B------:R-:W-:Y:S01]  /*1d4c0*/  IMAD.IADD R11, R219, 0x1, R11 ;  /* 0x00000001db0b7824 */ /* 0x000fe200078e020b */
[----:B------:R-:W-:-:S04]  /*1d4d0*/  LEA R14, P0, R10, R22, 0x1 ;  /* 0x000000160a0e7211 */ /* 0x000fc800078008ff */
[----:B------:R-:W-:Y:S01]  /*1d4e0*/  LEA.HI.X R15, R10, R23, R11, 0x1, P0 ;  /* 0x000000170a0f7211 */ /* 0x000fe200000f0c0b */
[----:B------:R-:W-:-:S04]  /*1d4f0*/  IMAD.WIDE.U32 R10, R221, R8, R12 ;  /* 0x00000008dd0a7225 */ /* 0x000fc800078e000c */
[----:B------:R-:W-:Y:S02]  /*1d500*/  IMAD.IADD R11, R9, 0x1, R11 ;  /* 0x00000001090b7824 */ /* 0x000fe400078e020b */
[----:B------:R-:W-:-:S04]  /*1d510*/  IMAD.WIDE.U32 R226, R220, UR42, R10 ;  /* 0x0000002adce27c25 */ /* 0x000fc8000f8e000a */
[----:B------:R-:W-:Y:S01]  /*1d520*/  IMAD.IADD R11, R219, 0x1, R227 ;  /* 0x00000001db0b7824 */ /* 0x000fe200078e02e3 */
[----:B------:R-:W-:-:S04]  /*1d530*/  LEA R10, P0, R226, R22, 0x1 ;  /* 0x00000016e20a7211 */ /* 0x000fc800078008ff */
[----:B------:R-:W-:Y:S02]  /*1d540*/  LEA.HI.X R11, R226, R23, R11, 0x1, P0 ;  /* 0x00000017e20b7211 */ /* 0x000fe400000f0c0b */
[----:B------:R-:W-:-:S05]  /*1d550*/  IADD3 R226, P0, R12, R234, RZ ;  /* 0x000000ea0ce27210 */ /* 0x000fca0007f1e0ff */
[----:B------:R-:W-:Y:S01]  /*1d560*/  IMAD.X R227, R13, 0x1, R223, P0 ;  /* 0x000000010de37824 */ /* 0x000fe200000e06df */
[----:B------:R-:W-:Y:S01]  /*1d570*/  IADD3 R224, P0, R12, R232, RZ ;  /* 0x000000e80ce07210 */ /* 0x000fe20007f1e0ff */
[----:B------:R-:W-:-:S04]  /*1d580*/  IMAD.WIDE.U32 R8, R220, UR42, R226 ;  /* 0x0000002adc087c25 */ /* 0x000fc8000f8e00e2 */
[----:B------:R-:W-:Y:S01]  /*1d590*/  IMAD.X R225, R13, 0x1, R216, P0 ;  /* 0x000000010de17824 */ /* 0x000fe200000e06d8 */
[----:B------:R-:W-:Y:S01]  /*1d5a0*/  LEA R12, P0, R8, R22, 0x1 ;  /* 0x00000016080c7211 */ /* 0x000fe200078008ff */
[----:B------:R-:W-:Y:S02]  /*1d5b0*/  IMAD.IADD R9, R219, 0x1, R9 ;  /* 0x00000001db097824 */ /* 0x000fe400078e0209 */
[----:B------:R-:W-:-:S03]  /*1d5c0*/  IMAD.WIDE.U32 R220, R220, UR42, R224 ;  /* 0x0000002adcdc7c25 */ /* 0x000fc6000f8e00e0 */
[----:B------:R-:W-:Y:S01]  /*1d5d0*/  LEA.HI.X R13, R8, R23, R9, 0x1, P0 ;  /* 0x00000017080d7211 */ /* 0x000fe200000f0c09 */
[----:B------:R-:W-:Y:S01]  /*1d5e0*/  IMAD.IADD R219, R219, 0x1, R221 ;  /* 0x00000001dbdb7824 */ /* 0x000fe200078e02dd */
[----:B------:R-:W-:-:S04]  /*1d5f0*/  LEA R8, P0, R220, R22, 0x1 ;  /* 0x00000016dc087211 */ /* 0x000fc800078008ff */
[----:B------:R-:W-:Y:S02]  /*1d600*/  LEA.HI.X R9, R220, R23, R219, 0x1, P0 ;  /* 0x00000017dc097211 */ /* 0x000fe400000f0cdb */
[----:B------:R-:W-:-:S05]  /*1d610*/  IADD3 R234, P0, R222, R234, RZ ;  /* 0x000000eadeea7210 */ /* 0x000fca0007f1e0ff */
[----:B------:R-:W-:Y:S01]  /*1d620*/  IMAD.X R223, R223, 0x1, R217, P0 ;  /* 0x00000001dfdf7824 */ /* 0x000fe200000e06d9 */
[----:B------:R-:W-:-:S05]  /*1d630*/  IADD3 R232, P0, R222, R232, RZ ;  /* 0x000000e8dee87210 */ /* 0x000fca0007f1e0ff */
[----:B------:R-:W-:Y:S01]  /*1d640*/  IMAD.X R216, R216, 0x1, R217, P0 ;  /* 0x00000001d8d87824 */ /* 0x000fe200000e06d9 */
[----:B------:R-:W-:-:S04]  /*1d650*/  LEA R222, P0, R234, R22, 0x1 ;  /* 0x00000016eade7211 */ /* 0x000fc800078008ff */
[-C--:B------:R-:W-:Y:S02]  /*1d660*/  LEA.HI.X R223, R234, R23.reuse, R223, 0x1, P0 ;  /* 0x00000017eadf7211 */ /* 0x080fe400000f0cdf */
[----:B------:R-:W-:Y:S02]  /*1d670*/  LEA R224, P0, R232, R22, 0x1 ;  /* 0x00000016e8e07211 */ /* 0x000fe400078008ff */
[----:B------:R-:W-:Y:S02]  /*1d680*/  PRMT R22, R230, 0x7610, R22 ;  /* 0x00007610e6167816 */ /* 0x000fe40000000016 */
[----:B------:R-:W-:Y:S02]  /*1d690*/  LEA.HI.X R225, R232, R23, R216, 0x1, P0 ;  /* 0x00000017e8e17211 */ /* 0x000fe400000f0cd8 */
[----:B------:R-:W-:-:S13]  /*1d6a0*/  ISETP.GT.AND P0, PT, R0, RZ, P1 ;  /* 0x000000ff0000720c */ /* 0x000fda0000f04270 */
[----:B------:R-:W-:Y:S05]  /*1d6b0*/  @!P0 BRA `(.L_x_101) ;  /* 0x0000000000048947 */ /* 0x000fea0003800000 */
[----:B------:R2:W5:Y:S02]  /*1d6c0*/  LDG.E.LTC128B.U16 R22, desc[UR46][R20.64+0x92] ;  /* 0x0000922e14167981 */ /* 0x000564000c1e1520 */
.L_x_101:
[----:B------:R-:W-:Y:S05]  /*1d6d0*/  BSYNC B1 ;  /* 0x0000000000017941 */ /* 0x000fea0003800000 */
.L_x_100:
        /* <DEDUP_REMOVED lines=10> */
.L_x_103:
[----:B------:R-:W-:Y:S05]  /*1d780*/  BSYNC B1 ;  /* 0x0000000000017941 */ /* 0x000fea0003800000 */
.L_x_102:
        /* <DEDUP_REMOVED lines=10> */
.L_x_105:
[----:B------:R-:W-:Y:S05]  /*1d830*/  BSYNC B1 ;  /* 0x0000000000017941 */ /* 0x000fea0003800000 */
.L_x_104:
        /* <DEDUP_REMOVED lines=13> */
.L_x_107:
[----:B------:R-:W-:Y:S05]  /*1d910*/  BSYNC B1 ;  /* 0x0000000000017941 */ /* 0x000fea0003800000 */
.L_x_106:
        /* <DEDUP_REMOVED lines=13> */
.L_x_109:
[----:B------:R-:W-:Y:S05]  /*1d9f0*/  BSYNC B1 ;  /* 0x0000000000017941 */ /* 0x000fea0003800000 */
.L_x_108:
        /* <DEDUP_REMOVED lines=10> */
.L_x_111:
[----:B------:R-:W-:Y:S05]  /*1daa0*/  BSYNC B1 ;  /* 0x0000000000017941 */ /* 0x000fea0003800000 */
.L_x_110:
        /* <DEDUP_REMOVED lines=10> */
.L_x_113:
[----:B------:R-:W-:Y:S05]  /*1db50*/  BSYNC B1 ;  /* 0x0000000000017941 */ /* 0x000fea0003800000 */
.L_x_112:
        /* <DEDUP_REMOVED lines=13> */
.L_x_115:
[----:B------:R-:W-:Y:S05]  /*1dc30*/  BSYNC B1 ;  /* 0x0000000000017941 */ /* 0x000fea0003800000 */
.L_x_114:
        /* <DEDUP_REMOVED lines=13> */
.L_x_117:
[----:B------:R-:W-:Y:S05]  /*1dd10*/  BSYNC B1 ;  /* 0x0000000000017941 */ /* 0x000fea0003800000 */
.L_x_116:
        /* <DEDUP_REMOVED lines=10> */
.L_x_119:
[----:B------:R-:W-:Y:S05]  /*1ddc0*/  BSYNC B1 ;  /* 0x0000000000017941 */ /* 0x000fea0003800000 */
.L_x_118:
        /* <DEDUP_REMOVED lines=10> */
.L_x_121:
[----:B------:R-:W-:Y:S05]  /*1de70*/  BSYNC B1 ;  /* 0x0000000000017941 */ /* 0x000fea0003800000 */
.L_x_120:
        /* <DEDUP_REMOVED lines=13> */
.L_x_123:
[----:B------:R-:W-:Y:S05]  /*1df50*/  BSYNC B1 ;  /* 0x0000000000017941 */ /* 0x000fea0003800000 */
.L_x_122:
        /* <DEDUP_REMOVED lines=13> */
.L_x_125:
[----:B------:R-:W-:Y:S05]  /*1e030*/  BSYNC B1 ;  /* 0x0000000000017941 */ /* 0x000fea0003800000 */
.L_x_124:
        /* <DEDUP_REMOVED lines=10> */
.L_x_127:
[----:B------:R-:W-:Y:S05]  /*1e0e0*/  BSYNC B1 ;  /* 0x0000000000017941 */ /* 0x000fea0003800000 */
.L_x_126:
        /* <DEDUP_REMOVED lines=10> */
.L_x_129:
[----:B------:R-:W-:Y:S05]  /*1e190*/  BSYNC B1 ;  /* 0x0000000000017941 */ /* 0x000fea0003800000 */
.L_x_128:
        /* <DEDUP_REMOVED lines=13> */
.L_x_131:
[----:B------:R-:W-:Y:S05]  /*1e270*/  BSYNC B1 ;  /* 0x0000000000017941 */ /* 0x000fea0003800000 */
.L_x_130:
        /* <DEDUP_REMOVED lines=13> */
.L_x_133:
[----:B------:R-:W-:Y:S05]  /*1e350*/  BSYNC B1 ;  /* 0x0000000000017941 */ /* 0x000fea0003800000 */
.L_x_132:
        /* <DEDUP_REMOVED lines=10> */
.L_x_135:
[----:B------:R-:W-:Y:S05]  /*1e400*/  BSYNC B1 ;  /* 0x0000000000017941 */ /* 0x000fea0003800000 */
.L_x_134:
        /* <DEDUP_REMOVED lines=10> */
.L_x_137:
[----:B------:R-:W-:Y:S05]  /*1e4b0*/  BSYNC B1 ;  /* 0x0000000000017941 */ /* 0x000fea0003800000 */
.L_x_136:
        /* <DEDUP_REMOVED lines=13> */
.L_x_139:
[----:B------:R-:W-:Y:S05]  /*1e590*/  BSYNC B1 ;  /* 0x0000000000017941 */ /* 0x000fea0003800000 */
.L_x_138:
        /* <DEDUP_REMOVED lines=13> */
.L_x_141:
[----:B------:R-:W-:Y:S05]  /*1e670*/  BSYNC B1 ;  /* 0x0000000000017941 */ /* 0x000fea0003800000 */
.L_x_140:
        /* <DEDUP_REMOVED lines=10> */
.L_x_143:
[----:B------:R-:W-:Y:S05]  /*1e720*/  BSYNC B1 ;  /* 0x0000000000017941 */ /* 0x000fea0003800000 */
.L_x_142:
        /* <DEDUP_REMOVED lines=10> */
.L_x_145:
[----:B------:R-:W-:Y:S05]  /*1e7d0*/  BSYNC B1 ;  /* 0x0000000000017941 */ /* 0x000fea0003800000 */
.L_x_144:
        /* <DEDUP_REMOVED lines=13> */
.L_x_147:
[----:B------:R-:W-:Y:S05]  /*1e8b0*/  BSYNC B1 ;  /* 0x0000000000017941 */ /* 0x000fea0003800000 */
.L_x_146:
        /* <DEDUP_REMOVED lines=13> */
.L_x_149:
[----:B------:R-:W-:Y:S05]  /*1e990*/  BSYNC B1 ;  /* 0x0000000000017941 */ /* 0x000fea0003800000 */
.L_x_148:
        /* <DEDUP_REMOVED lines=10> */
.L_x_151:
[----:B------:R-:W-:Y:S05]  /*1ea40*/  BSYNC B1 ;  /* 0x0000000000017941 */ /* 0x000fea0003800000 */
.L_x_150:
        /* <DEDUP_REMOVED lines=10> */
.L_x_153:
[----:B------:R-:W-:Y:S05]  /*1eaf0*/  BSYNC B1 ;  /* 0x0000000000017941 */ /* 0x000fea0003800000 */
.L_x_152:
        /* <DEDUP_REMOVED lines=13> */
.L_x_155:
[----:B------:R-:W-:Y:S05]  /*1ebd0*/  BSYNC B1 ;  /* 0x0000000000017941 */ /* 0x000fea0003800000 */
.L_x_154:
        /* <DEDUP_REMOVED lines=13> */
.L_x_157:
[----:B------:R-:W-:Y:S05]  /*1ecb0*/  BSYNC B1 ;  /* 0x0000000000017941 */ /* 0x000fea0003800000 */
.L_x_156:
        /* <DEDUP_REMOVED lines=10> */
.L_x_159:
[----:B------:R-:W-:Y:S05]  /*1ed60*/  BSYNC B1 ;  /* 0x0000000000017941 */ /* 0x000fea0003800000 */
.L_x_158:
        /* <DEDUP_REMOVED lines=10> */
.L_x_161:
[----:B------:R-:W-:Y:S05]  /*1ee10*/  BSYNC B1 ;  /* 0x0000000000017941 */ /* 0x000fea0003800000 */
.L_x_160:
        /* <DEDUP_REMOVED lines=13> */
.L_x_163:
[----:B------:R-:W-:Y:S05]  /*1eef0*/  BSYNC B1 ;  /* 0x0000000000017941 */ /* 0x000fea0003800000 */
.L_x_162:
        /* <DEDUP_REMOVED lines=13> */
.L_x_165:
[----:B------:R-:W-:Y:S05]  /*1efd0*/  BSYNC B1 ;  /* 0x0000000000017941 */ /* 0x000fea0003800000 */
.L_x_164:
        /* <DEDUP_REMOVED lines=10> */
.L_x_167:
[----:B------:R-:W-:Y:S05]  /*1f080*/  BSYNC B1 ;  /* 0x0000000000017941 */ /* 0x000fea0003800000 */
.L_x_166:
        /* <DEDUP_REMOVED lines=10> */
.L_x_169:
[----:B------:R-:W-:Y:S05]  /*1f130*/  BSYNC B1 ;  /* 0x0000000000017941 */ /* 0x000fea0003800000 */
.L_x_168:
        /* <DEDUP_REMOVED lines=13> */
.L_x_171:
[----:B------:R-:W-:Y:S05]  /*1f210*/  BSYNC B1 ;  /* 0x0000000000017941 */ /* 0x000fea0003800000 */
.L_x_170:
        /* <DEDUP_REMOVED lines=13> */
.L_x_173:
[----:B------:R-:W-:Y:S05]  /*1f2f0*/  BSYNC B1 ;  /* 0x0000000000017941 */ /* 0x000fea0003800000 */
.L_x_172:
        /* <DEDUP_REMOVED lines=10> */
.L_x_175:
[----:B------:R-:W-:Y:S05]  /*1f3a0*/  BSYNC B1 ;  /* 0x0000000000017941 */ /* 0x000fea0003800000 */
.L_x_174:
        /* <DEDUP_REMOVED lines=10> */
.L_x_177:
[----:B------:R-:W-:Y:S05]  /*1f450*/  BSYNC B1 ;  /* 0x0000000000017941 */ /* 0x000fea0003800000 */
.L_x_176:
        /* <DEDUP_REMOVED lines=13> */
.L_x_179:
[----:B------:R-:W-:Y:S05]  /*1f530*/  BSYNC B1 ;  /* 0x0000000000017941 */ /* 0x000fea0003800000 */
.L_x_178:
        /* <DEDUP_REMOVED lines=13> */
.L_x_181:
[----:B------:R-:W-:Y:S05]  /*1f610*/  BSYNC B1 ;  /* 0x0000000000017941 */ /* 0x000fea0003800000 */
.L_x_180:
        /* <DEDUP_REMOVED lines=10> */
.L_x_183:
[----:B------:R-:W-:Y:S05]  /*1f6c0*/  BSYNC B1 ;  /* 0x0000000000017941 */ /* 0x000fea0003800000 */
.L_x_182:
        /* <DEDUP_REMOVED lines=10> */
.L_x_185:
[----:B------:R-:W-:Y:S05]  /*1f770*/  BSYNC B1 ;  /* 0x0000000000017941 */ /* 0x000fea0003800000 */
.L_x_184:
        /* <DEDUP_REMOVED lines=13> */
.L_x_187:
[----:B------:R-:W-:Y:S05]  /*1f850*/  BSYNC B1 ;  /* 0x0000000000017941 */ /* 0x000fea0003800000 */
.L_x_186:
        /* <DEDUP_REMOVED lines=13> */
.L_x_189:
[----:B------:R-:W-:Y:S05]  /*1f930*/  BSYNC B1 ;  /* 0x0000000000017941 */ /* 0x000fea0003800000 */
.L_x_188:
        /* <DEDUP_REMOVED lines=10> */
.L_x_191:
[----:B------:R-:W-:Y:S05]  /*1f9e0*/  BSYNC B1 ;  /* 0x0000000000017941 */ /* 0x000fea0003800000 */
.L_x_190:
        /* <DEDUP_REMOVED lines=10> */
.L_x_193:
[----:B------:R-:W-:Y:S05]  /*1fa90*/  BSYNC B1 ;  /* 0x0000000000017941 */ /* 0x000fea0003800000 */
.L_x_192:
        /* <DEDUP_REMOVED lines=13> */
.L_x_195:
[----:B------:R-:W-:Y:S05]  /*1fb70*/  BSYNC B1 ;  /* 0x0000000000017941 */ /* 0x000fea0003800000 */
.L_x_194:
        /* <DEDUP_REMOVED lines=13> */
.L_x_197:
[----:B------:R-:W-:Y:S05]  /*1fc50*/  BSYNC B1 ;  /* 0x0000000000017941 */ /* 0x000fea0003800000 */
.L_x_196:
        /* <DEDUP_REMOVED lines=10> */
.L_x_199:
[----:B------:R-:W-:Y:S05]  /*1fd00*/  BSYNC B1 ;  /* 0x0000000000017941 */ /* 0x000fea0003800000 */
.L_x_198:
        /* <DEDUP_REMOVED lines=10> */
.L_x_201:
[----:B------:R-:W-:Y:S05]  /*1fdb0*/  BSYNC B1 ;  /* 0x0000000000017941 */ /* 0x000fea0003800000 */
.L_x_200:
[----:B------:R-:W3:Y:S01]  /*1fdc0*/  LDL.LU R216, [R1+0x5dc] ;  /* 0x0005dc0001d87983 */ /* 0x000ee20000300800 */
[----:B-----5:R-:W-:Y:S01]  /*1fdd0*/  HADD2.F32 R23, -RZ, R22.H0_H0 ;  /* 0x20000016ff177230 */ /* 0x020fe20000004100 */
[----:B------:R-:W-:Y:S01]  /*1fde0*/  ISETP.GT.AND P3, PT, R3, 0xb0, PT ;  /* 0x000000b00300780c */ /* 0x000fe20003f64270 */
[----:B------:R-:W-:Y:S03]  /*1fdf0*/  BSSY B1, `(.L_x_202) ;  /* 0x0000008000017945 */ /* 0x000fe60003800000 */
[----:B------:R-:W-:-:S04]  /*1fe00*/  FMUL R23, R23, R16 ;  /* 0x0000001017177220 */ /* 0x000fc80000400000 */
[----:B---3--:R-:W-:-:S05]  /*1fe10*/  FFMA R23, R216, R2, R23 ;  /* 0x00000002d8177223 */ /* 0x008fca0000000017 */
[----:B------:R-:W-:-:S05]  /*1fe20*/  F2FP.F16.F32.PACK_AB R23, RZ, R23 ;  /* 0x00000017ff17723e */ /* 0x000fca00000000ff */
[----:B------:R3:W-:Y:S01]  /*1fe30*/  @P0 STG.E.U16 desc[UR46][R6.64+0x152], R23 ;  /* 0x0001521706000986 */ /* 0x0007e2000c10152e */
[----:B------:R-:W-:-:S13]  /*1fe40*/  ISETP.GT.AND P0, PT, R0, RZ, P3 ;  /* 0x000000ff0000720c */ /* 0x000fda0001f04270 */
[----:B---3--:R-:W-:Y:S05]  /*1fe50*/  @!P0 BRA `(.L_x_203) ;  /* 0x0000000000048947 */ /* 0x008fea0003800000 */
[----:B------:R3:W5:Y:S02]  /*1fe60*/  LDG.E.LTC128B.U16 R22, desc[UR46][R20.64+0x160] ;  /* 0x0001602e14167981 */ /* 0x000764000c1e1520 */
.L_x_203:
[----:B------:R-:W-:Y:S05]  /*1fe70*/  BSYNC B1 ;  /* 0x0000000000017941 */ /* 0x000fea0003800000 */
.L_x_202:
[----:B------:R-:W2:Y:S01]  /*1fe80*/  LDL.LU R216, [R1+0x5e0] ;  /* 0x0005e00001d87983 */ /* 0x000ea20000300800 */
[----:B-----5:R-:W-:Y:S01]  /*1fe90*/  HADD2.F32 R23, -RZ, R22.H0_H0 ;  /* 0x20000016ff177230 */ /* 0x020fe20000004100 */
[----:B------:R-:W-:Y:S01]  /*1fea0*/  ISETP.GT.AND P2, PT, R3, 0xb1, PT ;  /* 0x000000b10300780c */ /* 0x000fe20003f44270 */
[----:B------:R-:W-:Y:S03]  /*1feb0*/  BSSY B1, `(.L_x_204) ;  /* 0x0000008000017945 */ /* 0x000fe60003800000 */
[----:B------:R-:W-:-:S04]  /*1fec0*/  FMUL R23, R23, R16 ;  /* 0x0000001017177220 */ /* 0x000fc80000400000 */
[----:B--2---:R-:W-:-:S05]  /*1fed0*/  FFMA R23, R216, R2, R23 ;  /* 0x00000002d8177223 */ /* 0x004fca0000000017 */
[----:B------:R-:W-:-:S05]  /*1fee0*/  F2FP.F16.F32.PACK_AB R23, RZ, R23 ;  /* 0x00000017ff17723e */ /* 0x000fca00000000ff */
[----:B------:R2:W-:Y:S01]  /*1fef0*/  @P0 STG.E.U16 desc[UR46][R4.64+0x160], R23 ;  /* 0x0001601704000986 */ /* 0x0005e2000c10152e */
[----:B------:R-:W-:-:S13]  /*1ff00*/  ISETP.GT.AND P0, PT, R0, RZ, P2 ;  /* 0x000000ff0000720c */ /* 0x000fda0001704270 */
[----:B--2---:R-:W-:Y:S05]  /*1ff10*/  @!P0 BRA `(.L_x_205) ;  /* 0x0000000000048947 */ /* 0x004fea0003800000 */
[----:B------:R2:W5:Y:S02]  /*1ff20*/  LDG.E.LTC128B.U16 R22, desc[UR46][R20.64+0x162] ;  /* 0x0001622e14167981 */ /* 0x000564000c1e1520 */
.L_x_205:
[----:B------:R-:W-:Y:S05]  /*1ff30*/  BSYNC B1 ;  /* 0x0000000000017941 */ /* 0x000fea0003800000 */
.L_x_204:
        /* <DEDUP_REMOVED lines=10> */
.L_x_207:
[----:B------:R-:W-:Y:S05]  /*1ffe0*/  BSYNC B1 ;  /* 0x0000000000017941 */ /* 0x000fea0003800000 */
.L_x_206:
        /* <DEDUP_REMOVED lines=10> */
.L_x_209:
[----:B------:R-:W-:Y:S05]  /*20090*/  BSYNC B1 ;  /* 0x0000000000017941 */ /* 0x000fea0003800000 */
.L_x_208:
        /* <DEDUP_REMOVED lines=11> */
.L_x_211:
[----:B------:R-:W-:Y:S05]  /*20150*/  BSYNC B1 ;  /* 0x0000000000017941 */ /* 0x000fea0003800000 */
.L_x_210:
[----:B------:R-:W2:Y:S01]  /*20160*/  LDL.LU R216, [R1+0x5f0] ;  /* 0x0005f00001d87983 */ /* 0x000ea20000300800 */
[----:B-----5:R-:W-:Y:S01]  /*20170*/  HADD2.F32 R23, -RZ, R22.H0_H0 ;  /* 0x20000016ff177230 */ /* 0x020fe20000004100 */
[----:B------:R-:W-:Y:S04]  /*20180*/  BSSY B1, `(.L_x_212) ;  /* 0x0000009000017945 */ /* 0x000fe80003800000 */
[----:B------:R-:W-:-:S04]  /*20190*/  FMUL R23, R23, R16 ;  /* 0x0000001017177220 */ /* 0x000fc80000400000 */
[----:B--2---:R-:W-:-:S05]  /*201a0*/  FFMA R23, R216, R2, R23 ;  /* 0x00000002d8177223 */ /* 0x004fca0000000017 */
[----:B------:R-:W-:-:S05]  /*201b0*/  F2FP.F16.F32.PACK_AB R23, RZ, R23 ;  /* 0x00000017ff17723e */ /* 0x000fca00000000ff */
[----:B------:R2:W-:Y:S01]  /*201c0*/  @P0 STG.E.U16 desc[UR46][R4.64+0x170], R23 ;  /* 0x0001701704000986 */ /* 0x0005e2000c10152e */
[----:B------:R-:W-:-:S04]  /*201d0*/  ISETP.GT.AND P0, PT, R3, 0xb9, PT ;  /* 0x000000b90300780c */ /* 0x000fc80003f04270 */
[----:B------:R-:W-:-:S13]  /*201e0*/  ISETP.GT.AND P4, PT, R0, RZ, P0 ;  /* 0x000000ff0000720c */ /* 0x000fda0000784270 */
[----:B--2---:R-:W-:Y:S05]  /*201f0*/  @!P4 BRA `(.L_x_213) ;  /* 0x000000000004c947 */ /* 0x004fea0003800000 */
[----:B------:R2:W5:Y:S02]  /*20200*/  LDG.E.LTC128B.U16 R22, desc[UR46][R20.64+0x172] ;  /* 0x0001722e14167981 */ /* 0x000564000c1e1520 */
.L_x_213:
[----:B------:R-:W-:Y:S05]  /*20210*/  BSYNC B1 ;  /* 0x0000000000017941 */ /* 0x000fea0003800000 */
.L_x_212:
        /* <DEDUP_REMOVED lines=10> */
.L_x_215:
[----:B------:R-:W-:Y:S05]  /*202c0*/  BSYNC B1 ;  /* 0x0000000000017941 */ /* 0x000fea0003800000 */
.L_x_214:
        /* <DEDUP_REMOVED lines=10> */
.L_x_217:
[----:B------:R-:W-:Y:S05]  /*20370*/  BSYNC B1 ;  /* 0x0000000000017941 */ /* 0x000fea0003800000 */
.L_x_216:
[----:B------:R-:W3:Y:S01]  /*20380*/  LDL.LU R219, [R1+0x5fc] ;  /* 0x0005fc0001db7983 */ /* 0x000ee20000300800 */
[----:B-----5:R-:W-:Y:S02]  /*20390*/  HADD2.F32 R23, -RZ, R22.H0_H0 ;  /* 0x20000016ff177230 */ /* 0x020fe40000004100 */
[----:B------:R-:W-:Y:S01]  /*203a0*/  IMAD.U32 R220, RZ, RZ, UR8 ;  /* 0x00000008ffdc7e24 */ /* 0x000fe2000f8e00ff */
[----:B------:R-:W-:Y:S01]  /*203b0*/  USHF.L.U64.HI UR4, UR8, 0x8, UR9 ;  /* 0x0000000808047899 */ /* 0x000fe20008010209 */
[----:B------:R-:W-:Y:S01]  /*203c0*/  PRMT R216, R22, 0x7610, R216 ;  /* 0x0000761016d87816 */ /* 0x000fe200000000d8 */
[----:B------:R-:W-:Y:S01]  /*203d0*/  FMUL R23, R23, R16 ;  /* 0x0000001017177220 */ /* 0x000fe20000400000 */
[----:B------:R-:W4:Y:S03]  /*203e0*/  LDL.LU R217, [R1+0x300] ;  /* 0x0003000001d97983 */ /* 0x000f260000300800 */
[----:B---3--:R-:W-:-:S05]  /*203f0*/  FFMA R23, R219, R2, R23 ;  /* 0x00000002db177223 */ /* 0x008fca0000000017 */
[----:B------:R-:W-:-:S05]  /*20400*/  F2FP.F16.F32.PACK_AB R23, RZ, R23 ;  /* 0x00000017ff17723e */ /* 0x000fca00000000ff */
[----:B------:R3:W-:Y:S01]  /*20410*/  @P4 STG.E.U16 desc[UR46][R6.64+0x172], R23 ;  /* 0x0001721706004986 */ /* 0x0007e2000c10152e */
[----:B------:R-:W-:-:S04]  /*20420*/  LEA R220, P4, R220, R4, 0x8 ;  /* 0x00000004dcdc7211 */ /* 0x000fc800078840ff */
[----:B------:R-:W-:Y:S02]  /*20430*/  IADD3.X R221, R5, UR4, RZ, P4, !PT ;  /* 0x0000000405dd7c10 */ /* 0x000fe4000a7fe4ff */
[----:B------:R-:W-:-:S13]  /*20440*/  ISETP.GT.AND P4, PT, R0, 0x80, P5 ;  /* 0x000000800000780c */ /* 0x000fda0002f84270 */
[----:B------:R-:W2:Y:S01]  /*20450*/  @P4 LDG.E.LTC128B.U16 R216, desc[UR46][R228.64] ;  /* 0x0000002ee4d84981 */ /* 0x000ea2000c1e1520 */
[----:B------:R-:W-:Y:S01]  /*20460*/  BSSY B1, `(.L_x_218) ;  /* 0x000000a000017945 */ /* 0x000fe20003800000 */
[----:B--2---:R-:W-:-:S05]  /*20470*/  HADD2.F32 R22, -RZ, R216.H0_H0 ;  /* 0x200000d8ff167230 */ /* 0x004fca0000004100 */
[----:B------:R-:W-:-:S04]  /*20480*/  FMUL R22, R22, R16 ;  /* 0x0000001016167220 */ /* 0x000fc80000400000 */
[----:B----4-:R-:W-:-:S05]  /*20490*/  FFMA R22, R217, R2, R22 ;  /* 0x00000002d9167223 */ /* 0x010fca0000000016 */
[----:B------:R-:W-:-:S05]  /*204a0*/  F2FP.F16.F32.PACK_AB R22, RZ, R22 ;  /* 0x00000016ff16723e */ /* 0x000fca00000000ff */
[----:B------:R3:W-:Y:S01]  /*204b0*/  @P4 STG.E.U16 desc[UR46][R220.64], R22 ;  /* 0x00000016dc004986 */ /* 0x0007e2000c10152e */
[----:B------:R-:W-:-:S04]  /*204c0*/  LOP3.LUT P4, RZ, R17, 0x2, RZ, 0xc0, !PT ;  /* 0x0000000211ff7812 */ /* 0x000fc8000788c0ff */
[----:B------:R-:W-:-:S13]  /*204d0*/  ISETP.GT.AND P4, PT, R0, 0x80, P4 ;  /* 0x000000800000780c */ /* 0x000fda0002784270 */
[----:B---3--:R-:W-:Y:S05]  /*204e0*/  @!P4 BRA `(.L_x_219) ;  /* 0x000000000004c947 */ /* 0x008fea0003800000 */
[----:B------:R2:W5:Y:S02]  /*204f0*/  LDG.E.LTC128B.U16 R216, desc[UR46][R14.64+0x2] ;  /* 0x0000022e0ed87981 */ /* 0x000564000c1e1520 */
.L_x_219:
[----:B------:R-:W-:Y:S05]  /*20500*/  BSYNC B1 ;  /* 0x0000000000017941 */ /* 0x000fea0003800000 */
.L_x_218:
[----:B------:R-:W3:Y:S01]  /*20510*/  LDL.LU R23, [R1+0x304] ;  /* 0x0003040001177983 */ /* 0x000ee20000300800 */
[----:B-----5:R-:W-:Y:S01]  /*20520*/  HADD2.F32 R22, -RZ, R216.H0_H0 ;  /* 0x200000d8ff167230 */ /* 0x020fe20000004100 */
[----:B------:R-:W-:Y:S01]  /*20530*/  MOV R226, UR8 ;  /* 0x0000000800e27c02 */ /* 0x000fe20008000f00 */
[----:B------:R-:W-:Y:S01]  /*20540*/  IMAD.U32 R228, RZ, RZ, UR8 ;  /* 0x00000008ffe47e24 */ /* 0x000fe2000f8e00ff */
[----:B------:R-:W-:Y:S01]  /*20550*/  BSSY B1, `(.L_x_220) ;  /* 0x0000010000017945 */ /* 0x000fe20003800000 */
[----:B------:R-:W-:Y:S02]  /*20560*/  IMAD.U32 R227, RZ, RZ, UR9 ;  /* 0x00000009ffe37e24 */ /* 0x000fe4000f8e00ff */
[----:B------:R-:W-:Y:S01]  /*20570*/  FMUL R22, R22, R16 ;  /* 0x0000001016167220 */ /* 0x000fe20000400000 */
[----:B------:R-:W-:Y:S02]  /*20580*/  IMAD.SHL.U32 R228, R228, 0x10, RZ ;  /* 0x00000010e4e47824 */ /* 0x000fe400078e00ff */
[----:B------:R-:W-:Y:S01]  /*20590*/  SHF.L.U64.HI R226, R226, 0x4, R227 ;  /* 0x00000004e2e27819 */ /* 0x000fe200000102e3 */
[----:B---3--:R-:W-:Y:S01]  /*205a0*/  FFMA R22, R23, R2, R22 ;  /* 0x0000000217167223 */ /* 0x008fe20000000016 */
[----:B------:R-:W-:-:S04]  /*205b0*/  @P4 IMAD.MOV.U32 R23, RZ, RZ, R221 ;  /* 0x000000ffff174224 */ /* 0x000fc800078e00dd */
[----:B------:R-:W-:-:S04]  /*205c0*/  F2FP.F16.F32.PACK_AB R22, RZ, R22 ;  /* 0x00000016ff16723e */ /* 0x000fc800000000ff */
[----:B------:R-:W-:Y:S01]  /*205d0*/  PRMT R217, R22, 0x7610, R217 ;  /* 0x0000761016d97816 */ /* 0x000fe200000000d9 */
[----:B------:R-:W-:-:S05]  /*205e0*/  @P4 IMAD.MOV.U32 R22, RZ, RZ, R220 ;  /* 0x000000ffff164224 */ /* 0x000fca00078e00dc */
[----:B------:R3:W-:Y:S02]  /*205f0*/  @P4 STG.E.U16 desc[UR46][R22.64+0x2], R217 ;  /* 0x000002d916004986 */ /* 0x0007e4000c10152e */
[----:B---3--:R-:W-:-:S05]  /*20600*/  IADD3 R22, P4, R220, R228, RZ ;  /* 0x000000e4dc167210 */ /* 0x008fca0007f9e0ff */
[----:B------:R-:W-:Y:S01]  /*20610*/  IMAD.X R23, R221, 0x1, R226, P4 ;  /* 0x00000001dd177824 */ /* 0x000fe200020e06e2 */
[----:B------:R-:W-:-:S13]  /*20620*/  ISETP.GT.AND P4, PT, R0, 0x88, P5 ;  /* 0x000000880000780c */ /* 0x000fda0002f84270 */
[----:B------:R-:W-:Y:S05]  /*20630*/  @!P4 BRA `(.L_x_221) ;  /* 0x000000000004c947 */ /* 0x000fea0003800000 */
[----:B------:R3:W5:Y:S02]  /*20640*/  LDG.E.LTC128B.U16 R216, desc[UR46][R222.64] ;  /* 0x0000002eded87981 */ /* 0x000764000c1e1520 */
.L_x_221:
[----:B------:R-:W-:Y:S05]  /*20650*/  BSYNC B1 ;  /* 0x0000000000017941 */ /* 0x000fea0003800000 */
.L_x_220:
[----:B------:R-:W4:Y:S01]  /*20660*/  LDL.LU R219, [R1+0x308] ;  /* 0x0003080001db7983 */ /* 0x000f220000300800 */
[----:B-----5:R-:W-:Y:S01]  /*20670*/  HADD2.F32 R217, -RZ, R216.H0_H0 ;  /* 0x200000d8ffd97230 */ /* 0x020fe20000004100 */
[----:B------:R-:W-:Y:S04]  /*20680*/  BSSY B1, `(.L_x_222) ;  /* 0x0000009000017945 */ /* 0x000fe80003800000 */
[----:B------:R-:W-:-:S04]  /*20690*/  FMUL R217, R217, R16 ;  /* 0x00000010d9d97220 */ /* 0x000fc80000400000 */
[----:B----4-:R-:W-:-:S05]  /*206a0*/  FFMA R217, R219, R2, R217 ;  /* 0x00000002dbd97223 */ /* 0x010fca00000000d9 */
[----:B------:R-:W-:-:S05]  /*206b0*/  F2FP.F16.F32.PACK_AB R217, RZ, R217 ;  /* 0x000000d9ffd9723e */ /* 0x000fca00000000ff */
[----:B------:R4:W-:Y:S01]  /*206c0*/  @P4 STG.E.U16 desc[UR46][R22.64], R217 ;  /* 0x000000d916004986 */ /* 0x0009e2000c10152e */
[----:B------:R-:W-:-:S04]  /*206d0*/  LOP3.LUT P4, RZ, R17, 0x2, RZ, 0xc0, !PT ;  /* 0x0000000211ff7812 */ /* 0x000fc8000788c0ff */
[----:B------:R-:W-:-:S13]  /*206e0*/  ISETP.GT.AND P4, PT, R0, 0x88, P4 ;  /* 0x000000880000780c */ /* 0x000fda0002784270 */
[----:B----4-:R-:W-:Y:S05]  /*206f0*/  @!P4 BRA `(.L_x_223) ;  /* 0x000000000004c947 */ /* 0x010fea0003800000 */
[----:B------:R4:W5:Y:S02]  /*20700*/  LDG.E.LTC128B.U16 R216, desc[UR46][R12.64+0x2] ;  /* 0x0000022e0cd87981 */ /* 0x000964000c1e1520 */
.L_x_223:
[----:B------:R-:W-:Y:S05]  /*20710*/  BSYNC B1 ;  /* 0x0000000000017941 */ /* 0x000fea0003800000 */
.L_x_222:
[----:B------:R-:W2:Y:S01]  /*20720*/  LDL.LU R219, [R1+0x30c] ;  /* 0x00030c0001db7983 */ /* 0x000ea20000300800 */
[----:B-----5:R-:W-:Y:S01]  /*20730*/  HADD2.F32 R217, -RZ, R216.H0_H0 ;  /* 0x200000d8ffd97230 */ /* 0x020fe20000004100 */
[----:B------:R-:W-:Y:S04]  /*20740*/  BSSY B1, `(.L_x_224) ;  /* 0x0000009000017945 */ /* 0x000fe80003800000 */
[----:B------:R-:W-:-:S04]  /*20750*/  FMUL R217, R217, R16 ;  /* 0x00000010d9d97220 */ /* 0x000fc80000400000 */
[----:B--2---:R-:W-:-:S05]  /*20760*/  FFMA R217, R219, R2, R217 ;  /* 0x00000002dbd97223 */ /* 0x004fca00000000d9 */
[----:B------:R-:W-:-:S05]  /*20770*/  F2FP.F16.F32.PACK_AB R217, RZ, R217 ;  /* 0x000000d9ffd9723e */ /* 0x000fca00000000ff */
[----:B------:R2:W-:Y:S01]  /*20780*/  @P4 STG.E.U16 desc[UR46][R22.64+0x2], R217 ;  /* 0x000002d916004986 */ /* 0x0005e2000c10152e */
[----:B------:R-:W-:-:S04]  /*20790*/  LOP3.LUT P4, RZ, R17, 0x4, RZ, 0xc0, !PT ;  /* 0x0000000411ff7812 */ /* 0x000fc8000788c0ff */
[----:B------:R-:W-:-:S13]  /*207a0*/  ISETP.GT.AND P4, PT, R0, 0x80, P4 ;  /* 0x000000800000780c */ /* 0x000fda0002784270 */
[----:B--2---:R-:W-:Y:S05]  /*207b0*/  @!P4 BRA `(.L_x_225) ;  /* 0x000000000004c947 */ /* 0x004fea0003800000 */
[----:B------:R2:W5:Y:S02]  /*207c0*/  LDG.E.LTC128B.U16 R216, desc[UR46][R14.64+0x10] ;  /* 0x0000102e0ed87981 */ /* 0x000564000c1e1520 */
.L_x_225:
[----:B------:R-:W-:Y:S05]  /*207d0*/  BSYNC B1 ;  /* 0x0000000000017941 */ /* 0x000fea0003800000 */
.L_x_224:
[----:B------:R-:W3:Y:S01]  /*207e0*/  LDL.LU R219, [R1+0x310] ;  /* 0x0003100001db7983 */ /* 0x000ee20000300800 */
[----:B-----5:R-:W-:Y:S01]  /*207f0*/  HADD2.F32 R217, -RZ, R216.H0_H0 ;  /* 0x200000d8ffd97230 */ /* 0x020fe20000004100 */
[----:B------:R-:W-:Y:S04]  /*20800*/  BSSY B1, `(.L_x_226) ;  /* 0x0000009000017945 */ /* 0x000fe80003800000 */
[----:B------:R-:W-:-:S04]  /*20810*/  FMUL R217, R217, R16 ;  /* 0x00000010d9d97220 */ /* 0x000fc80000400000 */
[----:B---3--:R-:W-:-:S05]  /*20820*/  FFMA R217, R219, R2, R217 ;  /* 0x00000002dbd97223 */ /* 0x008fca00000000d9 */
[----:B------:R-:W-:-:S05]  /*20830*/  F2FP.F16.F32.PACK_AB R217, RZ, R217 ;  /* 0x000000d9ffd9723e */ /* 0x000fca00000000ff */
[----:B------:R3:W-:Y:S01]  /*20840*/  @P4 STG.E.U16 desc[UR46][R220.64+0x10], R217 ;  /* 0x000010d9dc004986 */ /* 0x0007e2000c10152e */
[----:B------:R-:W-:-:S04]  /*20850*/  LOP3.LUT P4, RZ, R17, 0x8, RZ, 0xc0, !PT ;  /* 0x0000000811ff7812 */ /* 0x000fc8000788c0ff */
[----:B------:R-:W-:-:S13]  /*20860*/  ISETP.GT.AND P4, PT, R0, 0x80, P4 ;  /* 0x000000800000780c */ /* 0x000fda0002784270 */
[----:B---3--:R-:W-:Y:S05]  /*20870*/  @!P4 BRA `(.L_x_227) ;  /* 0x000000000004c947 */ /* 0x008fea0003800000 */
[----:B------:R3:W5:Y:S02]  /*20880*/  LDG.E.LTC128B.U16 R216, desc[UR46][R14.64+0x12] ;  /* 0x0000122e0ed87981 */ /* 0x000764000c1e1520 */
.L_x_227:
[----:B------:R-:W-:Y:S05]  /*20890*/  BSYNC B1 ;  /* 0x0000000000017941 */ /* 0x000fea0003800000 */
.L_x_226:
        /* <DEDUP_REMOVED lines=11> */
.L_x_229:
[----:B------:R-:W-:Y:S05]  /*20950*/  BSYNC B1 ;  /* 0x0000000000017941 */ /* 0x000fea0003800000 */
.L_x_228:
        /* <DEDUP_REMOVED lines=11> */
.L_x_231:
[----:B------:R-:W-:Y:S05]  /*20a10*/  BSYNC B1 ;  /* 0x0000000000017941 */ /* 0x000fea0003800000 */
.L_x_230:
        /* <DEDUP_REMOVED lines=11> */
.L_x_233:
[----:B------:R-:W-:Y:S05]  /*20ad0*/  BSYNC B1 ;  /* 0x0000000000017941 */ /* 0x000fea0003800000 */
.L_x_232:
        /* <DEDUP_REMOVED lines=11> */
.L_x_235:
[----:B------:R-:W-:Y:S05]  /*20b90*/  BSYNC B1 ;  /* 0x0000000000017941 */ /* 0x000fea0003800000 */
.L_x_234:
        /* <DEDUP_REMOVED lines=11> */
.L_x_237:
[----:B------:R-:W-:Y:S05]  /*20c50*/  BSYNC B1 ;  /* 0x0000000000017941 */ /* 0x000fea0003800000 */
.L_x_236:
        /* <DEDUP_REMOVED lines=11> */
.L_x_239:
[----:B------:R-:W-:Y:S05]  /*20d10*/  BSYNC B1 ;  /* 0x0000000000017941 */ /* 0x000fea0003800000 */
.L_x_238:
        /* <DEDUP_REMOVED lines=11> */
.L_x_241:
[----:B------:R-:W-:Y:S05]  /*20dd0*/  BSYNC B1 ;  /* 0x0000000000017941 */ /* 0x000fea0003800000 */
.L_x_240:
        /* <DEDUP_REMOVED lines=11> */
.L_x_243:
[----:B------:R-:W-:Y:S05]  /*20e90*/  BSYNC B1 ;  /* 0x0000000000017941 */ /* 0x000fea0003800000 */
.L_x_242:
        /* <DEDUP_REMOVED lines=11> */
.L_x_245:
[----:B------:R-:W-:Y:S05]  /*20f50*/  BSYNC B1 ;  /* 0x0000000000017941 */ /* 0x000fea0003800000 */
.L_x_244:
        /* <DEDUP_REMOVED lines=11> */
.L_x_247:
[----:B------:R-:W-:Y:S05]  /*21010*/  BSYNC B1 ;  /* 0x0000000000017941 */ /* 0x000fea0003800000 */
.L_x_246:
        /* <DEDUP_REMOVED lines=11> */
.L_x_249:
[----:B------:R-:W-:Y:S05]  /*210d0*/  BSYNC B1 ;  /* 0x0000000000017941 */ /* 0x000fea0003800000 */
.L_x_248:
        /* <DEDUP_REMOVED lines=11> */
.L_x_251:
[----:B------:R-:W-:Y:S05]  /*21190*/  BSYNC B1 ;  /* 0x0000000000017941 */ /* 0x000fea0003800000 */
.L_x_250:
        /* <DEDUP_REMOVED lines=11> */
.L_x_253:
[----:B------:R-:W-:Y:S05]  /*21250*/  BSYNC B1 ;  /* 0x0000000000017941 */ /* 0x000fea0003800000 */
.L_x_252:
        /* <DEDUP_REMOVED lines=11> */
.L_x_255:
[----:B------:R-:W-:Y:S05]  /*21310*/  BSYNC B1 ;  /* 0x0000000000017941 */ /* 0x000fea0003800000 */
.L_x_254:
        /* <DEDUP_REMOVED lines=11> */
.L_x_257:
[----:B------:R-:W-:Y:S05]  /*213d0*/  BSYNC B1 ;  /* 0x0000000000017941 */ /* 0x000fea0003800000 */
.L_x_256:
        /* <DEDUP_REMOVED lines=11> */
.L_x_259:
[----:B------:R-:W-:Y:S05]  /*21490*/  BSYNC B1 ;  /* 0x0000000000017941 */ /* 0x000fea0003800000 */
.L_x_258:
        /* <DEDUP_REMOVED lines=11> */
.L_x_261:
[----:B------:R-:W-:Y:S05]  /*21550*/  BSYNC B1 ;  /* 0x0000000000017941 */ /* 0x000fea0003800000 */
.L_x_260:
        /* <DEDUP_REMOVED lines=11> */
.L_x_263:
[----:B------:R-:W-:Y:S05]  /*21610*/  BSYNC B1 ;  /* 0x0000000000017941 */ /* 0x000fea0003800000 */
.L_x_262:
        /* <DEDUP_REMOVED lines=11> */
.L_x_265:
[----:B------:R-:W-:Y:S05]  /*216d0*/  BSYNC B1 ;  /* 0x0000000000017941 */ /* 0x000fea0003800000 */
.L_x_264:
        /* <DEDUP_REMOVED lines=11> */
.L_x_267:
[----:B------:R-:W-:Y:S05]  /*21790*/  BSYNC B1 ;  /* 0x0000000000017941 */ /* 0x000fea0003800000 */
.L_x_266:
        /* <DEDUP_REMOVED lines=11> */
.L_x_269:
[----:B------:R-:W-:Y:S05]  /*21850*/  BSYNC B1 ;  /* 0x0000000000017941 */ /* 0x000fea0003800000 */
.L_x_268:
        /* <DEDUP_REMOVED lines=11> */
.L_x_271:
[----:B------:R-:W-:Y:S05]  /*21910*/  BSYNC B1 ;  /* 0x0000000000017941 */ /* 0x000fea0003800000 */
.L_x_270:
        /* <DEDUP_REMOVED lines=11> */
.L_x_273:
[----:B------:R-:W-:Y:S05]  /*219d0*/  BSYNC B1 ;  /* 0x0000000000017941 */ /* 0x000fea0003800000 */
.L_x_272:
        /* <DEDUP_REMOVED lines=11> */
.L_x_275:
[----:B------:R-:W-:Y:S05]  /*21a90*/  BSYNC B1 ;  /* 0x0000000000017941 */ /* 0x000fea0003800000 */
.L_x_274:
        /* <DEDUP_REMOVED lines=11> */
.L_x_277:
[----:B------:R-:W-:Y:S05]  /*21b50*/  BSYNC B1 ;  /* 0x0000000000017941 */ /* 0x000fea0003800000 */
.L_x_276:
        /* <DEDUP_REMOVED lines=11> */
.L_x_279:
[----:B------:R-:W-:Y:S05]  /*21c10*/  BSYNC B1 ;  /* 0x0000000000017941 */ /* 0x000fea0003800000 */
.L_x_278:
        /* <DEDUP_REMOVED lines=11> */
.L_x_281:
[----:B------:R-:W-:Y:S05]  /*21cd0*/  BSYNC B1 ;  /* 0x0000000000017941 */ /* 0x000fea0003800000 */
.L_x_280:
        /* <DEDUP_REMOVED lines=11> */
.L_x_283:
[----:B------:R-:W-:Y:S05]  /*21d90*/  BSYNC B1 ;  /* 0x0000000000017941 */ /* 0x000fea0003800000 */
.L_x_282:
        /* <DEDUP_REMOVED lines=11> */
.L_x_285:
[----:B------:R-:W-:Y:S05]  /*21e50*/  BSYNC B1 ;  /* 0x0000000000017941 */ /* 0x000fea0003800000 */
.L_x_284:
        /* <DEDUP_REMOVED lines=11> */
.L_x_287:
[----:B------:R-:W-:Y:S05]  /*21f10*/  BSYNC B1 ;  /* 0x0000000000017941 */ /* 0x000fea0003800000 */
.L_x_286:
        /* <DEDUP_REMOVED lines=11> */
.L_x_289:
[----:B------:R-:W-:Y:S05]  /*21fd0*/  BSYNC B1 ;  /* 0x0000000000017941 */ /* 0x000fea0003800000 */
.L_x_288:
        /* <DEDUP_REMOVED lines=11> */
.L_x_291:
[----:B------:R-:W-:Y:S05]  /*22090*/  BSYNC B1 ;  /* 0x0000000000017941 */ /* 0x000fea0003800000 */
.L_x_290:
        /* <DEDUP_REMOVED lines=11> */
.L_x_293:
[----:B------:R-:W-:Y:S05]  /*22150*/  BSYNC B1 ;  /* 0x0000000000017941 */ /* 0x000fea0003800000 */
.L_x_292:
        /* <DEDUP_REMOVED lines=11> */
.L_x_295:
[----:B------:R-:W-:Y:S05]  /*22210*/  BSYNC B1 ;  /* 0x0000000000017941 */ /* 0x000fea0003800000 */
.L_x_294:
        /* <DEDUP_REMOVED lines=11> */
.L_x_297:
[----:B------:R-:W-:Y:S05]  /*222d0*/  BSYNC B1 ;  /* 0x0000000000017941 */ /* 0x000fea0003800000 */
.L_x_296:
        /* <DEDUP_REMOVED lines=11> */
.L_x_299:
[----:B------:R-:W-:Y:S05]  /*22390*/  BSYNC B1 ;  /* 0x0000000000017941 */ /* 0x000fea0003800000 */
.L_x_298:
        /* <DEDUP_REMOVED lines=11> */
.L_x_301:
[----:B------:R-:W-:Y:S05]  /*22450*/  BSYNC B1 ;  /* 0x0000000000017941 */ /* 0x000fea0003800000 */
.L_x_300:
        /* <DEDUP_REMOVED lines=11> */
.L_x_303:
[----:B------:R-:W-:Y:S05]  /*22510*/  BSYNC B1 ;  /* 0x0000000000017941 */ /* 0x000fea0003800000 */
.L_x_302:
        /* <DEDUP_REMOVED lines=11> */
.L_x_305:
[----:B------:R-:W-:Y:S05]  /*225d0*/  BSYNC B1 ;  /* 0x0000000000017941 */ /* 0x000fea0003800000 */
.L_x_304:
        /* <DEDUP_REMOVED lines=11> */
.L_x_307:
[----:B------:R-:W-:Y:S05]  /*22690*/  BSYNC B1 ;  /* 0x0000000000017941 */ /* 0x000fea0003800000 */
.L_x_306:
        /* <DEDUP_REMOVED lines=11> */
.L_x_309:
[----:B------:R-:W-:Y:S05]  /*22750*/  BSYNC B1 ;  /* 0x0000000000017941 */ /* 0x000fea0003800000 */
.L_x_308:
        /* <DEDUP_REMOVED lines=11> */
.L_x_311:
[----:B------:R-:W-:Y:S05]  /*22810*/  BSYNC B1 ;  /* 0x0000000000017941 */ /* 0x000fea0003800000 */
.L_x_310:
        /* <DEDUP_REMOVED lines=11> */
.L_x_313:
[----:B------:R-:W-:Y:S05]  /*228d0*/  BSYNC B1 ;  /* 0x0000000000017941 */ /* 0x000fea0003800000 */
.L_x_312:
        /* <DEDUP_REMOVED lines=11> */
.L_x_315:
[----:B------:R-:W-:Y:S05]  /*22990*/  BSYNC B1 ;  /* 0x0000000000017941 */ /* 0x000fea0003800000 */
.L_x_314:
        /* <DEDUP_REMOVED lines=11> */
.L_x_317:
[----:B------:R-:W-:Y:S05]  /*22a50*/  BSYNC B1 ;  /* 0x0000000000017941 */ /* 0x000fea0003800000 */
.L_x_316:
        /* <DEDUP_REMOVED lines=11> */
.L_x_319:
[----:B------:R-:W-:Y:S05]  /*22b10*/  BSYNC B1 ;  /* 0x0000000000017941 */ /* 0x000fea0003800000 */
.L_x_318:
        /* <DEDUP_REMOVED lines=11> */
.L_x_321:
[----:B------:R-:W-:Y:S05]  /*22bd0*/  BSYNC B1 ;  /* 0x0000000000017941 */ /* 0x000fea0003800000 */
.L_x_320:
        /* <DEDUP_REMOVED lines=11> */
.L_x_323:
[----:B------:R-:W-:Y:S05]  /*22c90*/  BSYNC B1 ;  /* 0x0000000000017941 */ /* 0x000fea0003800000 */
.L_x_322:
        /* <DEDUP_REMOVED lines=11> */
.L_x_325:
[----:B------:R-:W-:Y:S05]  /*22d50*/  BSYNC B1 ;  /* 0x0000000000017941 */ /* 0x000fea0003800000 */
.L_x_324:
        /* <DEDUP_REMOVED lines=11> */
.L_x_327:
[----:B------:R-:W-:Y:S05]  /*22e10*/  BSYNC B1 ;  /* 0x0000000000017941 */ /* 0x000fea0003800000 */
.L_x_326:
        /* <DEDUP_REMOVED lines=11> */
.L_x_329:
[----:B------:R-:W-:Y:S05]  /*22ed0*/  BSYNC B1 ;  /* 0x0000000000017941 */ /* 0x000fea0003800000 */
.L_x_328:
        /* <DEDUP_REMOVED lines=11> */
.L_x_331:
[----:B------:R-:W-:Y:S05]  /*22f90*/  BSYNC B1 ;  /* 0x0000000000017941 */ /* 0x000fea0003800000 */
.L_x_330:
        /* <DEDUP_REMOVED lines=11> */
.L_x_333:
[----:B------:R-:W-:Y:S05]  /*23050*/  BSYNC B1 ;  /* 0x0000000000017941 */ /* 0x000fea0003800000 */
.L_x_332:
        /* <DEDUP_REMOVED lines=11> */
.L_x_335:
[----:B------:R-:W-:Y:S05]  /*23110*/  BSYNC B1 ;  /* 0x0000000000017941 */ /* 0x000fea0003800000 */
.L_x_334:
        /* <DEDUP_REMOVED lines=11> */
.L_x_337:
[----:B------:R-:W-:Y:S05]  /*231d0*/  BSYNC B1 ;  /* 0x0000000000017941 */ /* 0x000fea0003800000 */
.L_x_336:
        /* <DEDUP_REMOVED lines=11> */
.L_x_339:
[----:B------:R-:W-:Y:S05]  /*23290*/  BSYNC B1 ;  /* 0x0000000000017941 */ /* 0x000fea0003800000 */
.L_x_338:
        /* <DEDUP_REMOVED lines=11> */
.L_x_341:
[----:B------:R-:W-:Y:S05]  /*23350*/  BSYNC B1 ;  /* 0x0000000000017941 */ /* 0x000fea0003800000 */
.L_x_340:
        /* <DEDUP_REMOVED lines=11> */
.L_x_343:
[----:B------:R-:W-:Y:S05]  /*23410*/  BSYNC B1 ;  /* 0x0000000000017941 */ /* 0x000fea0003800000 */
.L_x_342:
        /* <DEDUP_REMOVED lines=11> */
.L_x_345:
[----:B------:R-:W-:Y:S05]  /*234d0*/  BSYNC B1 ;  /* 0x0000000000017941 */ /* 0x000fea0003800000 */
.L_x_344:
        /* <DEDUP_REMOVED lines=11> */
.L_x_347:
[----:B------:R-:W-:Y:S05]  /*23590*/  BSYNC B1 ;  /* 0x0000000000017941 */ /* 0x000fea0003800000 */
.L_x_346:
        /* <DEDUP_REMOVED lines=11> */
.L_x_349:
[----:B------:R-:W-:Y:S05]  /*23650*/  BSYNC B1 ;  /* 0x0000000000017941 */ /* 0x000fea0003800000 */
.L_x_348:
        /* <DEDUP_REMOVED lines=11> */
.L_x_351:
[----:B------:R-:W-:Y:S05]  /*23710*/  BSYNC B1 ;  /* 0x0000000000017941 */ /* 0x000fea0003800000 */
.L_x_350:
        /* <DEDUP_REMOVED lines=11> */
.L_x_353:
[----:B------:R-:W-:Y:S05]  /*237d0*/  BSYNC B1 ;  /* 0x0000000000017941 */ /* 0x000fea0003800000 */
.L_x_352:
        /* <DEDUP_REMOVED lines=11> */
.L_x_355:
[----:B------:R-:W-:Y:S05]  /*23890*/  BSYNC B1 ;  /* 0x0000000000017941 */ /* 0x000fea0003800000 */
.L_x_354:
        /* <DEDUP_REMOVED lines=11> */
.L_x_357:
[----:B------:R-:W-:Y:S05]  /*23950*/  BSYNC B1 ;  /* 0x0000000000017941 */ /* 0x000fea0003800000 */
.L_x_356:
        /* <DEDUP_REMOVED lines=11> */
.L_x_359:
[----:B------:R-:W-:Y:S05]  /*23a10*/  BSYNC B1 ;  /* 0x0000000000017941 */ /* 0x000fea0003800000 */
.L_x_358:
        /* <DEDUP_REMOVED lines=11> */
.L_x_361:
[----:B------:R-:W-:Y:S05]  /*23ad0*/  BSYNC B1 ;  /* 0x0000000000017941 */ /* 0x000fea0003800000 */
.L_x_360:
        /* <DEDUP_REMOVED lines=11> */
.L_x_363:
[----:B------:R-:W-:Y:S05]  /*23b90*/  BSYNC B1 ;  /* 0x0000000000017941 */ /* 0x000fea0003800000 */
.L_x_362:
        /* <DEDUP_REMOVED lines=11> */
.L_x_365:
[----:B------:R-:W-:Y:S05]  /*23c50*/  BSYNC B1 ;  /* 0x0000000000017941 */ /* 0x000fea0003800000 */
.L_x_364:
        /* <DEDUP_REMOVED lines=11> */
.L_x_367:
[----:B------:R-:W-:Y:S05]  /*23d10*/  BSYNC B1 ;  /* 0x0000000000017941 */ /* 0x000fea0003800000 */
.L_x_366:
        /* <DEDUP_REMOVED lines=11> */
.L_x_369:
[----:B------:R-:W-:Y:S05]  /*23dd0*/  BSYNC B1 ;  /* 0x0000000000017941 */ /* 0x000fea0003800000 */
.L_x_368:
        /* <DEDUP_REMOVED lines=11> */
.L_x_371:
[----:B------:R-:W-:Y:S05]  /*23e90*/  BSYNC B1 ;  /* 0x0000000000017941 */ /* 0x000fea0003800000 */
.L_x_370:
        /* <DEDUP_REMOVED lines=11> */
.L_x_373:
[----:B------:R-:W-:Y:S05]  /*23f50*/  BSYNC B1 ;  /* 0x0000000000017941 */ /* 0x000fea0003800000 */
.L_x_372:
        /* <DEDUP_REMOVED lines=11> */
.L_x_375:
[----:B------:R-:W-:Y:S05]  /*24010*/  BSYNC B1 ;  /* 0x0000000000017941 */ /* 0x000fea0003800000 */
.L_x_374:
        /* <DEDUP_REMOVED lines=11> */
.L_x_377:
[----:B------:R-:W-:Y:S05]  /*240d0*/  BSYNC B1 ;  /* 0x0000000000017941 */ /* 0x000fea0003800000 */
.L_x_376:
        /* <DEDUP_REMOVED lines=11> */
.L_x_379:
[----:B------:R-:W-:Y:S05]  /*24190*/  BSYNC B1 ;  /* 0x0000000000017941 */ /* 0x000fea0003800000 */
.L_x_378:
        /* <DEDUP_REMOVED lines=11> */
.L_x_381:
[----:B------:R-:W-:Y:S05]  /*24250*/  BSYNC B1 ;  /* 0x0000000000017941 */ /* 0x000fea0003800000 */
.L_x_380:
        /* <DEDUP_REMOVED lines=11> */
.L_x_383:
[----:B------:R-:W-:Y:S05]  /*24310*/  BSYNC B1 ;  /* 0x0000000000017941 */ /* 0x000fea0003800000 */
.L_x_382:
        /* <DEDUP_REMOVED lines=11> */
.L_x_385:
[----:B------:R-:W-:Y:S05]  /*243d0*/  BSYNC B1 ;  /* 0x0000000000017941 */ /* 0x000fea0003800000 */
.L_x_384:
        /* <DEDUP_REMOVED lines=10> */
.L_x_387:
[----:B------:R-:W-:Y:S05]  /*24480*/  BSYNC B1 ;  /* 0x0000000000017941 */ /* 0x000fea0003800000 */
.L_x_386:
        /* <DEDUP_REMOVED lines=11> */
.L_x_389:
[----:B------:R-:W-:Y:S05]  /*24540*/  BSYNC B1 ;  /* 0x0000000000017941 */ /* 0x000fea0003800000 */
.L_x_388:
        /* <DEDUP_REMOVED lines=10> */
.L_x_391:
[----:B------:R-:W-:Y:S05]  /*245f0*/  BSYNC B1 ;  /* 0x0000000000017941 */ /* 0x000fea0003800000 */
.L_x_390:
        /* <DEDUP_REMOVED lines=10> */
.L_x_393:
[----:B------:R-:W-:Y:S05]  /*246a0*/  BSYNC B1 ;  /* 0x0000000000017941 */ /* 0x000fea0003800000 */
.L_x_392:
        /* <DEDUP_REMOVED lines=10> */
.L_x_395:
[----:B------:R-:W-:Y:S05]  /*24750*/  BSYNC B1 ;  /* 0x0000000000017941 */ /* 0x000fea0003800000 */
.L_x_394:
        /* <DEDUP_REMOVED lines=10> */
.L_x_397:
[----:B------:R-:W-:Y:S05]  /*24800*/  BSYNC B1 ;  /* 0x0000000000017941 */ /* 0x000fea0003800000 */
.L_x_396:
        /* <DEDUP_REMOVED lines=10> */
.L_x_399:
[----:B------:R-:W-:Y:S05]  /*248b0*/  BSYNC B1 ;  /* 0x0000000000017941 */ /* 0x000fea0003800000 */
.L_x_398:
        /* <DEDUP_REMOVED lines=10> */
.L_x_401:
[----:B------:R-:W-:Y:S05]  /*24960*/  BSYNC B1 ;  /* 0x0000000000017941 */ /* 0x000fea0003800000 */
.L_x_400:
        /* <DEDUP_REMOVED lines=10> */
.L_x_403:
[----:B------:R-:W-:Y:S05]  /*24a10*/  BSYNC B1 ;  /* 0x0000000000017941 */ /* 0x000fea0003800000 */
.L_x_402:
        /* <DEDUP_REMOVED lines=10> */
.L_x_405:
[----:B------:R-:W-:Y:S05]  /*24ac0*/  BSYNC B1 ;  /* 0x0000000000017941 */ /* 0x000fea0003800000 */
.L_x_404:
        /* <DEDUP_REMOVED lines=10> */
.L_x_407:
[----:B------:R-:W-:Y:S05]  /*24b70*/  BSYNC B1 ;  /* 0x0000000000017941 */ /* 0x000fea0003800000 */
.L_x_406:
[----:B------:R-:W2:Y:S01]  /*24b80*/  LDL.LU R223, [R1+0x47c] ;  /* 0x00047c0001df7983 */ /* 0x000ea20000300800 */
[----:B-----5:R-:W-:Y:S01]  /*24b90*/  HADD2.F32 R217, -RZ, R216.H0_H0 ;  /* 0x200000d8ffd97230 */ /* 0x020fe20000004100 */
[----:B------:R-:W-:Y:S01]  /*24ba0*/  USHF.L.U64.HI UR4, UR8, 0x9, UR9 ;  /* 0x0000000908047899 */ /* 0x000fe20008010209 */
[----:B------:R-:W-:Y:S01]  /*24bb0*/  PRMT R219, R216, 0x7610, R219 ;  /* 0x00007610d8db7816 */ /* 0x000fe200000000db */
[----:B------:R-:W4:Y:S02]  /*24bc0*/  LDL.LU R222, [R1+0x180] ;  /* 0x0001800001de7983 */ /* 0x000f240000300800 */
[----:B------:R-:W-:-:S04]  /*24bd0*/  FMUL R217, R217, R16 ;  /* 0x00000010d9d97220 */ /* 0x000fc80000400000 */
[----:B--2---:R-:W-:-:S05]  /*24be0*/  FFMA R217, R223, R2, R217 ;  /* 0x00000002dfd97223 */ /* 0x004fca00000000d9 */
[----:B------:R-:W-:-:S05]  /*24bf0*/  F2FP.F16.F32.PACK_AB R217, RZ, R217 ;  /* 0x000000d9ffd9723e */ /* 0x000fca00000000ff */
[----:B------:R2:W-:Y:S02]  /*24c00*/  @P4 STG.E.U16 desc[UR46][R22.64+0x172], R217 ;  /* 0x000172d916004986 */ /* 0x0005e4000c10152e */
[----:B--2---:R-:W-:-:S05]  /*24c10*/  IMAD.U32 R22, RZ, RZ, UR8 ;  /* 0x00000008ff167e24 */ /* 0x004fca000f8e00ff */
        /* <DEDUP_REMOVED lines=12> */
[----:B--2---:R-:W-:Y:S05]  /*24ce0*/  @!P4 BRA `(.L_x_409) ;  /* 0x000000000004c947 */ /* 0x004fea0003800000 */
[----:B------:R2:W5:Y:S02]  /*24cf0*/  LDG.E.LTC128B.U16 R219, desc[UR46][R10.64+0x2] ;  /* 0x0000022e0adb7981 */ /* 0x000564000c1e1520 */
.L_x_409:
[----:B------:R-:W-:Y:S05]  /*24d00*/  BSYNC B1 ;  /* 0x0000000000017941 */ /* 0x000fea0003800000 */
.L_x_408:
[----:B------:R-:W4:Y:S01]  /*24d10*/  LDL.LU R217, [R1+0x184] ;  /* 0x0001840001d97983 */ /* 0x000f220000300800 */
[----:B-----5:R-:W-:Y:S01]  /*24d20*/  HADD2.F32 R216, -RZ, R219.H0_H0 ;  /* 0x200000dbffd87230 */ /* 0x020fe20000004100 */
[----:B------:R-:W-:Y:S01]  /*24d30*/  ISETP.GT.AND P5, PT, R0, 0x108, P5 ;  /* 0x000001080000780c */ /* 0x000fe20002fa4270 */
[----:B------:R-:W-:Y:S03]  /*24d40*/  BSSY B1, `(.L_x_410) ;  /* 0x0000009000017945 */ /* 0x000fe60003800000 */
[----:B------:R-:W-:-:S04]  /*24d50*/  FMUL R216, R216, R16 ;  /* 0x00000010d8d87220 */ /* 0x000fc80000400000 */
[----:B----4-:R-:W-:-:S05]  /*24d60*/  FFMA R216, R217, R2, R216 ;  /* 0x00000002d9d87223 */ /* 0x010fca00000000d8 */
[----:B------:R-:W-:-:S05]  /*24d70*/  F2FP.F16.F32.PACK_AB R216, RZ, R216 ;  /* 0x000000d8ffd8723e */ /* 0x000fca00000000ff */
[----:B------:R4:W-:Y:S02]  /*24d80*/  @P4 STG.E.U16 desc[UR46][R22.64+0x2], R216 ;  /* 0x000002d816004986 */ /* 0x0009e4000c10152e */
[----:B----4-:R-:W-:-:S05]  /*24d90*/  IADD3 R216, P4, R22, R228, RZ ;  /* 0x000000e416d87210 */ /* 0x010fca0007f9e0ff */
[----:B------:R-:W-:Y:S01]  /*24da0*/  IMAD.X R217, R23, 0x1, R226, P4 ;  /* 0x0000000117d97824 */ /* 0x000fe200020e06e2 */
[----:B------:R-:W-:Y:S07]  /*24db0*/  @!P5 BRA `(.L_x_411) ;  /* 0x000000000004d947 */ /* 0x000fee0003800000 */
[----:B------:R4:W5:Y:S02]  /*24dc0*/  LDG.E.LTC128B.U16 R219, desc[UR46][R224.64] ;  /* 0x0000002ee0db7981 */ /* 0x000964000c1e1520 */
.L_x_411:
[----:B------:R-:W-:Y:S05]  /*24dd0*/  BSYNC B1 ;  /* 0x0000000000017941 */ /* 0x000fea0003800000 */
.L_x_410:
[----:B------:R-:W2:Y:S01]  /*24de0*/  LDL.LU R223, [R1+0x188] ;  /* 0x0001880001df7983 */ /* 0x000ea20000300800 */
[----:B-----5:R-:W-:Y:S01]  /*24df0*/  HADD2.F32 R222, -RZ, R219.H0_H0 ;  /* 0x200000dbffde7230 */ /* 0x020fe20000004100 */
[----:B------:R-:W-:Y:S01]  /*24e00*/  LOP3.LUT P4, RZ, R17, 0x2, RZ, 0xc0, !PT ;  /* 0x0000000211ff7812 */ /* 0x000fe2000788c0ff */
[----:B------:R-:W-:Y:S03]  /*24e10*/  BSSY B1, `(.L_x_412) ;  /* 0x0000008000017945 */ /* 0x000fe60003800000 */
[----:B------:R-:W-:Y:S01]  /*24e20*/  FMUL R222, R222, R16 ;  /* 0x00000010dede7220 */ /* 0x000fe20000400000 */
[----:B------:R-:W-:-:S03]  /*24e30*/  ISETP.GT.AND P4, PT, R0, 0x108, P4 ;  /* 0x000001080000780c */ /* 0x000fc60002784270 */
[----:B--2---:R-:W-:-:S05]  /*24e40*/  FFMA R222, R223, R2, R222 ;  /* 0x00000002dfde7223 */ /* 0x004fca00000000de */
[----:B------:R-:W-:-:S05]  /*24e50*/  F2FP.F16.F32.PACK_AB R222, RZ, R222 ;  /* 0x000000deffde723e */ /* 0x000fca00000000ff */
[----:B------:R2:W-:Y:S01]  /*24e60*/  @P5 STG.E.U16 desc[UR46][R216.64], R222 ;  /* 0x000000ded8005986 */ /* 0x0005e2000c10152e */
[----:B------:R-:W-:Y:S05]  /*24e70*/  @!P4 BRA `(.L_x_413) ;  /* 0x000000000004c947 */ /* 0x000fea0003800000 */
[----:B------:R0:W5:Y:S02]  /*24e80*/  LDG.E.LTC128B.U16 R219, desc[UR46][R8.64+0x2] ;  /* 0x0000022e08db7981 */ /* 0x000164000c1e1520 */
.L_x_413:
[----:B------:R-:W-:Y:S05]  /*24e90*/  BSYNC B1 ;  /* 0x0000000000017941 */ /* 0x000fea0003800000 */
.L_x_412:
[----:B------:R-:W3:Y:S01]  /*24ea0*/  LDL.LU R223, [R1+0x18c] ;  /* 0x00018c0001df7983 */ /* 0x000ee20000300800 */
[----:B--2--5:R-:W-:Y:S01]  /*24eb0*/  HADD2.F32 R222, -RZ, R219.H0_H0 ;  /* 0x200000dbffde7230 */ /* 0x024fe20000004100 */
[----:B------:R-:W-:Y:S01]  /*24ec0*/  LOP3.LUT P5, RZ, R17, 0x4, RZ, 0xc0, !PT ;  /* 0x0000000411ff7812 */ /* 0x000fe200078ac0ff */
[----:B------:R-:W-:Y:S03]  /*24ed0*/  BSSY B1, `(.L_x_414) ;  /* 0x0000008000017945 */ /* 0x000fe60003800000 */
[----:B------:R-:W-:-:S04]  /*24ee0*/  FMUL R222, R222, R16 ;  /* 0x00000010dede7220 */ /* 0x000fc80000400000 */
[----:B---3--:R-:W-:-:S05]  /*24ef0*/  FFMA R222, R223, R2, R222 ;  /* 0x00000002dfde7223 */ /* 0x008fca00000000de */
[----:B------:R-:W-:-:S05]  /*24f00*/  F2FP.F16.F32.PACK_AB R222, RZ, R222 ;  /* 0x000000deffde723e */ /* 0x000fca00000000ff */
[----:B------:R2:W-:Y:S01]  /*24f10*/  @P4 STG.E.U16 desc[UR46][R216.64+0x2], R222 ;  /* 0x000002ded8004986 */ /* 0x0005e2000c10152e */
[----:B------:R-:W-:-:S13]  /*24f20*/  ISETP.GT.AND P4, PT, R0, 0x100, P5 ;  /* 0x000001000000780c */ /* 0x000fda0002f84270 */
[----:B--2---:R-:W-:Y:S05]  /*24f30*/  @!P4 BRA `(.L_x_415) ;  /* 0x000000000004c947 */ /* 0x004fea0003800000 */
[----:B------:R2:W5:Y:S02]  /*24f40*/  LDG.E.LTC128B.U16 R219, desc[UR46][R10.64+0x10] ;  /* 0x0000102e0adb7981 */ /* 0x000564000c1e1520 */
.L_x_415:
[----:B------:R-:W-:Y:S05]  /*24f50*/  BSYNC B1 ;  /* 0x0000000000017941 */ /* 0x000fea0003800000 */
.L_x_414:
[----:B------:R-:W3:Y:S01]  /*24f60*/  LDL.LU R223, [R1+0x190] ;  /* 0x0001900001df7983 */ /* 0x000ee20000300800 */
[----:B-----5:R-:W-:Y:S01]  /*24f70*/  HADD2.F32 R222, -RZ, R219.H0_H0 ;  /* 0x200000dbffde7230 */ /* 0x020fe20000004100 */
[----:B------:R-:W-:Y:S01]  /*24f80*/  LOP3.LUT P5, RZ, R17, 0x8, RZ, 0xc0, !PT ;  /* 0x0000000811ff7812 */ /* 0x000fe200078ac0ff */
[----:B------:R-:W-:Y:S03]  /*24f90*/  BSSY B1, `(.L_x_416) ;  /* 0x0000008000017945 */ /* 0x000fe60003800000 */
[----:B------:R-:W-:-:S04]  /*24fa0*/  FMUL R222, R222, R16 ;  /* 0x00000010dede7220 */ /* 0x000fc80000400000 */
[----:B---3--:R-:W-:-:S05]  /*24fb0*/  FFMA R222, R223, R2, R222 ;  /* 0x00000002dfde7223 */ /* 0x008fca00000000de */
[----:B------:R-:W-:-:S05]  /*24fc0*/  F2FP.F16.F32.PACK_AB R222, RZ, R222 ;  /* 0x000000deffde723e */ /* 0x000fca00000000ff */
[----:B------:R3:W-:Y:S01]  /*24fd0*/  @P4 STG.E.U16 desc[UR46][R22.64+0x10], R222 ;  /* 0x000010de16004986 */ /* 0x0007e2000c10152e */
[----:B------:R-:W-:-:S13]  /*24fe0*/  ISETP.GT.AND P4, PT, R0, 0x100, P5 ;  /* 0x000001000000780c */ /* 0x000fda0002f84270 */
[----:B---3--:R-:W-:Y:S05]  /*24ff0*/  @!P4 BRA `(.L_x_417) ;  /* 0x000000000004c947 */ /* 0x008fea0003800000 */
[----:B------:R3:W5:Y:S02]  /*25000*/  LDG.E.LTC128B.U16 R219, desc[UR46][R10.64+0x12] ;  /* 0x0000122e0adb7981 */ /* 0x000764000c1e1520 */
.L_x_417:
[----:B------:R-:W-:Y:S05]  /*25010*/  BSYNC B1 ;  /* 0x0000000000017941 */ /* 0x000fea0003800000 */
.L_x_416:
        /* <DEDUP_REMOVED lines=11> */
.L_x_419:
[----:B------:R-:W-:Y:S05]  /*250d0*/  BSYNC B1 ;  /* 0x0000000000017941 */ /* 0x000fea0003800000 */
.L_x_418:
        /* <DEDUP_REMOVED lines=10> */
.L_x_421:
[----:B------:R-:W-:Y:S05]  /*25180*/  BSYNC B1 ;  /* 0x0000000000017941 */ /* 0x000fea0003800000 */
.L_x_420:
[----:B------:R-:W2:Y:S01]  /*25190*/  LDL.LU R223, [R1+0x19c] ;  /* 0x00019c0001df7983 */ /* 0x000ea20000300800 */
[----:B-----5:R-:W-:Y:S01]  /*251a0*/  HADD2.F32 R222, -RZ, R219.H0_H0 ;  /* 0x200000dbffde7230 */ /* 0x020fe20000004100 */
[----:B------:R-:W-:Y:S01]  /*251b0*/  LOP3.LUT P5, RZ, R17, 0x10, RZ, 0xc0, !PT ;  /* 0x0000001011ff7812 */ /* 0x000fe200078ac0ff */
[----:B------:R-:W-:Y:S03]  /*251c0*/  BSSY B1, `(.L_x_422) ;  /* 0x0000008000017945 */ /* 0x000fe60003800000 */
[----:B------:R-:W-:-:S04]  /*251d0*/  FMUL R222, R222, R16 ;  /* 0x00000010dede7220 */ /* 0x000fc80000400000 */
[----:B--2---:R-:W-:-:S05]  /*251e0*/  FFMA R222, R223, R2, R222 ;  /* 0x00000002dfde7223 */ /* 0x004fca00000000de */
[----:B------:R-:W-:-:S05]  /*251f0*/  F2FP.F16.F32.PACK_AB R222, RZ, R222 ;  /* 0x000000deffde723e */ /* 0x000fca00000000ff */
[----:B------:R2:W-:Y:S01]  /*25200*/  @P4 STG.E.U16 desc[UR46][R216.64+0x12], R222 ;  /* 0x000012ded8004986 */ /* 0x0005e2000c10152e */
[----:B------:R-:W-:-:S13]  /*25210*/  ISETP.GT.AND P4, PT, R0, 0x100, P5 ;  /* 0x000001000000780c */ /* 0x000fda0002f84270 */
[----:B--2---:R-:W-:Y:S05]  /*25220*/  @!P4 BRA `(.L_x_423) ;  /* 0x000000000004c947 */ /* 0x004fea0003800000 */
[----:B------:R2:W5:Y:S02]  /*25230*/  LDG.E.LTC128B.U16 R219, desc[UR46][R10.64+0x20] ;  /* 0x0000202e0adb7981 */ /* 0x000564000c1e1520 */
.L_x_423:
[----:B------:R-:W-:Y:S05]  /*25240*/  BSYNC B1 ;  /* 0x0000000000017941 */ /* 0x000fea0003800000 */
.L_x_422:
        /* <DEDUP_REMOVED lines=11> */
.L_x_425:
[----:B------:R-:W-:Y:S05]  /*25300*/  BSYNC B1 ;  /* 0x0000000000017941 */ /* 0x000fea0003800000 */
.L_x_424:
        /* <DEDUP_REMOVED lines=11> */
.L_x_427:
[----:B------:R-:W-:Y:S05]  /*253c0*/  BSYNC B1 ;  /* 0x0000000000017941 */ /* 0x000fea0003800000 */
.L_x_426:
        /* <DEDUP_REMOVED lines=10> */
.L_x_429:
[----:B------:R-:W-:Y:S05]  /*25470*/  BSYNC B1 ;  /* 0x0000000000017941 */ /* 0x000fea0003800000 */
.L_x_428:
        /* <DEDUP_REMOVED lines=11> */
.L_x_431:
[----:B------:R-:W-:Y:S05]  /*25530*/  BSYNC B1 ;  /* 0x0000000000017941 */ /* 0x000fea0003800000 */
.L_x_430:
        /* <DEDUP_REMOVED lines=11> */
.L_x_433:
[----:B------:R-:W-:Y:S05]  /*255f0*/  BSYNC B1 ;  /* 0x0000000000017941 */ /* 0x000fea0003800000 */
.L_x_432:
        /* <DEDUP_REMOVED lines=11> */
.L_x_435:
[----:B------:R-:W-:Y:S05]  /*256b0*/  BSYNC B1 ;  /* 0x0000000000017941 */ /* 0x000fea0003800000 */
.L_x_434:
        /* <DEDUP_REMOVED lines=10> */
.L_x_437:
[----:B------:R-:W-:Y:S05]  /*25760*/  BSYNC B1 ;  /* 0x0000000000017941 */ /* 0x000fea0003800000 */
.L_x_436:
        /* <DEDUP_REMOVED lines=11> */
.L_x_439:
[----:B------:R-:W-:Y:S05]  /*25820*/  BSYNC B1 ;  /* 0x0000000000017941 */ /* 0x000fea0003800000 */
.L_x_438:
        /* <DEDUP_REMOVED lines=11> */
.L_x_441:
[----:B------:R-:W-:Y:S05]  /*258e0*/  BSYNC B1 ;  /* 0x0000000000017941 */ /* 0x000fea0003800000 */
.L_x_440:
        /* <DEDUP_REMOVED lines=11> */
.L_x_443:
[----:B------:R-:W-:Y:S05]  /*259a0*/  BSYNC B1 ;  /* 0x0000000000017941 */ /* 0x000fea0003800000 */
.L_x_442:
        /* <DEDUP_REMOVED lines=10> */
.L_x_445:
[----:B------:R-:W-:Y:S05]  /*25a50*/  BSYNC B1 ;  /* 0x0000000000017941 */ /* 0x000fea0003800000 */
.L_x_444:
        /* <DEDUP_REMOVED lines=11> */
.L_x_447:
[----:B------:R-:W-:Y:S05]  /*25b10*/  BSYNC B1 ;  /* 0x0000000000017941 */ /* 0x000fea0003800000 */
.L_x_446:
        /* <DEDUP_REMOVED lines=11> */
.L_x_449:
[----:B------:R-:W-:Y:S05]  /*25bd0*/  BSYNC B1 ;  /* 0x0000000000017941 */ /* 0x000fea0003800000 */
.L_x_448:
        /* <DEDUP_REMOVED lines=11> */
.L_x_451:
[----:B------:R-:W-:Y:S05]  /*25c90*/  BSYNC B1 ;  /* 0x0000000000017941 */ /* 0x000fea0003800000 */
.L_x_450:
        /* <DEDUP_REMOVED lines=10> */
.L_x_453:
[----:B------:R-:W-:Y:S05]  /*25d40*/  BSYNC B1 ;  /* 0x0000000000017941 */ /* 0x000fea0003800000 */
.L_x_452:
        /* <DEDUP_REMOVED lines=11> */
.L_x_455:
[----:B------:R-:W-:Y:S05]  /*25e00*/  BSYNC B1 ;  /* 0x0000000000017941 */ /* 0x000fea0003800000 */
.L_x_454:
        /* <DEDUP_REMOVED lines=11> */
.L_x_457:
[----:B------:R-:W-:Y:S05]  /*25ec0*/  BSYNC B1 ;  /* 0x0000000000017941 */ /* 0x000fea0003800000 */
.L_x_456:
        /* <DEDUP_REMOVED lines=11> */
.L_x_459:
[----:B------:R-:W-:Y:S05]  /*25f80*/  BSYNC B1 ;  /* 0x0000000000017941 */ /* 0x000fea0003800000 */
.L_x_458:
        /* <DEDUP_REMOVED lines=10> */
.L_x_461:
[----:B------:R-:W-:Y:S05]  /*26030*/  BSYNC B1 ;  /* 0x0000000000017941 */ /* 0x000fea0003800000 */
.L_x_460:
        /* <DEDUP_REMOVED lines=11> */
.L_x_463:
[----:B------:R-:W-:Y:S05]  /*260f0*/  BSYNC B1 ;  /* 0x0000000000017941 */ /* 0x000fea0003800000 */
.L_x_462:
        /* <DEDUP_REMOVED lines=11> */
.L_x_465:
[----:B------:R-:W-:Y:S05]  /*261b0*/  BSYNC B1 ;  /* 0x0000000000017941 */ /* 0x000fea0003800000 */
.L_x_464:
        /* <DEDUP_REMOVED lines=11> */
.L_x_467:
[----:B------:R-:W-:Y:S05]  /*26270*/  BSYNC B1 ;  /* 0x0000000000017941 */ /* 0x000fea0003800000 */
.L_x_466:
        /* <DEDUP_REMOVED lines=10> */
.L_x_469:
[----:B------:R-:W-:Y:S05]  /*26320*/  BSYNC B1 ;  /* 0x0000000000017941 */ /* 0x000fea0003800000 */
.L_x_468:
        /* <DEDUP_REMOVED lines=11> */
.L_x_471:
[----:B------:R-:W-:Y:S05]  /*263e0*/  BSYNC B1 ;  /* 0x0000000000017941 */ /* 0x000fea0003800000 */
.L_x_470:
        /* <DEDUP_REMOVED lines=11> */
.L_x_473:
[----:B------:R-:W-:Y:S05]  /*264a0*/  BSYNC B1 ;  /* 0x0000000000017941 */ /* 0x000fea0003800000 */
.L_x_472:
        /* <DEDUP_REMOVED lines=11> */
.L_x_475:
[----:B------:R-:W-:Y:S05]  /*26560*/  BSYNC B1 ;  /* 0x0000000000017941 */ /* 0x000fea0003800000 */
.L_x_474:
        /* <DEDUP_REMOVED lines=10> */
.L_x_477:
[----:B------:R-:W-:Y:S05]  /*26610*/  BSYNC B1 ;  /* 0x0000000000017941 */ /* 0x000fea0003800000 */
.L_x_476:
        /* <DEDUP_REMOVED lines=11> */
.L_x_479:
[----:B------:R-:W-:Y:S05]  /*266d0*/  BSYNC B1 ;  /* 0x0000000000017941 */ /* 0x000fea0003800000 */
.L_x_478:
        /* <DEDUP_REMOVED lines=11> */
.L_x_481:
[----:B------:R-:W-:Y:S05]  /*26790*/  BSYNC B1 ;  /* 0x0000000000017941 */ /* 0x000fea0003800000 */
.L_x_480:
        /* <DEDUP_REMOVED lines=11> */
.L_x_483:
[----:B------:R-:W-:Y:S05]  /*26850*/  BSYNC B1 ;  /* 0x0000000000017941 */ /* 0x000fea0003800000 */
.L_x_482:
        /* <DEDUP_REMOVED lines=10> */
.L_x_485:
[----:B------:R-:W-:Y:S05]  /*26900*/  BSYNC B1 ;  /* 0x0000000000017941 */ /* 0x000fea0003800000 */
.L_x_484:
        /* <DEDUP_REMOVED lines=11> */
.L_x_487:
[----:B------:R-:W-:Y:S05]  /*269c0*/  BSYNC B1 ;  /* 0x0000000000017941 */ /* 0x000fea0003800000 */
.L_x_486:
        /* <DEDUP_REMOVED lines=11> */
.L_x_489:
[----:B------:R-:W-:Y:S05]  /*26a80*/  BSYNC B1 ;  /* 0x0000000000017941 */ /* 0x000fea0003800000 */
.L_x_488:
        /* <DEDUP_REMOVED lines=11> */
.L_x_491:
[----:B------:R-:W-:Y:S05]  /*26b40*/  BSYNC B1 ;  /* 0x0000000000017941 */ /* 0x000fea0003800000 */
.L_x_490:
        /* <DEDUP_REMOVED lines=10> */
.L_x_493:
[----:B------:R-:W-:Y:S05]  /*26bf0*/  BSYNC B1 ;  /* 0x0000000000017941 */ /* 0x000fea0003800000 */
.L_x_492:
        /* <DEDUP_REMOVED lines=11> */
.L_x_495:
[----:B------:R-:W-:Y:S05]  /*26cb0*/  BSYNC B1 ;  /* 0x0000000000017941 */ /* 0x000fea0003800000 */
.L_x_494:
        /* <DEDUP_REMOVED lines=11> */
.L_x_497:
[----:B------:R-:W-:Y:S05]  /*26d70*/  BSYNC B1 ;  /* 0x0000000000017941 */ /* 0x000fea0003800000 */
.L_x_496:
        /* <DEDUP_REMOVED lines=11> */
.L_x_499:
[----:B------:R-:W-:Y:S05]  /*26e30*/  BSYNC B1 ;  /* 0x0000000000017941 */ /* 0x000fea0003800000 */
.L_x_498:
        /* <DEDUP_REMOVED lines=10> */
.L_x_501:
[----:B------:R-:W-:Y:S05]  /*26ee0*/  BSYNC B1 ;  /* 0x0000000000017941 */ /* 0x000fea0003800000 */
.L_x_500:
        /* <DEDUP_REMOVED lines=11> */
.L_x_503:
[----:B------:R-:W-:Y:S05]  /*26fa0*/  BSYNC B1 ;  /* 0x0000000000017941 */ /* 0x000fea0003800000 */
.L_x_502:
        /* <DEDUP_REMOVED lines=11> */
.L_x_505:
[----:B------:R-:W-:Y:S05]  /*27060*/  BSYNC B1 ;  /* 0x0000000000017941 */ /* 0x000fea0003800000 */
.L_x_504:
        /* <DEDUP_REMOVED lines=11> */
.L_x_507:
[----:B------:R-:W-:Y:S05]  /*27120*/  BSYNC B1 ;  /* 0x0000000000017941 */ /* 0x000fea0003800000 */
.L_x_506:
        /* <DEDUP_REMOVED lines=10> */
.L_x_509:
[----:B------:R-:W-:Y:S05]  /*271d0*/  BSYNC B1 ;  /* 0x0000000000017941 */ /* 0x000fea0003800000 */
.L_x_508:
        /* <DEDUP_REMOVED lines=11> */
.L_x_511:
[----:B------:R-:W-:Y:S05]  /*27290*/  BSYNC B1 ;  /* 0x0000000000017941 */ /* 0x000fea0003800000 */
.L_x_510:
        /* <DEDUP_REMOVED lines=11> */
.L_x_513:
[----:B------:R-:W-:Y:S05]  /*27350*/  BSYNC B1 ;  /* 0x0000000000017941 */ /* 0x000fea0003800000 */
.L_x_512:
        /* <DEDUP_REMOVED lines=11> */
.L_x_515:
[----:B------:R-:W-:Y:S05]  /*27410*/  BSYNC B1 ;  /* 0x0000000000017941 */ /* 0x000fea0003800000 */
.L_x_514:
        /* <DEDUP_REMOVED lines=10> */
.L_x_517:
[----:B------:R-:W-:Y:S05]  /*274c0*/  BSYNC B1 ;  /* 0x0000000000017941 */ /* 0x000fea0003800000 */
.L_x_516:
        /* <DEDUP_REMOVED lines=11> */
.L_x_519:
[----:B------:R-:W-:Y:S05]  /*27580*/  BSYNC B1 ;  /* 0x0000000000017941 */ /* 0x000fea0003800000 */
.L_x_518:
        /* <DEDUP_REMOVED lines=11> */
.L_x_521:
[----:B------:R-:W-:Y:S05]  /*27640*/  BSYNC B1 ;  /* 0x0000000000017941 */ /* 0x000fea0003800000 */
.L_x_520:
        /* <DEDUP_REMOVED lines=11> */
.L_x_523:
[----:B------:R-:W-:Y:S05]  /*27700*/  BSYNC B1 ;  /* 0x0000000000017941 */ /* 0x000fea0003800000 */
.L_x_522:
        /* <DEDUP_REMOVED lines=10> */
.L_x_525:
[----:B------:R-:W-:Y:S05]  /*277b0*/  BSYNC B1 ;  /* 0x0000000000017941 */ /* 0x000fea0003800000 */
.L_x_524:
        /* <DEDUP_REMOVED lines=11> */
.L_x_527:
[----:B------:R-:W-:Y:S05]  /*27870*/  BSYNC B1 ;  /* 0x0000000000017941 */ /* 0x000fea0003800000 */
.L_x_526:
        /* <DEDUP_REMOVED lines=11> */
.L_x_529:
[----:B------:R-:W-:Y:S05]  /*27930*/  BSYNC B1 ;  /* 0x0000000000017941 */ /* 0x000fea0003800000 */
.L_x_528:
        /* <DEDUP_REMOVED lines=11> */
.L_x_531:
[----:B------:R-:W-:Y:S05]  /*279f0*/  BSYNC B1 ;  /* 0x0000000000017941 */ /* 0x000fea0003800000 */
.L_x_530:
        /* <DEDUP_REMOVED lines=10> */
.L_x_533:
[----:B------:R-:W-:Y:S05]  /*27aa0*/  BSYNC B1 ;  /* 0x0000000000017941 */ /* 0x000fea0003800000 */
.L_x_532:
        /* <DEDUP_REMOVED lines=11> */
.L_x_535:
[----:B------:R-:W-:Y:S05]  /*27b60*/  BSYNC B1 ;  /* 0x0000000000017941 */ /* 0x000fea0003800000 */
.L_x_534:
        /* <DEDUP_REMOVED lines=11> */
.L_x_537:
[----:B------:R-:W-:Y:S05]  /*27c20*/  BSYNC B1 ;  /* 0x0000000000017941 */ /* 0x000fea0003800000 */
.L_x_536:
        /* <DEDUP_REMOVED lines=11> */
.L_x_539:
[----:B------:R-:W-:Y:S05]  /*27ce0*/  BSYNC B1 ;  /* 0x0000000000017941 */ /* 0x000fea0003800000 */
.L_x_538:
        /* <DEDUP_REMOVED lines=10> */
.L_x_541:
[----:B------:R-:W-:Y:S05]  /*27d90*/  BSYNC B1 ;  /* 0x0000000000017941 */ /* 0x000fea0003800000 */
.L_x_540:
        /* <DEDUP_REMOVED lines=11> */
.L_x_543:
[----:B------:R-:W-:Y:S05]  /*27e50*/  BSYNC B1 ;  /* 0x0000000000017941 */ /* 0x000fea0003800000 */
.L_x_542:
        /* <DEDUP_REMOVED lines=11> */
.L_x_545:
[----:B------:R-:W-:Y:S05]  /*27f10*/  BSYNC B1 ;  /* 0x0000000000017941 */ /* 0x000fea0003800000 */
.L_x_544:
        /* <DEDUP_REMOVED lines=11> */
.L_x_547:
[----:B------:R-:W-:Y:S05]  /*27fd0*/  BSYNC B1 ;  /* 0x0000000000017941 */ /* 0x000fea0003800000 */
.L_x_546:
        /* <DEDUP_REMOVED lines=10> */
.L_x_549:
[----:B------:R-:W-:Y:S05]  /*28080*/  BSYNC B1 ;  /* 0x0000000000017941 */ /* 0x000fea0003800000 */
.L_x_548:
        /* <DEDUP_REMOVED lines=11> */
.L_x_551:
[----:B------:R-:W-:Y:S05]  /*28140*/  BSYNC B1 ;  /* 0x0000000000017941 */ /* 0x000fea0003800000 */
.L_x_550:
        /* <DEDUP_REMOVED lines=11> */
.L_x_553:
[----:B------:R-:W-:Y:S05]  /*28200*/  BSYNC B1 ;  /* 0x0000000000017941 */ /* 0x000fea0003800000 */
.L_x_552:
        /* <DEDUP_REMOVED lines=11> */
.L_x_555:
[----:B------:R-:W-:Y:S05]  /*282c0*/  BSYNC B1 ;  /* 0x0000000000017941 */ /* 0x000fea0003800000 */
.L_x_554:
        /* <DEDUP_REMOVED lines=10> */
.L_x_557:
[----:B------:R-:W-:Y:S05]  /*28370*/  BSYNC B1 ;  /* 0x0000000000017941 */ /* 0x000fea0003800000 */
.L_x_556:
        /* <DEDUP_REMOVED lines=11> */
.L_x_559:
[----:B------:R-:W-:Y:S05]  /*28430*/  BSYNC B1 ;  /* 0x0000000000017941 */ /* 0x000fea0003800000 */
.L_x_558:
        /* <DEDUP_REMOVED lines=11> */
.L_x_561:
[----:B------:R-:W-:Y:S05]  /*284f0*/  BSYNC B1 ;  /* 0x0000000000017941 */ /* 0x000fea0003800000 */
.L_x_560:
        /* <DEDUP_REMOVED lines=11> */
.L_x_563:
[----:B------:R-:W-:Y:S05]  /*285b0*/  BSYNC B1 ;  /* 0x0000000000017941 */ /* 0x000fea0003800000 */
.L_x_562:
        /* <DEDUP_REMOVED lines=10> */
.L_x_565:
[----:B------:R-:W-:Y:S05]  /*28660*/  BSYNC B1 ;  /* 0x0000000000017941 */ /* 0x000fea0003800000 */
.L_x_564:
        /* <DEDUP_REMOVED lines=11> */
.L_x_567:
[----:B------:R-:W-:Y:S05]  /*28720*/  BSYNC B1 ;  /* 0x0000000000017941 */ /* 0x000fea0003800000 */
.L_x_566:
        /* <DEDUP_REMOVED lines=11> */
.L_x_569:
[----:B------:R-:W-:Y:S05]  /*287e0*/  BSYNC B1 ;  /* 0x0000000000017941 */ /* 0x000fea0003800000 */
.L_x_568:
        /* <DEDUP_REMOVED lines=11> */
.L_x_571:
[----:B------:R-:W-:Y:S05]  /*288a0*/  BSYNC B1 ;  /* 0x0000000000017941 */ /* 0x000fea0003800000 */
.L_x_570:
        /* <DEDUP_REMOVED lines=10> */
.L_x_573:
[----:B------:R-:W-:Y:S05]  /*28950*/  BSYNC B1 ;  /* 0x0000000000017941 */ /* 0x000fea0003800000 */
.L_x_572:
        /* <DEDUP_REMOVED lines=11> */
.L_x_575:
[----:B------:R-:W-:Y:S05]  /*28a10*/  BSYNC B1 ;  /* 0x0000000000017941 */ /* 0x000fea0003800000 */
.L_x_574:
        /* <DEDUP_REMOVED lines=10> */
.L_x_577:
[----:B------:R-:W-:Y:S05]  /*28ac0*/  BSYNC B1 ;  /* 0x0000000000017941 */ /* 0x000fea0003800000 */
.L_x_576:
[----:B------:R-:W2:Y:S01]  /*28ad0*/  LDL.LU R223, [R1+0x2d4] ;  /* 0x0002d40001df7983 */ /* 0x000ea20000300800 */
[----:B-----5:R-:W-:Y:S01]  /*28ae0*/  HADD2.F32 R222, -RZ, R219.H0_H0 ;  /* 0x200000dbffde7230 */ /* 0x020fe20000004100 */
        /* <DEDUP_REMOVED lines=8> */
.L_x_579:
[----:B------:R-:W-:Y:S05]  /*28b70*/  BSYNC B1 ;  /* 0x0000000000017941 */ /* 0x000fea0003800000 */
.L_x_578:
[----:B------:R-:W3:Y:S01]  /*28b80*/  LDL.LU R223, [R1+0x2d8] ;  /* 0x0002d80001df7983 */ /* 0x000ee20000300800 */
[----:B--2--5:R-:W-:Y:S01]  /*28b90*/  HADD2.F32 R222, -RZ, R219.H0_H0 ;  /* 0x200000dbffde7230 */ /* 0x024fe20000004100 */
        /* <DEDUP_REMOVED lines=8> */
.L_x_581:
[----:B------:R-:W-:Y:S05]  /*28c20*/  BSYNC B1 ;  /* 0x0000000000017941 */ /* 0x000fea0003800000 */
.L_x_580:
[----:B------:R-:W4:Y:S01]  /*28c30*/  LDL.LU R223, [R1+0x2dc] ;  /* 0x0002dc0001df7983 */ /* 0x000f220000300800 */
[----:B--2--5:R-:W-:Y:S01]  /*28c40*/  HADD2.F32 R222, -RZ, R219.H0_H0 ;  /* 0x200000dbffde7230 */ /* 0x024fe20000004100 */
[----:B------:R-:W-:Y:S01]  /*28c50*/  ISETP.GT.AND P5, PT, R0, 0x100, P3 ;  /* 0x000001000000780c */ /* 0x000fe20001fa4270 */
[----:B------:R-:W-:Y:S03]  /*28c60*/  BSSY B1, `(.L_x_582) ;  /* 0x0000007000017945 */ /* 0x000fe60003800000 */
[----:B------:R-:W-:-:S04]  /*28c70*/  FMUL R222, R222, R16 ;  /* 0x00000010dede7220 */ /* 0x000fc80000400000 */
[----:B----4-:R-:W-:-:S05]  /*28c80*/  FFMA R222, R223, R2, R222 ;  /* 0x00000002dfde7223 */ /* 0x010fca00000000de */
[----:B------:R-:W-:-:S05]  /*28c90*/  F2FP.F16.F32.PACK_AB R222, RZ, R222 ;  /* 0x000000deffde723e */ /* 0x000fca00000000ff */
[----:B------:R2:W-:Y:S01]  /*28ca0*/  @P4 STG.E.U16 desc[UR46][R216.64+0x152], R222 ;  /* 0x000152ded8004986 */ /* 0x0005e2000c10152e */
[----:B------:R-:W-:Y:S05]  /*28cb0*/  @!P5 BRA `(.L_x_583) ;  /* 0x000000000004d947 */ /* 0x000fea0003800000 */
[----:B------:R4:W5:Y:S02]  /*28cc0*/  LDG.E.LTC128B.U16 R219, desc[UR46][R10.64+0x160] ;  /* 0x0001602e0adb7981 */ /* 0x000964000c1e1520 */
.L_x_583:
[----:B------:R-:W-:Y:S05]  /*28cd0*/  BSYNC B1 ;  /* 0x0000000000017941 */ /* 0x000fea0003800000 */
.L_x_582:
        /* <DEDUP_REMOVED lines=10> */
.L_x_585:
[----:B------:R-:W-:Y:S05]  /*28d80*/  BSYNC B1 ;  /* 0x0000000000017941 */ /* 0x000fea0003800000 */
.L_x_584:
        /* <DEDUP_REMOVED lines=10> */
.L_x_587:
[----:B------:R-:W-:Y:S05]  /*28e30*/  BSYNC B1 ;  /* 0x0000000000017941 */ /* 0x000fea0003800000 */
.L_x_586:
        /* <DEDUP_REMOVED lines=10> */
.L_x_589:
[----:B------:R-:W-:Y:S05]  /*28ee0*/  BSYNC B1 ;  /* 0x0000000000017941 */ /* 0x000fea0003800000 */
.L_x_588:
        /* <DEDUP_REMOVED lines=10> */
.L_x_591:
[----:B------:R-:W-:Y:S05]  /*28f90*/  BSYNC B1 ;  /* 0x0000000000017941 */ /* 0x000fea0003800000 */
.L_x_590:
        /* <DEDUP_REMOVED lines=10> */
.L_x_593:
[----:B------:R-:W-:Y:S05]  /*29040*/  BSYNC B1 ;  /* 0x0000000000017941 */ /* 0x000fea0003800000 */
.L_x_592:
        /* <DEDUP_REMOVED lines=10> */
.L_x_595:
[----:B------:R-:W-:Y:S05]  /*290f0*/  BSYNC B1 ;  /* 0x0000000000017941 */ /* 0x000fea0003800000 */
.L_x_594:
        /* <DEDUP_REMOVED lines=10> */
.L_x_597:
[----:B------:R-:W-:Y:S05]  /*291a0*/  BSYNC B1 ;  /* 0x0000000000017941 */ /* 0x000fea0003800000 */
.L_x_596:
[----:B------:R-:W4:Y:S01]  /*291b0*/  LDL.LU R223, [R1+0x2fc] ;  /* 0x0002fc0001df7983 */ /* 0x000f220000300800 */
[----:B--2--5:R-:W-:Y:S01]  /*291c0*/  HADD2.F32 R222, -RZ, R219.H0_H0 ;  /* 0x200000dbffde7230 */ /* 0x024fe20000004100 */
[----:B------:R-:W-:Y:S01]  /*291d0*/  ISETP.GT.AND P3, PT, R3, 0xc0, PT ;  /* 0x000000c00300780c */ /* 0x000fe20003f64270 */
[----:B------:R-:W-:Y:S01]  /*291e0*/  BSSY B1, `(.L_x_598) ;  /* 0x000000e000017945 */ /* 0x000fe20003800000 */
[----:B------:R-:W-:Y:S02]  /*291f0*/  LOP3.LUT R17, R17, 0xfffffffe, RZ, 0xc0, !PT ;  /* 0xfffffffe11117812 */ /* 0x000fe400078ec0ff */
[----:B------:R-:W-:Y:S01]  /*29200*/  FMUL R222, R222, R16 ;  /* 0x00000010dede7220 */ /* 0x000fe20000400000 */
[----:B------:R-:W-:-:S08]  /*29210*/  ISETP.GT.AND P1, PT, R0, RZ, P3 ;  /* 0x000000ff0000720c */ /* 0x000fd00001f24270 */
[----:B------:R-:W-:Y:S01]  /*29220*/  @P3 LOP3.LUT R17, R17, 0x1, RZ, 0xfc, !PT ;  /* 0x0000000111113812 */ /* 0x000fe200078efcff */
[----:B----4-:R-:W-:Y:S01]  /*29230*/  FFMA R222, R223, R2, R222 ;  /* 0x00000002dfde7223 */ /* 0x010fe200000000de */
[----:B------:R-:W-:-:S04]  /*29240*/  @P0 IMAD.MOV.U32 R223, RZ, RZ, R217 ;  /* 0x000000ffffdf0224 */ /* 0x000fc800078e00d9 */
[----:B------:R-:W-:-:S04]  /*29250*/  F2FP.F16.F32.PACK_AB R222, RZ, R222 ;  /* 0x000000deffde723e */ /* 0x000fc800000000ff */
[----:B------:R-:W-:Y:S01]  /*29260*/  PRMT R224, R222, 0x7610, R224 ;  /* 0x00007610dee07816 */ /* 0x000fe200000000e0 */
[--C-:B------:R-:W-:Y:S01]  /*29270*/  @P0 IMAD.MOV.U32 R222, RZ, RZ, R216.reuse ;  /* 0x000000ffffde0224 */ /* 0x100fe200078e00d8 */
[----:B------:R-:W-:-:S04]  /*29280*/  PRMT R216, R219, 0x7610, R216 ;  /* 0x00007610dbd87816 */ /* 0x000fc800000000d8 */
[----:B------:R2:W-:Y:S01]  /*29290*/  @P0 STG.E.U16 desc[UR46][R222.64+0x172], R224 ;  /* 0x000172e0de000986 */ /* 0x0005e2000c10152e */
[----:B------:R-:W-:Y:S05]  /*292a0*/  @!P1 BRA `(.L_x_599) ;  /* 0x0000000000049947 */ /* 0x000fea0003800000 */
[----:B------:R4:W5:Y:S02]  /*292b0*/  LDG.E.LTC128B.U16 R216, desc[UR46][R20.64+0x180] ;  /* 0x0001802e14d87981 */ /* 0x000964000c1e1520 */
.L_x_599:
[----:B------:R-:W-:Y:S05]  /*292c0*/  BSYNC B1 ;  /* 0x0000000000017941 */ /* 0x000fea0003800000 */
.L_x_598:
[----:B------:R-:W3:Y:S01]  /*292d0*/  LDL.LU R219, [R1] ;  /* 0x0000000001db7983 */ /* 0x000ee20000300800 */
[----:B-----5:R-:W-:Y:S01]  /*292e0*/  HADD2.F32 R217, -RZ, R216.H0_H0 ;  /* 0x200000d8ffd97230 */ /* 0x020fe20000004100 */
        /* <DEDUP_REMOVED lines=11> */
.L_x_601:
[----:B------:R-:W-:Y:S05]  /*293a0*/  BSYNC B1 ;  /* 0x0000000000017941 */ /* 0x000fea0003800000 */
.L_x_600:
[----:B------:R-:W2:Y:S01]  /*293b0*/  LDL.LU R219, [R1+0x4] ;  /* 0x0000040001db7983 */ /* 0x000ea20000300800 */
[----:B---3-5:R-:W-:Y:S01]  /*293c0*/  HADD2.F32 R217, -RZ, R216.H0_H0 ;  /* 0x200000d8ffd97230 */ /* 0x028fe20000004100 */
        /* <DEDUP_REMOVED lines=8> */
.L_x_603:
[----:B------:R-:W-:Y:S05]  /*29450*/  BSYNC B1 ;  /* 0x0000000000017941 */ /* 0x000fea0003800000 */
.L_x_602:
        /* <DEDUP_REMOVED lines=10> */
.L_x_605:
[----:B------:R-:W-:Y:S05]  /*29500*/  BSYNC B1 ;  /* 0x0000000000017941 */ /* 0x000fea0003800000 */
.L_x_604:
[----:B------:R-:W3:Y:S01]  /*29510*/  LDL.LU R219, [R1+0xc] ;  /* 0x00000c0001db7983 */ /* 0x000ee20000300800 */
[----:B--2--5:R-:W-:Y:S01]  /*29520*/  HADD2.F32 R217, -RZ, R216.H0_H0 ;  /* 0x200000d8ffd97230 */ /* 0x024fe20000004100 */
        /* <DEDUP_REMOVED lines=11> */
.L_x_607:
[----:B------:R-:W-:Y:S05]  /*295e0*/  BSYNC B1 ;  /* 0x0000000000017941 */ /* 0x000fea0003800000 */
.L_x_606:
        /* <DEDUP_REMOVED lines=13> */
.L_x_609:
[----:B------:R-:W-:Y:S05]  /*296c0*/  BSYNC B1 ;  /* 0x0000000000017941 */ /* 0x000fea0003800000 */
.L_x_608:
        /* <DEDUP_REMOVED lines=10> */
.L_x_611:
[----:B------:R-:W-:Y:S05]  /*29770*/  BSYNC B1 ;  /* 0x0000000000017941 */ /* 0x000fea0003800000 */
.L_x_610:
        /* <DEDUP_REMOVED lines=10> */
.L_x_613:
[----:B------:R-:W-:Y:S05]  /*29820*/  BSYNC B1 ;  /* 0x0000000000017941 */ /* 0x000fea0003800000 */
.L_x_612:
        /* <DEDUP_REMOVED lines=13> */
.L_x_615:
[----:B------:R-:W-:Y:S05]  /*29900*/  BSYNC B1 ;  /* 0x0000000000017941 */ /* 0x000fea0003800000 */
.L_x_614:
[----:B------:R-:W4:Y:S01]  /*29910*/  LDL.LU R219, [R1+0x20] ;  /* 0x0000200001db7983 */ /* 0x000f220000300800 */
[----:B--2--5:R-:W-:Y:S01]  /*29920*/  HADD2.F32 R217, -RZ, R216.H0_H0 ;  /* 0x200000d8ffd97230 */ /* 0x024fe20000004100 */
[----:B------:R-:W-:Y:S01]  /*29930*/  ISETP.GT.AND P1, PT, R3, 0xd1, PT ;  /* 0x000000d10300780c */ /* 0x000fe20003f24270 */
[----:B------:R-:W-:Y:S01]  /*29940*/  BSSY B1, `(.L_x_616) ;  /* 0x000000a000017945 */ /* 0x000fe20003800000 */
[----:B------:R-:W-:Y:S02]  /*29950*/  LOP3.LUT R17, R17, 0xffffffbf, RZ, 0xc0, !PT ;  /* 0xffffffbf11117812 */ /* 0x000fe400078ec0ff */
[----:B------:R-:W-:-:S09]  /*29960*/  FMUL R217, R217, R16 ;  /* 0x00000010d9d97220 */ /* 0x000fd20000400000 */
[----:B------:R-:W-:Y:S01]  /*29970*/  @P1 LOP3.LUT R17, R17, 0x40, RZ, 0xfc, !PT ;  /* 0x0000004011111812 */ /* 0x000fe200078efcff */
[----:B----4-:R-:W-:-:S05]  /*29980*/  FFMA R217, R219, R2, R217 ;  /* 0x00000002dbd97223 */ /* 0x010fca00000000d9 */
[----:B------:R-:W-:-:S05]  /*29990*/  F2FP.F16.F32.PACK_AB R217, RZ, R217 ;  /* 0x000000d9ffd9723e */ /* 0x000fca00000000ff */
[----:B------:R2:W-:Y:S01]  /*299a0*/  @P0 STG.E.U16 desc[UR46][R4.64+0x1a0], R217 ;  /* 0x0001a0d904000986 */ /* 0x0005e2000c10152e */
[----:B------:R-:W-:-:S13]  /*299b0*/  ISETP.GT.AND P0, PT, R0, RZ, P1 ;  /* 0x000000ff0000720c */ /* 0x000fda0000f04270 */
[----:B--2---:R-:W-:Y:S05]  /*299c0*/  @!P0 BRA `(.L_x_617) ;  /* 0x0000000000048947 */ /* 0x004fea0003800000 */
[----:B------:R2:W5:Y:S02]  /*299d0*/  LDG.E.LTC128B.U16 R216, desc[UR46][R20.64+0x1a2] ;  /* 0x0001a22e14d87981 */ /* 0x000564000c1e1520 */
.L_x_617:
[----:B------:R-:W-:Y:S05]  /*299e0*/  BSYNC B1 ;  /* 0x0000000000017941 */ /* 0x000fea0003800000 */
.L_x_616:
[----:B------:R-:W4:Y:S01]  /*299f0*/  LDL.LU R219, [R1+0x24] ;  /* 0x0000240001db7983 */ /* 0x000f220000300800 */
[----:B-----5:R-:W-:Y:S01]  /*29a00*/  HADD2.F32 R217, -RZ, R216.H0_H0 ;  /* 0x200000d8ffd97230 */ /* 0x020fe20000004100 */
[----:B------:R-:W-:Y:S04]  /*29a10*/  BSSY B1, `(.L_x_618) ;  /* 0x0000008000017945 */ /* 0x000fe80003800000 */
[----:B------:R-:W-:-:S04]  /*29a20*/  FMUL R217, R217, R16 ;  /* 0x00000010d9d97220 */ /* 0x000fc80000400000 */
[----:B----4-:R-:W-:-:S05]  /*29a30*/  FFMA R217, R219, R2, R217 ;  /* 0x00000002dbd97223 */ /* 0x010fca00000000d9 */
[----:B------:R-:W-:-:S05]  /*29a40*/  F2FP.F16.F32.PACK_AB R217, RZ, R217 ;  /* 0x000000d9ffd9723e */ /* 0x000fca00000000ff */
[----:B------:R4:W-:Y:S01]  /*29a50*/  @P0 STG.E.U16 desc[UR46][R4.64+0x1a2], R217 ;  /* 0x0001a2d904000986 */ /* 0x0009e2000c10152e */
[----:B------:R-:W-:-:S13]  /*29a60*/  ISETP.GT.AND P0, PT, R0, 0x8, P2 ;  /* 0x000000080000780c */ /* 0x000fda0001704270 */
[----:B----4-:R-:W-:Y:S05]  /*29a70*/  @!P0 BRA `(.L_x_619) ;  /* 0x0000000000048947 */ /* 0x010fea0003800000 */
[----:B------:R4:W5:Y:S02]  /*29a80*/  LDG.E.LTC128B.U16 R216, desc[UR46][R18.64+0x1a0] ;  /* 0x0001a02e12d87981 */ /* 0x000964000c1e1520 */
.L_x_619:
[----:B------:R-:W-:Y:S05]  /*29a90*/  BSYNC B1 ;  /* 0x0000000000017941 */ /* 0x000fea0003800000 */
.L_x_618:
[----:B------:R-:W2:Y:S01]  /*29aa0*/  LDL.LU R222, [R1+0x28] ;  /* 0x0000280001de7983 */ /* 0x000ea20000300800 */
[----:B-----5:R-:W-:Y:S01]  /*29ab0*/  HADD2.F32 R217, -RZ, R216.H0_H0 ;  /* 0x200000d8ffd97230 */ /* 0x020fe20000004100 */
[----:B------:R-:W-:Y:S01]  /*29ac0*/  BSSY B1, `(.L_x_620) ;  /* 0x0000009000017945 */ /* 0x000fe20003800000 */
[----:B------:R-:W-:-:S03]  /*29ad0*/  PRMT R219, R216, 0x7610, R219 ;  /* 0x00007610d8db7816 */ /* 0x000fc600000000db */
[----:B------:R-:W-:-:S04]  /*29ae0*/  FMUL R217, R217, R16 ;  /* 0x00000010d9d97220 */ /* 0x000fc80000400000 */
[----:B--2---:R-:W-:-:S05]  /*29af0*/  FFMA R217, R222, R2, R217 ;  /* 0x00000002ded97223 */ /* 0x004fca00000000d9 */
[----:B------:R-:W-:-:S05]  /*29b00*/  F2FP.F16.F32.PACK_AB R217, RZ, R217 ;  /* 0x000000d9ffd9723e */ /* 0x000fca00000000ff */
[----:B------:R2:W-:Y:S01]  /*29b10*/  @P0 STG.E.U16 desc[UR46][R6.64+0x1a0], R217 ;  /* 0x0001a0d906000986 */ /* 0x0005e2000c10152e */
[----:B------:R-:W-:-:S13]  /*29b20*/  ISETP.GT.AND P0, PT, R0, 0x8, P1 ;  /* 0x000000080000780c */ /* 0x000fda0000f04270 */
[----:B--2---:R-:W-:Y:S05]  /*29b30*/  @!P0 BRA `(.L_x_621) ;  /* 0x0000000000048947 */ /* 0x004fea0003800000 */
[----:B------:R2:W5:Y:S02]  /*29b40*/  LDG.E.LTC128B.U16 R219, desc[UR46][R18.64+0x1a2] ;  /* 0x0001a22e12db7981 */ /* 0x000564000c1e1520 */
.L_x_621:
[----:B------:R-:W-:Y:S05]  /*29b50*/  BSYNC B1 ;  /* 0x0000000000017941 */ /* 0x000fea0003800000 */
.L_x_620:
        /* <DEDUP_REMOVED lines=10> */
[----:B------:R-:W-:-:S05]  /*29c00*/  IADD3 R222, P0, R228, R220, RZ ;  /* 0x000000dce4de7210 */ /* 0x000fca0007f1e0ff */
[----:B------:R-:W-:Y:S01]  /*29c10*/  IMAD.X R223, R226, 0x1, R221, P0 ;  /* 0x00000001e2df7824 */ /* 0x000fe200000e06dd */
[----:B---3--:R-:W-:-:S05]  /*29c20*/  IADD3 R216, P0, R228, R22, RZ ;  /* 0x00000016e4d87210 */ /* 0x008fca0007f1e0ff */
[----:B------:R-:W-:Y:S01]  /*29c30*/  IMAD.X R217, R226, 0x1, R23, P0 ;  /* 0x00000001e2d97824 */ /* 0x000fe200000e0617 */
[----:B------:R-:W-:-:S13]  /*29c40*/  ISETP.GT.AND P0, PT, R0, RZ, P2 ;  /* 0x000000ff0000720c */ /* 0x000fda0001704270 */
[----:B------:R-:W-:Y:S05]  /*29c50*/  @!P0 BRA `(.L_x_623) ;  /* 0x0000000000048947 */ /* 0x000fea0003800000 */
[----:B------:R3:W5:Y:S02]  /*29c60*/  LDG.E.LTC128B.U16 R219, desc[UR46][R20.64+0x1b0] ;  /* 0x0001b02e14db7981 */ /* 0x000764000c1e1520 */
.L_x_623:
[----:B------:R-:W-:Y:S05]  /*29c70*/  BSYNC B1 ;  /* 0x0000000000017941 */ /* 0x000fea0003800000 */
.L_x_622:
        /* <DEDUP_REMOVED lines=13> */
.L_x_625:
[----:B------:R-:W-:Y:S05]  /*29d50*/  BSYNC B1 ;  /* 0x0000000000017941 */ /* 0x000fea0003800000 */
.L_x_624:
        /* <DEDUP_REMOVED lines=10> */
.L_x_627:
[----:B------:R-:W-:Y:S05]  /*29e00*/  BSYNC B1 ;  /* 0x0000000000017941 */ /* 0x000fea0003800000 */
.L_x_626:
        /* <DEDUP_REMOVED lines=10> */
.L_x_629:
[----:B------:R-:W-:Y:S05]  /*29eb0*/  BSYNC B1 ;  /* 0x0000000000017941 */ /* 0x000fea0003800000 */
.L_x_628:
        /* <DEDUP_REMOVED lines=13> */
.L_x_631:
[----:B------:R-:W-:Y:S05]  /*29f90*/  BSYNC B1 ;  /* 0x0000000000017941 */ /* 0x000fea0003800000 */
.L_x_630:
        /* <DEDUP_REMOVED lines=13> */
.L_x_633:
[----:B------:R-:W-:Y:S05]  /*2a070*/  BSYNC B1 ;  /* 0x0000000000017941 */ /* 0x000fea0003800000 */
.L_x_632:
        /* <DEDUP_REMOVED lines=10> */
.L_x_635:
[----:B------:R-:W-:Y:S05]  /*2a120*/  BSYNC B1 ;  /* 0x0000000000017941 */ /* 0x000fea0003800000 */
.L_x_634:
        /* <DEDUP_REMOVED lines=10> */
.L_x_637:
[----:B------:R-:W-:Y:S05]  /*2a1d0*/  BSYNC B1 ;  /* 0x0000000000017941 */ /* 0x000fea0003800000 */
.L_x_636:
        /* <DEDUP_REMOVED lines=13> */
.L_x_639:
[----:B------:R-:W-:Y:S05]  /*2a2b0*/  BSYNC B1 ;  /* 0x0000000000017941 */ /* 0x000fea0003800000 */
.L_x_638:
        /* <DEDUP_REMOVED lines=13> */
.L_x_641:
[----:B------:R-:W-:Y:S05]  /*2a390*/  BSYNC B1 ;  /* 0x0000000000017941 */ /* 0x000fea0003800000 */
.L_x_640:
        /* <DEDUP_REMOVED lines=10> */
.L_x_643:
[----:B------:R-:W-:Y:S05]  /*2a440*/  BSYNC B1 ;  /* 0x0000000000017941 */ /* 0x000fea0003800000 */
.L_x_642:
        /* <DEDUP_REMOVED lines=10> */
.L_x_645:
[----:B------:R-:W-:Y:S05]  /*2a4f0*/  BSYNC B1 ;  /* 0x0000000000017941 */ /* 0x000fea0003800000 */
.L_x_644:
        /* <DEDUP_REMOVED lines=13> */
.L_x_647:
[----:B------:R-:W-:Y:S05]  /*2a5d0*/  BSYNC B1 ;  /* 0x0000000000017941 */ /* 0x000fea0003800000 */
.L_x_646:
        /* <DEDUP_REMOVED lines=13> */
.L_x_649:
[----:B------:R-:W-:Y:S05]  /*2a6b0*/  BSYNC B1 ;  /* 0x0000000000017941 */ /* 0x000fea0003800000 */
.L_x_648:
        /* <DEDUP_REMOVED lines=10> */
.L_x_651:
[----:B------:R-:W-:Y:S05]  /*2a760*/  BSYNC B1 ;  /* 0x0000000000017941 */ /* 0x000fea0003800000 */
.L_x_650:
        /* <DEDUP_REMOVED lines=10> */
.L_x_653:
[----:B------:R-:W-:Y:S05]  /*2a810*/  BSYNC B1 ;  /* 0x0000000000017941 */ /* 0x000fea0003800000 */
.L_x_652:
        /* <DEDUP_REMOVED lines=13> */
.L_x_655:
[----:B------:R-:W-:Y:S05]  /*2a8f0*/  BSYNC B1 ;  /* 0x0000000000017941 */ /* 0x000fea0003800000 */
.L_x_654:
        /* <DEDUP_REMOVED lines=13> */
.L_x_657:
[----:B------:R-:W-:Y:S05]  /*2a9d0*/  BSYNC B1 ;  /* 0x0000000000017941 */ /* 0x000fea0003800000 */
.L_x_656:
        /* <DEDUP_REMOVED lines=10> */
.L_x_659:
[----:B------:R-:W-:Y:S05]  /*2aa80*/  BSYNC B1 ;  /* 0x0000000000017941 */ /* 0x000fea0003800000 */
.L_x_658:
        /* <DEDUP_REMOVED lines=10> */
.L_x_661:
[----:B------:R-:W-:Y:S05]  /*2ab30*/  BSYNC B1 ;  /* 0x0000000000017941 */ /* 0x000fea0003800000 */
.L_x_660:
        /* <DEDUP_REMOVED lines=13> */
.L_x_663:
[----:B------:R-:W-:Y:S05]  /*2ac10*/  BSYNC B1 ;  /* 0x0000000000017941 */ /* 0x000fea0003800000 */
.L_x_662:
        /* <DEDUP_REMOVED lines=13> */
.L_x_665:
[----:B------:R-:W-:Y:S05]  /*2acf0*/  BSYNC B1 ;  /* 0x0000000000017941 */ /* 0x000fea0003800000 */
.L_x_664:
        /* <DEDUP_REMOVED lines=10> */
.L_x_667:
[----:B------:R-:W-:Y:S05]  /*2ada0*/  BSYNC B1 ;  /* 0x0000000000017941 */ /* 0x000fea0003800000 */
.L_x_666:
        /* <DEDUP_REMOVED lines=10> */
.L_x_669:
[----:B------:R-:W-:Y:S05]  /*2ae50*/  BSYNC B1 ;  /* 0x0000000000017941 */ /* 0x000fea0003800000 */
.L_x_668:
        /* <DEDUP_REMOVED lines=13> */
.L_x_671:
[----:B------:R-:W-:Y:S05]  /*2af30*/  BSYNC B1 ;  /* 0x0000000000017941 */ /* 0x000fea0003800000 */
.L_x_670:
        /* <DEDUP_REMOVED lines=13> */
.L_x_673:
[----:B------:R-:W-:Y:S05]  /*2b010*/  BSYNC B1 ;  /* 0x0000000000017941 */ /* 0x000fea0003800000 */
.L_x_672:
        /* <DEDUP_REMOVED lines=10> */
.L_x_675:
[----:B------:R-:W-:Y:S05]  /*2b0c0*/  BSYNC B1 ;  /* 0x0000000000017941 */ /* 0x000fea0003800000 */
.L_x_674:
        /* <DEDUP_REMOVED lines=10> */
.L_x_677:
[----:B------:R-:W-:Y:S05]  /*2b170*/  BSYNC B1 ;  /* 0x0000000000017941 */ /* 0x000fea0003800000 */
.L_x_676:
        /* <DEDUP_REMOVED lines=13> */
.L_x_679:
[----:B------:R-:W-:Y:S05]  /*2b250*/  BSYNC B1 ;  /* 0x0000000000017941 */ /* 0x000fea0003800000 */
.L_x_678:
        /* <DEDUP_REMOVED lines=13> */
.L_x_681:
[----:B------:R-:W-:Y:S05]  /*2b330*/  BSYNC B1 ;  /* 0x0000000000017941 */ /* 0x000fea0003800000 */
.L_x_680:
        /* <DEDUP_REMOVED lines=10> */
.L_x_683:
[----:B------:R-:W-:Y:S05]  /*2b3e0*/  BSYNC B1 ;  /* 0x0000000000017941 */ /* 0x000fea0003800000 */
.L_x_682:
        /* <DEDUP_REMOVED lines=10> */
.L_x_685:
[----:B------:R-:W-:Y:S05]  /*2b490*/  BSYNC B1 ;  /* 0x0000000000017941 */ /* 0x000fea0003800000 */
.L_x_684:
        /* <DEDUP_REMOVED lines=13> */
.L_x_687:
[----:B------:R-:W-:Y:S05]  /*2b570*/  BSYNC B1 ;  /* 0x0000000000017941 */ /* 0x000fea0003800000 */
.L_x_686:
        /* <DEDUP_REMOVED lines=13> */
.L_x_689:
[----:B------:R-:W-:Y:S05]  /*2b650*/  BSYNC B1 ;  /* 0x0000000000017941 */ /* 0x000fea0003800000 */
.L_x_688:
        /* <DEDUP_REMOVED lines=10> */
.L_x_691:
[----:B------:R-:W-:Y:S05]  /*2b700*/  BSYNC B1 ;  /* 0x0000000000017941 */ /* 0x000fea0003800000 */
.L_x_690:
        /* <DEDUP_REMOVED lines=10> */
.L_x_693:
[----:B------:R-:W-:Y:S05]  /*2b7b0*/  BSYNC B1 ;  /* 0x0000000000017941 */ /* 0x000fea0003800000 */
.L_x_692:
        /* <DEDUP_REMOVED lines=13> */
.L_x_695:
[----:B------:R-:W-:Y:S05]  /*2b890*/  BSYNC B1 ;  /* 0x0000000000017941 */ /* 0x000fea0003800000 */
.L_x_694:
        /* <DEDUP_REMOVED lines=13> */
.L_x_697:
[----:B------:R-:W-:Y:S05]  /*2b970*/  BSYNC B1 ;  /* 0x0000000000017941 */ /* 0x000fea0003800000 */
.L_x_696:
        /* <DEDUP_REMOVED lines=10> */
.L_x_699:
[----:B------:R-:W-:Y:S05]  /*2ba20*/  BSYNC B1 ;  /* 0x0000000000017941 */ /* 0x000fea0003800000 */
.L_x_698:
        /* <DEDUP_REMOVED lines=10> */
.L_x_701:
[----:B------:R-:W-:Y:S05]  /*2bad0*/  BSYNC B1 ;  /* 0x0000000000017941 */ /* 0x000fea0003800000 */
.L_x_700:
        /* <DEDUP_REMOVED lines=13> */
.L_x_703:
[----:B------:R-:W-:Y:S05]  /*2bbb0*/  BSYNC B1 ;  /* 0x0000000000017941 */ /* 0x000fea0003800000 */
.L_x_702:
        /* <DEDUP_REMOVED lines=13> */
.L_x_705:
[----:B------:R-:W-:Y:S05]  /*2bc90*/  BSYNC B1 ;  /* 0x0000000000017941 */ /* 0x000fea0003800000 */
.L_x_704:
        /* <DEDUP_REMOVED lines=10> */
.L_x_707:
[----:B------:R-:W-:Y:S05]  /*2bd40*/  BSYNC B1 ;  /* 0x0000000000017941 */ /* 0x000fea0003800000 */
.L_x_706:
        /* <DEDUP_REMOVED lines=10> */
.L_x_709:
[----:B------:R-:W-:Y:S05]  /*2bdf0*/  BSYNC B1 ;  /* 0x0000000000017941 */ /* 0x000fea0003800000 */
.L_x_708:
        /* <DEDUP_REMOVED lines=13> */
.L_x_711:
[----:B------:R-:W-:Y:S05]  /*2bed0*/  BSYNC B1 ;  /* 0x0000000000017941 */ /* 0x000fea0003800000 */
.L_x_710:
        /* <DEDUP_REMOVED lines=13> */
.L_x_713:
[----:B------:R-:W-:Y:S05]  /*2bfb0*/  BSYNC B1 ;  /* 0x0000000000017941 */ /* 0x000fea0003800000 */
.L_x_712:
        /* <DEDUP_REMOVED lines=10> */
.L_x_715:
[----:B------:R-:W-:Y:S05]  /*2c060*/  BSYNC B1 ;  /* 0x0000000000017941 */ /* 0x000fea0003800000 */
.L_x_714:
        /* <DEDUP_REMOVED lines=10> */
.L_x_717:
[----:B------:R-:W-:Y:S05]  /*2c110*/  BSYNC B1 ;  /* 0x0000000000017941 */ /* 0x000fea0003800000 */
.L_x_716:
        /* <DEDUP_REMOVED lines=13> */
.L_x_719:
[----:B------:R-:W-:Y:S05]  /*2c1f0*/  BSYNC B1 ;  /* 0x0000000000017941 */ /* 0x000fea0003800000 */
.L_x_718:
        /* <DEDUP_REMOVED lines=13> */
.L_x_721:
[----:B------:R-:W-:Y:S05]  /*2c2d0*/  BSYNC B1 ;  /* 0x0000000000017941 */ /* 0x000fea0003800000 */
.L_x_720:
        /* <DEDUP_REMOVED lines=10> */
.L_x_723:
[----:B------:R-:W-:Y:S05]  /*2c380*/  BSYNC B1 ;  /* 0x0000000000017941 */ /* 0x000fea0003800000 */
.L_x_722:
        /* <DEDUP_REMOVED lines=10> */
.L_x_725:
[----:B------:R-:W-:Y:S05]  /*2c430*/  BSYNC B1 ;  /* 0x0000000000017941 */ /* 0x000fea0003800000 */
.L_x_724:
        /* <DEDUP_REMOVED lines=13> */
.L_x_727:
[----:B------:R-:W-:Y:S05]  /*2c510*/  BSYNC B1 ;  /* 0x0000000000017941 */ /* 0x000fea0003800000 */
.L_x_726:
        /* <DEDUP_REMOVED lines=13> */
.L_x_729:
[----:B------:R-:W-:Y:S05]  /*2c5f0*/  BSYNC B1 ;  /* 0x0000000000017941 */ /* 0x000fea0003800000 */
.L_x_728:
        /* <DEDUP_REMOVED lines=10> */
.L_x_731:
[----:B------:R-:W-:Y:S05]  /*2c6a0*/  BSYNC B1 ;  /* 0x0000000000017941 */ /* 0x000fea0003800000 */
.L_x_730:
        /* <DEDUP_REMOVED lines=10> */
.L_x_733:
[----:B------:R-:W-:Y:S05]  /*2c750*/  BSYNC B1 ;  /* 0x0000000000017941 */ /* 0x000fea0003800000 */
.L_x_732:
        /* <DEDUP_REMOVED lines=13> */
.L_x_735:
[----:B------:R-:W-:Y:S05]  /*2c830*/  BSYNC B1 ;  /* 0x0000000000017941 */ /* 0x000fea0003800000 */
.L_x_734:
        /* <DEDUP_REMOVED lines=13> */
.L_x_737:
[----:B------:R-:W-:Y:S05]  /*2c910*/  BSYNC B1 ;  /* 0x0000000000017941 */ /* 0x000fea0003800000 */
.L_x_736:
        /* <DEDUP_REMOVED lines=10> */
.L_x_739:
[----:B------:R-:W-:Y:S05]  /*2c9c0*/  BSYNC B1 ;  /* 0x0000000000017941 */ /* 0x000fea0003800000 */
.L_x_738:
        /* <DEDUP_REMOVED lines=10> */
.L_x_741:
[----:B------:R-:W-:Y:S05]  /*2ca70*/  BSYNC B1 ;  /* 0x0000000000017941 */ /* 0x000fea0003800000 */
.L_x_740:
        /* <DEDUP_REMOVED lines=13> */
.L_x_743:
[----:B------:R-:W-:Y:S05]  /*2cb50*/  BSYNC B1 ;  /* 0x0000000000017941 */ /* 0x000fea0003800000 */
.L_x_742:
        /* <DEDUP_REMOVED lines=13> */
.L_x_745:
[----:B------:R-:W-:Y:S05]  /*2cc30*/  BSYNC B1 ;  /* 0x0000000000017941 */ /* 0x000fea0003800000 */
.L_x_744:
        /* <DEDUP_REMOVED lines=10> */
.L_x_747:
[----:B------:R-:W-:Y:S05]  /*2cce0*/  BSYNC B1 ;  /* 0x0000000000017941 */ /* 0x000fea0003800000 */
.L_x_746:
        /* <DEDUP_REMOVED lines=10> */
.L_x_749:
[----:B------:R-:W-:Y:S05]  /*2cd90*/  BSYNC B1 ;  /* 0x0000000000017941 */ /* 0x000fea0003800000 */
.L_x_748:
        /* <DEDUP_REMOVED lines=13> */
.L_x_751:
[----:B------:R-:W-:Y:S05]  /*2ce70*/  BSYNC B1 ;  /* 0x0000000000017941 */ /* 0x000fea0003800000 */
.L_x_750:
        /* <DEDUP_REMOVED lines=13> */
.L_x_753:
[----:B------:R-:W-:Y:S05]  /*2cf50*/  BSYNC B1 ;  /* 0x0000000000017941 */ /* 0x000fea0003800000 */
.L_x_752:
        /* <DEDUP_REMOVED lines=10> */
.L_x_755:
[----:B------:R-:W-:Y:S05]  /*2d000*/  BSYNC B1 ;  /* 0x0000000000017941 */ /* 0x000fea0003800000 */
.L_x_754:
        /* <DEDUP_REMOVED lines=10> */
.L_x_757:
[----:B------:R-:W-:Y:S05]  /*2d0b0*/  BSYNC B1 ;  /* 0x0000000000017941 */ /* 0x000fea0003800000 */
.L_x_756:
        /* <DEDUP_REMOVED lines=13> */
.L_x_759:
[----:B------:R-:W-:Y:S05]  /*2d190*/  BSYNC B1 ;  /* 0x0000000000017941 */ /* 0x000fea0003800000 */
.L_x_758:
        /* <DEDUP_REMOVED lines=13> */
.L_x_761:
[----:B------:R-:W-:Y:S05]  /*2d270*/  BSYNC B1 ;  /* 0x0000000000017941 */ /* 0x000fea0003800000 */
.L_x_760:
        /* <DEDUP_REMOVED lines=10> */
.L_x_763:
[----:B------:R-:W-:Y:S05]  /*2d320*/  BSYNC B1 ;  /* 0x0000000000017941 */ /* 0x000fea0003800000 */
.L_x_762:
        /* <DEDUP_REMOVED lines=10> */
.L_x_765:
[----:B------:R-:W-:Y:S05]  /*2d3d0*/  BSYNC B1 ;  /* 0x0000000000017941 */ /* 0x000fea0003800000 */
.L_x_764:
        /* <DEDUP_REMOVED lines=13> */
.L_x_767:
[----:B------:R-:W-:Y:S05]  /*2d4b0*/  BSYNC B1 ;  /* 0x0000000000017941 */ /* 0x000fea0003800000 */
.L_x_766:
        /* <DEDUP_REMOVED lines=11> */
.L_x_769:
[----:B------:R-:W-:Y:S05]  /*2d570*/  BSYNC B1 ;  /* 0x0000000000017941 */ /* 0x000fea0003800000 */
.L_x_768:
        /* <DEDUP_REMOVED lines=10> */
.L_x_771:
[----:B------:R-:W-:Y:S05]  /*2d620*/  BSYNC B1 ;  /* 0x0000000000017941 */ /* 0x000fea0003800000 */
.L_x_770:
        /* <DEDUP_REMOVED lines=10> */
.L_x_773:
[----:B------:R-:W-:Y:S05]  /*2d6d0*/  BSYNC B1 ;  /* 0x0000000000017941 */ /* 0x000fea0003800000 */
.L_x_772:
        /* <DEDUP_REMOVED lines=11> */
.L_x_775:
[----:B------:R-:W-:Y:S05]  /*2d790*/  BSYNC B1 ;  /* 0x0000000000017941 */ /* 0x000fea0003800000 */
.L_x_774:
        /* <DEDUP_REMOVED lines=11> */
.L_x_777:
[----:B------:R-:W-:Y:S05]  /*2d850*/  BSYNC B1 ;  /* 0x0000000000017941 */ /* 0x000fea0003800000 */
.L_x_776:
        /* <DEDUP_REMOVED lines=10> */
.L_x_779:
[----:B------:R-:W-:Y:S05]  /*2d900*/  BSYNC B1 ;  /* 0x0000000000017941 */ /* 0x000fea0003800000 */
.L_x_778:
        /* <DEDUP_REMOVED lines=10> */
.L_x_781:
[----:B------:R-:W-:Y:S05]  /*2d9b0*/  BSYNC B1 ;  /* 0x0000000000017941 */ /* 0x000fea0003800000 */
.L_x_780:
        /* <DEDUP_REMOVED lines=11> */
.L_x_783:
[----:B------:R-:W-:Y:S05]  /*2da70*/  BSYNC B1 ;  /* 0x0000000000017941 */ /* 0x000fea0003800000 */
.L_x_782:
        /* <DEDUP_REMOVED lines=11> */
.L_x_785:
[----:B------:R-:W-:Y:S05]  /*2db30*/  BSYNC B1 ;  /* 0x0000000000017941 */ /* 0x000fea0003800000 */
.L_x_784:
[----:B0-23--:R-:W2:Y:S01]  /*2db40*/  LDL.LU R20, [R1+0x174] ;  /* 0x0001740001147983 */ /* 0x00dea20000300800 */
[----:B-----5:R-:W-:Y:S01]  /*2db50*/  HADD2.F32 R3, -RZ, R219.H0_H0 ;  /* 0x200000dbff037230 */ /* 0x020fe20000004100 */
[----:B------:R-:W-:Y:S04]  /*2db60*/  BSSY B1, `(.L_x_786) ;  /* 0x0000008000017945 */ /* 0x000fe80003800000 */
[----:B------:R-:W-:-:S04]  /*2db70*/  FMUL R3, R3, R16 ;  /* 0x0000001003037220 */ /* 0x000fc80000400000 */
[----:B--2---:R-:W-:-:S05]  /*2db80*/  FFMA R3, R20, R2, R3 ;  /* 0x0000000214037223 */ /* 0x004fca0000000003 */
[----:B------:R-:W-:-:S05]  /*2db90*/  F2FP.F16.F32.PACK_AB R3, RZ, R3 ;  /* 0x00000003ff03723e */ /* 0x000fca00000000ff */
[----:B------:R0:W-:Y:S01]  /*2dba0*/  @P5 STG.E.U16 desc[UR46][R4.64+0x2f2], R3 ;  /* 0x0002f20304005986 */ /* 0x0001e2000c10152e */
[----:B------:R-:W-:-:S13]  /*2dbb0*/  ISETP.GT.AND P5, PT, R0, 0x8, P1 ;  /* 0x000000080000780c */ /* 0x000fda0000fa4270 */
[----:B0-----:R-:W-:Y:S05]  /*2dbc0*/  @!P5 BRA `(.L_x_787) ;  /* 0x000000000004d947 */ /* 0x001fea0003800000 */
[----:B------:R0:W5:Y:S02]  /*2dbd0*/  LDG.E.LTC128B.U16 R219, desc[UR46][R18.64+0x2f0] ;  /* 0x0002f02e12db7981 */ /* 0x000164000c1e1520 */
.L_x_787:
[----:B------:R-:W-:Y:S05]  /*2dbe0*/  BSYNC B1 ;  /* 0x0000000000017941 */ /* 0x000fea0003800000 */
.L_x_786:
[----:B------:R-:W2:Y:S01]  /*2dbf0*/  LDL.LU R4, [R1+0x178] ;  /* 0x0001780001047983 */ /* 0x000ea20000300800 */
[----:B-----5:R-:W-:Y:S01]  /*2dc00*/  HADD2.F32 R3, -RZ, R219.H0_H0 ;  /* 0x200000dbff037230 */ /* 0x020fe20000004100 */
[----:B------:R-:W-:Y:S01]  /*2dc10*/  BSSY B1, `(.L_x_788) ;  /* 0x000000a000017945 */ /* 0x000fe20003800000 */
[----:B------:R-:W-:-:S03]  /*2dc20*/  @P5 IMAD.MOV.U32 R5, RZ, RZ, R7 ;  /* 0x000000ffff055224 */ /* 0x000fc600078e0007 */
[----:B------:R-:W-:-:S04]  /*2dc30*/  FMUL R3, R3, R16 ;  /* 0x0000001003037220 */ /* 0x000fc80000400000 */
[----:B--2---:R-:W-:Y:S01]  /*2dc40*/  FFMA R3, R4, R2, R3 ;  /* 0x0000000204037223 */ /* 0x004fe20000000003 */
[----:B------:R-:W-:-:S04]  /*2dc50*/  @P5 IMAD.MOV.U32 R4, RZ, RZ, R6 ;  /* 0x000000ffff045224 */ /* 0x000fc800078e0006 */
[----:B------:R-:W-:-:S05]  /*2dc60*/  F2FP.F16.F32.PACK_AB R3, RZ, R3 ;  /* 0x00000003ff03723e */ /* 0x000fca00000000ff */
[----:B------:R2:W-:Y:S01]  /*2dc70*/  @P5 STG.E.U16 desc[UR46][R4.64+0x2f0], R3 ;  /* 0x0002f00304005986 */ /* 0x0005e2000c10152e */
[----:B------:R-:W-:-:S13]  /*2dc80*/  ISETP.GT.AND P5, PT, R0, 0x8, P0 ;  /* 0x000000080000780c */ /* 0x000fda00007a4270 */
[----:B--2---:R-:W-:Y:S05]  /*2dc90*/  @!P5 BRA `(.L_x_789) ;  /* 0x000000000004d947 */ /* 0x004fea0003800000 */
[----:B------:R2:W5:Y:S02]  /*2dca0*/  LDG.E.LTC128B.U16 R219, desc[UR46][R18.64+0x2f2] ;  /* 0x0002f22e12db7981 */ /* 0x000564000c1e1520 */
.L_x_789:
[----:B------:R-:W-:Y:S05]  /*2dcb0*/  BSYNC B1 ;  /* 0x0000000000017941 */ /* 0x000fea0003800000 */
.L_x_788:
        /* <DEDUP_REMOVED lines=11> */
.L_x_791:
[----:B------:R-:W-:Y:S05]  /*2dd70*/  BSYNC B1 ;  /* 0x0000000000017941 */ /* 0x000fea0003800000 */
.L_x_790:
[----:B-----5:R-:W-:Y:S01]  /*2dd80*/  HADD2.F32 R3, -RZ, R219.H0_H0 ;  /* 0x200000dbff037230 */ /* 0x020fe20000004100 */
[----:B------:R-:W-:Y:S04]  /*2dd90*/  BSSY B1, `(.L_x_792) ;  /* 0x0000009000017945 */ /* 0x000fe80003800000 */
[----:B------:R-:W-:-:S04]  /*2dda0*/  FMUL R3, R3, R16 ;  /* 0x0000001003037220 */ /* 0x000fc80000400000 */
[----:B------:R-:W-:-:S05]  /*2ddb0*/  FFMA R3, R120, R2, R3 ;  /* 0x0000000278037223 */ /* 0x000fca0000000003 */
[----:B------:R-:W-:-:S05]  /*2ddc0*/  F2FP.F16.F32.PACK_AB R3, RZ, R3 ;  /* 0x00000003ff03723e */ /* 0x000fca00000000ff */
[----:B------:R0:W-:Y:S01]  /*2ddd0*/  @P5 STG.E.U16 desc[UR46][R220.64+0x180], R3 ;  /* 0x00018003dc005986 */ /* 0x0001e2000c10152e */
[----:B------:R-:W-:-:S04]  /*2dde0*/  LOP3.LUT P5, RZ, R17, 0x2, RZ, 0xc0, !PT ;  /* 0x0000000211ff7812 */ /* 0x000fc800078ac0ff */
[----:B------:R-:W-:-:S13]  /*2ddf0*/  ISETP.GT.AND P5, PT, R0, 0x80, P5 ;  /* 0x000000800000780c */ /* 0x000fda0002fa4270 */
[----:B0-----:R-:W-:Y:S05]  /*2de00*/  @!P5 BRA `(.L_x_793) ;  /* 0x000000000004d947 */ /* 0x001fea0003800000 */
[----:B------:R0:W5:Y:S02]  /*2de10*/  LDG.E.LTC128B.U16 R219, desc[UR46][R14.64+0x182] ;  /* 0x0001822e0edb7981 */ /* 0x000164000c1e1520 */
.L_x_793:
[----:B------:R-:W-:Y:S05]  /*2de20*/  BSYNC B1 ;  /* 0x0000000000017941 */ /* 0x000fea0003800000 */
.L_x_792:
        /* <DEDUP_REMOVED lines=10> */
.L_x_795:
[----:B------:R-:W-:Y:S05]  /*2ded0*/  BSYNC B1 ;  /* 0x0000000000017941 */ /* 0x000fea0003800000 */
.L_x_794:
        /* <DEDUP_REMOVED lines=10> */
.L_x_797:
[----:B------:R-:W-:Y:S05]  /*2df80*/  BSYNC B1 ;  /* 0x0000000000017941 */ /* 0x000fea0003800000 */
.L_x_796:
        /* <DEDUP_REMOVED lines=10> */
.L_x_799:
[----:B------:R-:W-:Y:S05]  /*2e030*/  BSYNC B1 ;  /* 0x0000000000017941 */ /* 0x000fea0003800000 */
.L_x_798:
        /* <DEDUP_REMOVED lines=10> */
.L_x_801:
[----:B------:R-:W-:Y:S05]  /*2e0e0*/  BSYNC B1 ;  /* 0x0000000000017941 */ /* 0x000fea0003800000 */
.L_x_800:
        /* <DEDUP_REMOVED lines=10> */
.L_x_803:
[----:B------:R-:W-:Y:S05]  /*2e190*/  BSYNC B1 ;  /* 0x0000000000017941 */ /* 0x000fea0003800000 */
.L_x_802:
        /* <DEDUP_REMOVED lines=10> */
.L_x_805:
[----:B------:R-:W-:Y:S05]  /*2e240*/  BSYNC B1 ;  /* 0x0000000000017941 */ /* 0x000fea0003800000 */
.L_x_804:
        /* <DEDUP_REMOVED lines=10> */
.L_x_807:
[----:B------:R-:W-:Y:S05]  /*2e2f0*/  BSYNC B1 ;  /* 0x0000000000017941 */ /* 0x000fea0003800000 */
.L_x_806:
        /* <DEDUP_REMOVED lines=10> */
.L_x_809:
[----:B------:R-:W-:Y:S05]  /*2e3a0*/  BSYNC B1 ;  /* 0x0000000000017941 */ /* 0x000fea0003800000 */
.L_x_808:
        /* <DEDUP_REMOVED lines=10> */
.L_x_811:
[----:B------:R-:W-:Y:S05]  /*2e450*/  BSYNC B1 ;  /* 0x0000000000017941 */ /* 0x000fea0003800000 */
.L_x_810:
        /* <DEDUP_REMOVED lines=10> */
.L_x_813:
[----:B------:R-:W-:Y:S05]  /*2e500*/  BSYNC B1 ;  /* 0x0000000000017941 */ /* 0x000fea0003800000 */
.L_x_812:
        /* <DEDUP_REMOVED lines=10> */
.L_x_815:
[----:B------:R-:W-:Y:S05]  /*2e5b0*/  BSYNC B1 ;  /* 0x0000000000017941 */ /* 0x000fea0003800000 */
.L_x_814:
        /* <DEDUP_REMOVED lines=10> */
.L_x_817:
[----:B------:R-:W-:Y:S05]  /*2e660*/  BSYNC B1 ;  /* 0x0000000000017941 */ /* 0x000fea0003800000 */
.L_x_816:
        /* <DEDUP_REMOVED lines=10> */
.L_x_819:
[----:B------:R-:W-:Y:S05]  /*2e710*/  BSYNC B1 ;  /* 0x0000000000017941 */ /* 0x000fea0003800000 */
.L_x_818:
        /* <DEDUP_REMOVED lines=10> */
.L_x_821:
[----:B------:R-:W-:Y:S05]  /*2e7c0*/  BSYNC B1 ;  /* 0x0000000000017941 */ /* 0x000fea0003800000 */
.L_x_820:
        /* <DEDUP_REMOVED lines=10> */
.L_x_823:
[----:B------:R-:W-:Y:S05]  /*2e870*/  BSYNC B1 ;  /* 0x0000000000017941 */ /* 0x000fea0003800000 */
.L_x_822:
        /* <DEDUP_REMOVED lines=10> */
.L_x_825:
[----:B------:R-:W-:Y:S05]  /*2e920*/  BSYNC B1 ;  /* 0x0000000000017941 */ /* 0x000fea0003800000 */
.L_x_824:
        /* <DEDUP_REMOVED lines=10> */
.L_x_827:
[----:B------:R-:W-:Y:S05]  /*2e9d0*/  BSYNC B1 ;  /* 0x0000000000017941 */ /* 0x000fea0003800000 */
.L_x_826:
        /* <DEDUP_REMOVED lines=10> */
.L_x_829:
[----:B------:R-:W-:Y:S05]  /*2ea80*/  BSYNC B1 ;  /* 0x0000000000017941 */ /* 0x000fea0003800000 */
.L_x_828:
        /* <DEDUP_REMOVED lines=10> */
.L_x_831:
[----:B------:R-:W-:Y:S05]  /*2eb30*/  BSYNC B1 ;  /* 0x0000000000017941 */ /* 0x000fea0003800000 */
.L_x_830:
        /* <DEDUP_REMOVED lines=10> */
.L_x_833:
[----:B------:R-:W-:Y:S05]  /*2ebe0*/  BSYNC B1 ;  /* 0x0000000000017941 */ /* 0x000fea0003800000 */
.L_x_832:
        /* <DEDUP_REMOVED lines=10> */
.L_x_835:
[----:B------:R-:W-:Y:S05]  /*2ec90*/  BSYNC B1 ;  /* 0x0000000000017941 */ /* 0x000fea0003800000 */
.L_x_834:
        /* <DEDUP_REMOVED lines=10> */
.L_x_837:
[----:B------:R-:W-:Y:S05]  /*2ed40*/  BSYNC B1 ;  /* 0x0000000000017941 */ /* 0x000fea0003800000 */
.L_x_836:
        /* <DEDUP_REMOVED lines=10> */
.L_x_839:
[----:B------:R-:W-:Y:S05]  /*2edf0*/  BSYNC B1 ;  /* 0x0000000000017941 */ /* 0x000fea0003800000 */
.L_x_838:
        /* <DEDUP_REMOVED lines=10> */
.L_x_841:
[----:B------:R-:W-:Y:S05]  /*2eea0*/  BSYNC B1 ;  /* 0x0000000000017941 */ /* 0x000fea0003800000 */
.L_x_840:
        /* <DEDUP_REMOVED lines=10> */
.L_x_843:
[----:B------:R-:W-:Y:S05]  /*2ef50*/  BSYNC B1 ;  /* 0x0000000000017941 */ /* 0x000fea0003800000 */
.L_x_842:
        /* <DEDUP_REMOVED lines=10> */
.L_x_845:
[----:B------:R-:W-:Y:S05]  /*2f000*/  BSYNC B1 ;  /* 0x0000000000017941 */ /* 0x000fea0003800000 */
.L_x_844:
        /* <DEDUP_REMOVED lines=10> */
.L_x_847:
[----:B------:R-:W-:Y:S05]  /*2f0b0*/  BSYNC B1 ;  /* 0x0000000000017941 */ /* 0x000fea0003800000 */
.L_x_846:
        /* <DEDUP_REMOVED lines=10> */
.L_x_849:
[----:B------:R-:W-:Y:S05]  /*2f160*/  BSYNC B1 ;  /* 0x0000000000017941 */ /* 0x000fea0003800000 */
.L_x_848:
        /* <DEDUP_REMOVED lines=10> */
.L_x_851:
[----:B------:R-:W-:Y:S05]  /*2f210*/  BSYNC B1 ;  /* 0x0000000000017941 */ /* 0x000fea0003800000 */
.L_x_850:
        /* <DEDUP_REMOVED lines=10> */
.L_x_853:
[----:B------:R-:W-:Y:S05]  /*2f2c0*/  BSYNC B1 ;  /* 0x0000000000017941 */ /* 0x000fea0003800000 */
.L_x_852:
        /* <DEDUP_REMOVED lines=10> */
.L_x_855:
[----:B------:R-:W-:Y:S05]  /*2f370*/  BSYNC B1 ;  /* 0x0000000000017941 */ /* 0x000fea0003800000 */
.L_x_854:
        /* <DEDUP_REMOVED lines=10> */
.L_x_857:
[----:B------:R-:W-:Y:S05]  /*2f420*/  BSYNC B1 ;  /* 0x0000000000017941 */ /* 0x000fea0003800000 */
.L_x_856:
        /* <DEDUP_REMOVED lines=10> */
.L_x_859:
[----:B------:R-:W-:Y:S05]  /*2f4d0*/  BSYNC B1 ;  /* 0x0000000000017941 */ /* 0x000fea0003800000 */
.L_x_858:
        /* <DEDUP_REMOVED lines=10> */
.L_x_861:
[----:B------:R-:W-:Y:S05]  /*2f580*/  BSYNC B1 ;  /* 0x0000000000017941 */ /* 0x000fea0003800000 */
.L_x_860:
        /* <DEDUP_REMOVED lines=10> */
.L_x_863:
[----:B------:R-:W-:Y:S05]  /*2f630*/  BSYNC B1 ;  /* 0x0000000000017941 */ /* 0x000fea0003800000 */
.L_x_862:
        /* <DEDUP_REMOVED lines=10> */
.L_x_865:
[----:B------:R-:W-:Y:S05]  /*2f6e0*/  BSYNC B1 ;  /* 0x0000000000017941 */ /* 0x000fea0003800000 */
.L_x_864:
        /* <DEDUP_REMOVED lines=10> */
.L_x_867:
[----:B------:R-:W-:Y:S05]  /*2f790*/  BSYNC B1 ;  /* 0x0000000000017941 */ /* 0x000fea0003800000 */
.L_x_866:
        /* <DEDUP_REMOVED lines=10> */
.L_x_869:
[----:B------:R-:W-:Y:S05]  /*2f840*/  BSYNC B1 ;  /* 0x0000000000017941 */ /* 0x000fea0003800000 */
.L_x_868:
        /* <DEDUP_REMOVED lines=10> */
.L_x_871:
[----:B------:R-:W-:Y:S05]  /*2f8f0*/  BSYNC B1 ;  /* 0x0000000000017941 */ /* 0x000fea0003800000 */
.L_x_870:
        /* <DEDUP_REMOVED lines=10> */
.L_x_873:
[----:B------:R-:W-:Y:S05]  /*2f9a0*/  BSYNC B1 ;  /* 0x0000000000017941 */ /* 0x000fea0003800000 */
.L_x_872:
        /* <DEDUP_REMOVED lines=10> */
.L_x_875:
[----:B------:R-:W-:Y:S05]  /*2fa50*/  BSYNC B1 ;  /* 0x0000000000017941 */ /* 0x000fea0003800000 */
.L_x_874:
        /* <DEDUP_REMOVED lines=10> */
.L_x_877:
[----:B------:R-:W-:Y:S05]  /*2fb00*/  BSYNC B1 ;  /* 0x0000000000017941 */ /* 0x000fea0003800000 */
.L_x_876:
        /* <DEDUP_REMOVED lines=10> */
.L_x_879:
[----:B------:R-:W-:Y:S05]  /*2fbb0*/  BSYNC B1 ;  /* 0x0000000000017941 */ /* 0x000fea0003800000 */
.L_x_878:
        /* <DEDUP_REMOVED lines=10> */
.L_x_881:
[----:B------:R-:W-:Y:S05]  /*2fc60*/  BSYNC B1 ;  /* 0x0000000000017941 */ /* 0x000fea0003800000 */
.L_x_880:
        /* <DEDUP_REMOVED lines=10> */
.L_x_883:
[----:B------:R-:W-:Y:S05]  /*2fd10*/  BSYNC B1 ;  /* 0x0000000000017941 */ /* 0x000fea0003800000 */
.L_x_882:
        /* <DEDUP_REMOVED lines=10> */
.L_x_885:
[----:B------:R-:W-:Y:S05]  /*2fdc0*/  BSYNC B1 ;  /* 0x0000000000017941 */ /* 0x000fea0003800000 */
.L_x_884:
        /* <DEDUP_REMOVED lines=10> */
.L_x_887:
[----:B------:R-:W-:Y:S05]  /*2fe70*/  BSYNC B1 ;  /* 0x0000000000017941 */ /* 0x000fea0003800000 */
.L_x_886:
        /* <DEDUP_REMOVED lines=10> */
.L_x_889:
[----:B------:R-:W-:Y:S05]  /*2ff20*/  BSYNC B1 ;  /* 0x0000000000017941 */ /* 0x000fea0003800000 */
.L_x_888:
        /* <DEDUP_REMOVED lines=10> */
.L_x_891:
[----:B------:R-:W-:Y:S05]  /*2ffd0*/  BSYNC B1 ;  /* 0x0000000000017941 */ /* 0x000fea0003800000 */
.L_x_890:
        /* <DEDUP_REMOVED lines=10> */
.L_x_893:
[----:B------:R-:W-:Y:S05]  /*30080*/  BSYNC B1 ;  /* 0x0000000000017941 */ /* 0x000fea0003800000 */
.L_x_892:
        /* <DEDUP_REMOVED lines=10> */
.L_x_895:
[----:B------:R-:W-:Y:S05]  /*30130*/  BSYNC B1 ;  /* 0x0000000000017941 */ /* 0x000fea0003800000 */
.L_x_894:
        /* <DEDUP_REMOVED lines=10> */
.L_x_897:
[----:B------:R-:W-:Y:S05]  /*301e0*/  BSYNC B1 ;  /* 0x0000000000017941 */ /* 0x000fea0003800000 */
.L_x_896:
        /* <DEDUP_REMOVED lines=10> */
.L_x_899:
[----:B------:R-:W-:Y:S05]  /*30290*/  BSYNC B1 ;  /* 0x0000000000017941 */ /* 0x000fea0003800000 */
.L_x_898:
        /* <DEDUP_REMOVED lines=10> */
.L_x_901:
[----:B------:R-:W-:Y:S05]  /*30340*/  BSYNC B1 ;  /* 0x0000000000017941 */ /* 0x000fea0003800000 */
.L_x_900:
        /* <DEDUP_REMOVED lines=10> */
.L_x_903:
[----:B------:R-:W-:Y:S05]  /*303f0*/  BSYNC B1 ;  /* 0x0000000000017941 */ /* 0x000fea0003800000 */
.L_x_902:
        /* <DEDUP_REMOVED lines=10> */
.L_x_905:
[----:B------:R-:W-:Y:S05]  /*304a0*/  BSYNC B1 ;  /* 0x0000000000017941 */ /* 0x000fea0003800000 */
.L_x_904:
        /* <DEDUP_REMOVED lines=10> */
.L_x_907:
[----:B------:R-:W-:Y:S05]  /*30550*/  BSYNC B1 ;  /* 0x0000000000017941 */ /* 0x000fea0003800000 */
.L_x_906:
        /* <DEDUP_REMOVED lines=10> */
.L_x_909:
[----:B------:R-:W-:Y:S05]  /*30600*/  BSYNC B1 ;  /* 0x0000000000017941 */ /* 0x000fea0003800000 */
.L_x_908:
        /* <DEDUP_REMOVED lines=10> */
.L_x_911:
[----:B------:R-:W-:Y:S05]  /*306b0*/  BSYNC B1 ;  /* 0x0000000000017941 */ /* 0x000fea0003800000 */
.L_x_910:
        /* <DEDUP_REMOVED lines=10> */
.L_x_913:
[----:B------:R-:W-:Y:S05]  /*30760*/  BSYNC B1 ;  /* 0x0000000000017941 */ /* 0x000fea0003800000 */
.L_x_912:
        /* <DEDUP_REMOVED lines=10> */
.L_x_915:
[----:B------:R-:W-:Y:S05]  /*30810*/  BSYNC B1 ;  /* 0x0000000000017941 */ /* 0x000fea0003800000 */
.L_x_914:
        /* <DEDUP_REMOVED lines=10> */
.L_x_917:
[----:B------:R-:W-:Y:S05]  /*308c0*/  BSYNC B1 ;  /* 0x0000000000017941 */ /* 0x000fea0003800000 */
.L_x_916:
        /* <DEDUP_REMOVED lines=10> */
.L_x_919:
[----:B------:R-:W-:Y:S05]  /*30970*/  BSYNC B1 ;  /* 0x0000000000017941 */ /* 0x000fea0003800000 */
.L_x_918:
        /* <DEDUP_REMOVED lines=10> */
.L_x_921:
[----:B------:R-:W-:Y:S05]  /*30a20*/  BSYNC B1 ;  /* 0x0000000000017941 */ /* 0x000fea0003800000 */
.L_x_920:
        /* <DEDUP_REMOVED lines=10> */
.L_x_923:
[----:B------:R-:W-:Y:S05]  /*30ad0*/  BSYNC B1 ;  /* 0x0000000000017941 */ /* 0x000fea0003800000 */
.L_x_922:
        /* <DEDUP_REMOVED lines=10> */
.L_x_925:
[----:B------:R-:W-:Y:S05]  /*30b80*/  BSYNC B1 ;  /* 0x0000000000017941 */ /* 0x000fea0003800000 */
.L_x_924:
        /* <DEDUP_REMOVED lines=10> */
.L_x_927:
[----:B------:R-:W-:Y:S05]  /*30c30*/  BSYNC B1 ;  /* 0x0000000000017941 */ /* 0x000fea0003800000 */
.L_x_926:
        /* <DEDUP_REMOVED lines=10> */
.L_x_929:
[----:B------:R-:W-:Y:S05]  /*30ce0*/  BSYNC B1 ;  /* 0x0000000000017941 */ /* 0x000fea0003800000 */
.L_x_928:
        /* <DEDUP_REMOVED lines=10> */
.L_x_931:
[----:B------:R-:W-:Y:S05]  /*30d90*/  BSYNC B1 ;  /* 0x0000000000017941 */ /* 0x000fea0003800000 */
.L_x_930:
        /* <DEDUP_REMOVED lines=10> */
.L_x_933:
[----:B------:R-:W-:Y:S05]  /*30e40*/  BSYNC B1 ;  /* 0x0000000000017941 */ /* 0x000fea0003800000 */
.L_x_932:
        /* <DEDUP_REMOVED lines=10> */
.L_x_935:
[----:B------:R-:W-:Y:S05]  /*30ef0*/  BSYNC B1 ;  /* 0x0000000000017941 */ /* 0x000fea0003800000 */
.L_x_934:
        /* <DEDUP_REMOVED lines=10> */
.L_x_937:
[----:B------:R-:W-:Y:S05]  /*30fa0*/  BSYNC B1 ;  /* 0x0000000000017941 */ /* 0x000fea0003800000 */
.L_x_936:
        /* <DEDUP_REMOVED lines=10> */
.L_x_939:
[----:B------:R-:W-:Y:S05]  /*31050*/  BSYNC B1 ;  /* 0x0000000000017941 */ /* 0x000fea0003800000 */
.L_x_938:
        /* <DEDUP_REMOVED lines=10> */
.L_x_941:
[----:B------:R-:W-:Y:S05]  /*31100*/  BSYNC B1 ;  /* 0x0000000000017941 */ /* 0x000fea0003800000 */
.L_x_940:
        /* <DEDUP_REMOVED lines=10> */
.L_x_943:
[----:B------:R-:W-:Y:S05]  /*311b0*/  BSYNC B1 ;  /* 0x0000000000017941 */ /* 0x000fea0003800000 */
.L_x_942:
        /* <DEDUP_REMOVED lines=10> */
.L_x_945:
[----:B------:R-:W-:Y:S05]  /*31260*/  BSYNC B1 ;  /* 0x0000000000017941 */ /* 0x000fea0003800000 */
.L_x_944:
        /* <DEDUP_REMOVED lines=10> */
.L_x_947:
[----:B------:R-:W-:Y:S05]  /*31310*/  BSYNC B1 ;  /* 0x0000000000017941 */ /* 0x000fea0003800000 */
.L_x_946:
        /* <DEDUP_REMOVED lines=10> */
.L_x_949:
[----:B------:R-:W-:Y:S05]  /*313c0*/  BSYNC B1 ;  /* 0x0000000000017941 */ /* 0x000fea0003800000 */
.L_x_948:
        /* <DEDUP_REMOVED lines=10> */
.L_x_951:
[----:B------:R-:W-:Y:S05]  /*31470*/  BSYNC B1 ;  /* 0x0000000000017941 */ /* 0x000fea0003800000 */
.L_x_950:
        /* <DEDUP_REMOVED lines=10> */
.L_x_953:
[----:B------:R-:W-:Y:S05]  /*31520*/  BSYNC B1 ;  /* 0x0000000000017941 */ /* 0x000fea0003800000 */
.L_x_952:
        /* <DEDUP_REMOVED lines=10> */
.L_x_955:
[----:B------:R-:W-:Y:S05]  /*315d0*/  BSYNC B1 ;  /* 0x0000000000017941 */ /* 0x000fea0003800000 */
.L_x_954:
        /* <DEDUP_REMOVED lines=10> */
.L_x_957:
[----:B------:R-:W-:Y:S05]  /*31680*/  BSYNC B1 ;  /* 0x0000000000017941 */ /* 0x000fea0003800000 */
.L_x_956:
[----:B-----5:R-:W-:Y:S01]  /*31690*/  HADD2.F32 R3, -RZ, R219.H0_H0 ;  /* 0x200000dbff037230 */ /* 0x020fe20000004100 */
[----:B------:R-:W-:Y:S04]  /*316a0*/  BSSY B1, `(.L_x_958) ;  /* 0x0000008000017945 */ /* 0x000fe80003800000 */
[----:B------:R-:W-:-:S04]  /*316b0*/  FMUL R4, R3, R16 ;  /* 0x0000001003047220 */ /* 0x000fc80000400000 */
[----:B------:R-:W-:-:S05]  /*316c0*/  FFMA R4, R203, R2, R4 ;  /* 0x00000002cb047223 */ /* 0x000fca0000000004 */
[----:B------:R-:W-:-:S05]  /*316d0*/  F2FP.F16.F32.PACK_AB R4, RZ, R4 ;  /* 0x00000004ff04723e */ /* 0x000fca00000000ff */
[----:B------:R0:W-:Y:S01]  /*316e0*/  @P5 STG.E.U16 desc[UR46][R222.64+0x2c2], R4 ;  /* 0x0002c204de005986 */ /* 0x0001e2000c10152e */
[----:B------:R-:W-:-:S13]  /*316f0*/  ISETP.GT.AND P5, PT, R0, 0x80, P6 ;  /* 0x000000800000780c */ /* 0x000fda00037a4270 */
[----:B0-----:R-:W-:Y:S05]  /*31700*/  @!P5 BRA `(.L_x_959) ;  /* 0x000000000004d947 */ /* 0x001fea0003800000 */
[----:B------:R0:W5:Y:S02]  /*31710*/  LDG.E.LTC128B.U16 R219, desc[UR46][R14.64+0x2d0] ;  /* 0x0002d02e0edb7981 */ /* 0x000164000c1e1520 */
.L_x_959:
[----:B------:R-:W-:Y:S05]  /*31720*/  BSYNC B1 ;  /* 0x0000000000017941 */ /* 0x000fea0003800000 */
.L_x_958:
        /* <DEDUP_REMOVED lines=9> */
.L_x_961:
[----:B------:R-:W-:Y:S05]  /*317c0*/  BSYNC B1 ;  /* 0x0000000000017941 */ /* 0x000fea0003800000 */
.L_x_960:
        /* <DEDUP_REMOVED lines=9> */
.L_x_963:
[----:B------:R-:W-:Y:S05]  /*31860*/  BSYNC B1 ;  /* 0x0000000000017941 */ /* 0x000fea0003800000 */
.L_x_962:
        /* <DEDUP_REMOVED lines=9> */
.L_x_965:
[----:B------:R-:W-:Y:S05]  /*31900*/  BSYNC B1 ;  /* 0x0000000000017941 */ /* 0x000fea0003800000 */
.L_x_964:
        /* <DEDUP_REMOVED lines=9> */
.L_x_967:
[----:B------:R-:W-:Y:S05]  /*319a0*/  BSYNC B1 ;  /* 0x0000000000017941 */ /* 0x000fea0003800000 */
.L_x_966:
        /* <DEDUP_REMOVED lines=9> */
.L_x_969:
[----:B------:R-:W-:Y:S05]  /*31a40*/  BSYNC B1 ;  /* 0x0000000000017941 */ /* 0x000fea0003800000 */
.L_x_968:
        /* <DEDUP_REMOVED lines=9> */
.L_x_971:
[----:B------:R-:W-:Y:S05]  /*31ae0*/  BSYNC B1 ;  /* 0x0000000000017941 */ /* 0x000fea0003800000 */
.L_x_970:
        /* <DEDUP_REMOVED lines=9> */
.L_x_973:
[----:B------:R-:W-:Y:S05]  /*31b80*/  BSYNC B1 ;  /* 0x0000000000017941 */ /* 0x000fea0003800000 */
.L_x_972:
        /* <DEDUP_REMOVED lines=9> */
.L_x_975:
[----:B------:R-:W-:Y:S05]  /*31c20*/  BSYNC B1 ;  /* 0x0000000000017941 */ /* 0x000fea0003800000 */
.L_x_974:
        /* <DEDUP_REMOVED lines=9> */
.L_x_977:
[----:B------:R-:W-:Y:S05]  /*31cc0*/  BSYNC B1 ;  /* 0x0000000000017941 */ /* 0x000fea0003800000 */
.L_x_976:
        /* <DEDUP_REMOVED lines=9> */
.L_x_979:
[----:B------:R-:W-:Y:S05]  /*31d60*/  BSYNC B1 ;  /* 0x0000000000017941 */ /* 0x000fea0003800000 */
.L_x_978:
        /* <DEDUP_REMOVED lines=9> */
.L_x_981:
[----:B------:R-:W-:Y:S05]  /*31e00*/  BSYNC B1 ;  /* 0x0000000000017941 */ /* 0x000fea0003800000 */
.L_x_980:
        /* <DEDUP_REMOVED lines=10> */
.L_x_983:
[----:B------:R-:W-:Y:S05]  /*31eb0*/  BSYNC B1 ;  /* 0x0000000000017941 */ /* 0x000fea0003800000 */
.L_x_982:
        /* <DEDUP_REMOVED lines=10> */
.L_x_985:
[----:B------:R-:W-:Y:S05]  /*31f60*/  BSYNC B1 ;  /* 0x0000000000017941 */ /* 0x000fea0003800000 */
.L_x_984:
        /* <DEDUP_REMOVED lines=10> */
.L_x_987:
[----:B------:R-:W-:Y:S05]  /*32010*/  BSYNC B1 ;  /* 0x0000000000017941 */ /* 0x000fea0003800000 */
.L_x_986:
        /* <DEDUP_REMOVED lines=10> */
.L_x_989:
[----:B------:R-:W-:Y:S05]  /*320c0*/  BSYNC B1 ;  /* 0x0000000000017941 */ /* 0x000fea0003800000 */
.L_x_988:
        /* <DEDUP_REMOVED lines=10> */
.L_x_991:
[----:B------:R-:W-:Y:S05]  /*32170*/  BSYNC B1 ;  /* 0x0000000000017941 */ /* 0x000fea0003800000 */
.L_x_990:
        /* <DEDUP_REMOVED lines=10> */
.L_x_993:
[----:B------:R-:W-:Y:S05]  /*32220*/  BSYNC B1 ;  /* 0x0000000000017941 */ /* 0x000fea0003800000 */
.L_x_992:
        /* <DEDUP_REMOVED lines=10> */
.L_x_995:
[----:B------:R-:W-:Y:S05]  /*322d0*/  BSYNC B1 ;  /* 0x0000000000017941 */ /* 0x000fea0003800000 */
.L_x_994:
        /* <DEDUP_REMOVED lines=10> */
.L_x_997:
[----:B------:R-:W-:Y:S05]  /*32380*/  BSYNC B1 ;  /* 0x0000000000017941 */ /* 0x000fea0003800000 */
.L_x_996:
        /* <DEDUP_REMOVED lines=10> */
.L_x_999:
[----:B------:R-:W-:Y:S05]  /*32430*/  BSYNC B1 ;  /* 0x0000000000017941 */ /* 0x000fea0003800000 */
.L_x_998:
        /* <DEDUP_REMOVED lines=10> */
.L_x_1001:
[----:B------:R-:W-:Y:S05]  /*324e0*/  BSYNC B1 ;  /* 0x0000000000017941 */ /* 0x000fea0003800000 */
.L_x_1000:
        /* <DEDUP_REMOVED lines=10> */
.L_x_1003:
[----:B------:R-:W-:Y:S05]  /*32590*/  BSYNC B1 ;  /* 0x0000000000017941 */ /* 0x000fea0003800000 */
.L_x_1002:
        /* <DEDUP_REMOVED lines=10> */
.L_x_1005:
[----:B------:R-:W-:Y:S05]  /*32640*/  BSYNC B1 ;  /* 0x0000000000017941 */ /* 0x000fea0003800000 */
.L_x_1004:
        /* <DEDUP_REMOVED lines=10> */
.L_x_1007:
[----:B------:R-:W-:Y:S05]  /*326f0*/  BSYNC B1 ;  /* 0x0000000000017941 */ /* 0x000fea0003800000 */
.L_x_1006:
        /* <DEDUP_REMOVED lines=10> */
.L_x_1009:
[----:B------:R-:W-:Y:S05]  /*327a0*/  BSYNC B1 ;  /* 0x0000000000017941 */ /* 0x000fea0003800000 */
.L_x_1008:
        /* <DEDUP_REMOVED lines=10> */
.L_x_1011:
[----:B------:R-:W-:Y:S05]  /*32850*/  BSYNC B1 ;  /* 0x0000000000017941 */ /* 0x000fea0003800000 */
.L_x_1010:
        /* <DEDUP_REMOVED lines=10> */
.L_x_1013:
[----:B------:R-:W-:Y:S05]  /*32900*/  BSYNC B1 ;  /* 0x0000000000017941 */ /* 0x000fea0003800000 */
.L_x_1012:
        /* <DEDUP_REMOVED lines=10> */
.L_x_1015:
[----:B------:R-:W-:Y:S05]  /*329b0*/  BSYNC B1 ;  /* 0x0000000000017941 */ /* 0x000fea0003800000 */
.L_x_1014:
        /* <DEDUP_REMOVED lines=10> */
.L_x_1017:
[----:B------:R-:W-:Y:S05]  /*32a60*/  BSYNC B1 ;  /* 0x0000000000017941 */ /* 0x000fea0003800000 */
.L_x_1016:
        /* <DEDUP_REMOVED lines=10> */
.L_x_1019:
[----:B------:R-:W-:Y:S05]  /*32b10*/  BSYNC B1 ;  /* 0x0000000000017941 */ /* 0x000fea0003800000 */
.L_x_1018:
        /* <DEDUP_REMOVED lines=10> */
.L_x_1021:
[----:B------:R-:W-:Y:S05]  /*32bc0*/  BSYNC B1 ;  /* 0x0000000000017941 */ /* 0x000fea0003800000 */
.L_x_1020:
        /* <DEDUP_REMOVED lines=10> */
.L_x_1023:
[----:B------:R-:W-:Y:S05]  /*32c70*/  BSYNC B1 ;  /* 0x0000000000017941 */ /* 0x000fea0003800000 */
.L_x_1022:
        /* <DEDUP_REMOVED lines=10> */
.L_x_1025:
[----:B------:R-:W-:Y:S05]  /*32d20*/  BSYNC B1 ;  /* 0x0000000000017941 */ /* 0x000fea0003800000 */
.L_x_1024:
        /* <DEDUP_REMOVED lines=10> */
.L_x_1027:
[----:B------:R-:W-:Y:S05]  /*32dd0*/  BSYNC B1 ;  /* 0x0000000000017941 */ /* 0x000fea0003800000 */
.L_x_1026:
        /* <DEDUP_REMOVED lines=10> */
.L_x_1029:
[----:B------:R-:W-:Y:S05]  /*32e80*/  BSYNC B1 ;  /* 0x0000000000017941 */ /* 0x000fea0003800000 */
.L_x_1028:
        /* <DEDUP_REMOVED lines=10> */
.L_x_1031:
[----:B------:R-:W-:Y:S05]  /*32f30*/  BSYNC B1 ;  /* 0x0000000000017941 */ /* 0x000fea0003800000 */
.L_x_1030:
        /* <DEDUP_REMOVED lines=10> */
.L_x_1033:
[----:B------:R-:W-:Y:S05]  /*32fe0*/  BSYNC B1 ;  /* 0x0000000000017941 */ /* 0x000fea0003800000 */
.L_x_1032:
        /* <DEDUP_REMOVED lines=10> */
.L_x_1035:
[----:B------:R-:W-:Y:S05]  /*33090*/  BSYNC B1 ;  /* 0x0000000000017941 */ /* 0x000fea0003800000 */
.L_x_1034:
        /* <DEDUP_REMOVED lines=10> */
.L_x_1037:
[----:B------:R-:W-:Y:S05]  /*33140*/  BSYNC B1 ;  /* 0x0000000000017941 */ /* 0x000fea0003800000 */
.L_x_1036:
        /* <DEDUP_REMOVED lines=10> */
.L_x_1039:
[----:B------:R-:W-:Y:S05]  /*331f0*/  BSYNC B1 ;  /* 0x0000000000017941 */ /* 0x000fea0003800000 */
.L_x_1038:
        /* <DEDUP_REMOVED lines=10> */
.L_x_1041:
[----:B------:R-:W-:Y:S05]  /*332a0*/  BSYNC B1 ;  /* 0x0000000000017941 */ /* 0x000fea0003800000 */
.L_x_1040:
        /* <DEDUP_REMOVED lines=10> */
.L_x_1043:
[----:B------:R-:W-:Y:S05]  /*33350*/  BSYNC B1 ;  /* 0x0000000000017941 */ /* 0x000fea0003800000 */
.L_x_1042:
        /* <DEDUP_REMOVED lines=10> */
.L_x_1045:
[----:B------:R-:W-:Y:S05]  /*33400*/  BSYNC B1 ;  /* 0x0000000000017941 */ /* 0x000fea0003800000 */
.L_x_1044:
        /* <DEDUP_REMOVED lines=10> */
.L_x_1047:
[----:B------:R-:W-:Y:S05]  /*334b0*/  BSYNC B1 ;  /* 0x0000000000017941 */ /* 0x000fea0003800000 */
.L_x_1046:
        /* <DEDUP_REMOVED lines=10> */
.L_x_1049:
[----:B------:R-:W-:Y:S05]  /*33560*/  BSYNC B1 ;  /* 0x0000000000017941 */ /* 0x000fea0003800000 */
.L_x_1048:
        /* <DEDUP_REMOVED lines=10> */
.L_x_1051:
[----:B------:R-:W-:Y:S05]  /*33610*/  BSYNC B1 ;  /* 0x0000000000017941 */ /* 0x000fea0003800000 */
.L_x_1050:
        /* <DEDUP_REMOVED lines=10> */
.L_x_1053:
[----:B------:R-:W-:Y:S05]  /*336c0*/  BSYNC B1 ;  /* 0x0000000000017941 */ /* 0x000fea0003800000 */
.L_x_1052:
        /* <DEDUP_REMOVED lines=10> */
.L_x_1055:
[----:B------:R-:W-:Y:S05]  /*33770*/  BSYNC B1 ;  /* 0x0000000000017941 */ /* 0x000fea0003800000 */
.L_x_1054:
        /* <DEDUP_REMOVED lines=10> */
.L_x_1057:
[----:B------:R-:W-:Y:S05]  /*33820*/  BSYNC B1 ;  /* 0x0000000000017941 */ /* 0x000fea0003800000 */
.L_x_1056:
        /* <DEDUP_REMOVED lines=10> */
.L_x_1059:
[----:B------:R-:W-:Y:S05]  /*338d0*/  BSYNC B1 ;  /* 0x0000000000017941 */ /* 0x000fea0003800000 */
.L_x_1058:
        /* <DEDUP_REMOVED lines=10> */
.L_x_1061:
[----:B------:R-:W-:Y:S05]  /*33980*/  BSYNC B1 ;  /* 0x0000000000017941 */ /* 0x000fea0003800000 */
.L_x_1060:
        /* <DEDUP_REMOVED lines=10> */
.L_x_1063:
[----:B------:R-:W-:Y:S05]  /*33a30*/  BSYNC B1 ;  /* 0x0000000000017941 */ /* 0x000fea0003800000 */
.L_x_1062:
        /* <DEDUP_REMOVED lines=10> */
.L_x_1065:
[----:B------:R-:W-:Y:S05]  /*33ae0*/  BSYNC B1 ;  /* 0x0000000000017941 */ /* 0x000fea0003800000 */
.L_x_1064:
        /* <DEDUP_REMOVED lines=10> */
.L_x_1067:
[----:B------:R-:W-:Y:S05]  /*33b90*/  BSYNC B1 ;  /* 0x0000000000017941 */ /* 0x000fea0003800000 */
.L_x_1066:
        /* <DEDUP_REMOVED lines=10> */
.L_x_1069:
[----:B------:R-:W-:Y:S05]  /*33c40*/  BSYNC B1 ;  /* 0x0000000000017941 */ /* 0x000fea0003800000 */
.L_x_1068:
        /* <DEDUP_REMOVED lines=10> */
.L_x_1071:
[----:B------:R-:W-:Y:S05]  /*33cf0*/  BSYNC B1 ;  /* 0x0000000000017941 */ /* 0x000fea0003800000 */
.L_x_1070:
        /* <DEDUP_REMOVED lines=10> */
.L_x_1073:
[----:B------:R-:W-:Y:S05]  /*33da0*/  BSYNC B1 ;  /* 0x0000000000017941 */ /* 0x000fea0003800000 */
.L_x_1072:
        /* <DEDUP_REMOVED lines=10> */
.L_x_1075:
[----:B------:R-:W-:Y:S05]  /*33e50*/  BSYNC B1 ;  /* 0x0000000000017941 */ /* 0x000fea0003800000 */
.L_x_1074:
        /* <DEDUP_REMOVED lines=10> */
.L_x_1077:
[----:B------:R-:W-:Y:S05]  /*33f00*/  BSYNC B1 ;  /* 0x0000000000017941 */ /* 0x000fea0003800000 */
.L_x_1076:
        /* <DEDUP_REMOVED lines=10> */
.L_x_1079:
[----:B------:R-:W-:Y:S05]  /*33fb0*/  BSYNC B1 ;  /* 0x0000000000017941 */ /* 0x000fea0003800000 */
.L_x_1078:
        /* <DEDUP_REMOVED lines=10> */
.L_x_1081:
[----:B------:R-:W-:Y:S05]  /*34060*/  BSYNC B1 ;  /* 0x0000000000017941 */ /* 0x000fea0003800000 */
.L_x_1080:
        /* <DEDUP_REMOVED lines=10> */
.L_x_1083:
[----:B------:R-:W-:Y:S05]  /*34110*/  BSYNC B1 ;  /* 0x0000000000017941 */ /* 0x000fea0003800000 */
.L_x_1082:
        /* <DEDUP_REMOVED lines=10> */
.L_x_1085:
[----:B------:R-:W-:Y:S05]  /*341c0*/  BSYNC B1 ;  /* 0x0000000000017941 */ /* 0x000fea0003800000 */
.L_x_1084:
        /* <DEDUP_REMOVED lines=10> */
.L_x_1087:
[----:B------:R-:W-:Y:S05]  /*34270*/  BSYNC B1 ;  /* 0x0000000000017941 */ /* 0x000fea0003800000 */
.L_x_1086:
        /* <DEDUP_REMOVED lines=10> */
.L_x_1089:
[----:B------:R-:W-:Y:S05]  /*34320*/  BSYNC B1 ;  /* 0x0000000000017941 */ /* 0x000fea0003800000 */
.L_x_1088:
        /* <DEDUP_REMOVED lines=10> */
.L_x_1091:
[----:B------:R-:W-:Y:S05]  /*343d0*/  BSYNC B1 ;  /* 0x0000000000017941 */ /* 0x000fea0003800000 */
.L_x_1090:
        /* <DEDUP_REMOVED lines=10> */
.L_x_1093:
[----:B------:R-:W-:Y:S05]  /*34480*/  BSYNC B1 ;  /* 0x0000000000017941 */ /* 0x000fea0003800000 */
.L_x_1092:
        /* <DEDUP_REMOVED lines=10> */
.L_x_1095:
[----:B------:R-:W-:Y:S05]  /*34530*/  BSYNC B1 ;  /* 0x0000000000017941 */ /* 0x000fea0003800000 */
.L_x_1094:
        /* <DEDUP_REMOVED lines=10> */
.L_x_1097:
[----:B------:R-:W-:Y:S05]  /*345e0*/  BSYNC B1 ;  /* 0x0000000000017941 */ /* 0x000fea0003800000 */
.L_x_1096:
        /* <DEDUP_REMOVED lines=10> */
.L_x_1099:
[----:B------:R-:W-:Y:S05]  /*34690*/  BSYNC B1 ;  /* 0x0000000000017941 */ /* 0x000fea0003800000 */
.L_x_1098:
        /* <DEDUP_REMOVED lines=10> */
.L_x_1101:
[----:B------:R-:W-:Y:S05]  /*34740*/  BSYNC B1 ;  /* 0x0000000000017941 */ /* 0x000fea0003800000 */
.L_x_1100:
        /* <DEDUP_REMOVED lines=10> */
.L_x_1103:
[----:B------:R-:W-:Y:S05]  /*347f0*/  BSYNC B1 ;  /* 0x0000000000017941 */ /* 0x000fea0003800000 */
.L_x_1102:
        /* <DEDUP_REMOVED lines=10> */
.L_x_1105:
[----:B------:R-:W-:Y:S05]  /*348a0*/  BSYNC B1 ;  /* 0x0000000000017941 */ /* 0x000fea0003800000 */
.L_x_1104:
        /* <DEDUP_REMOVED lines=10> */
.L_x_1107:
[----:B------:R-:W-:Y:S05]  /*34950*/  BSYNC B1 ;  /* 0x0000000000017941 */ /* 0x000fea0003800000 */
.L_x_1106:
        /* <DEDUP_REMOVED lines=10> */
.L_x_1109:
[----:B------:R-:W-:Y:S05]  /*34a00*/  BSYNC B1 ;  /* 0x0000000000017941 */ /* 0x000fea0003800000 */
.L_x_1108:
        /* <DEDUP_REMOVED lines=10> */
.L_x_1111:
[----:B------:R-:W-:Y:S05]  /*34ab0*/  BSYNC B1 ;  /* 0x0000000000017941 */ /* 0x000fea0003800000 */
.L_x_1110:
        /* <DEDUP_REMOVED lines=10> */
.L_x_1113:
[----:B------:R-:W-:Y:S05]  /*34b60*/  BSYNC B1 ;  /* 0x0000000000017941 */ /* 0x000fea0003800000 */
.L_x_1112:
        /* <DEDUP_REMOVED lines=10> */
.L_x_1115:
[----:B------:R-:W-:Y:S05]  /*34c10*/  BSYNC B1 ;  /* 0x0000000000017941 */ /* 0x000fea0003800000 */
.L_x_1114:
        /* <DEDUP_REMOVED lines=10> */
.L_x_1117:
[----:B------:R-:W-:Y:S05]  /*34cc0*/  BSYNC B1 ;  /* 0x0000000000017941 */ /* 0x000fea0003800000 */
.L_x_1116:
        /* <DEDUP_REMOVED lines=10> */
.L_x_1119:
[----:B------:R-:W-:Y:S05]  /*34d70*/  BSYNC B1 ;  /* 0x0000000000017941 */ /* 0x000fea0003800000 */
.L_x_1118:
        /* <DEDUP_REMOVED lines=10> */
.L_x_1121:
[----:B------:R-:W-:Y:S05]  /*34e20*/  BSYNC B1 ;  /* 0x0000000000017941 */ /* 0x000fea0003800000 */
.L_x_1120:
        /* <DEDUP_REMOVED lines=10> */
.L_x_1123:
[----:B------:R-:W-:Y:S05]  /*34ed0*/  BSYNC B1 ;  /* 0x0000000000017941 */ /* 0x000fea0003800000 */
.L_x_1122:
        /* <DEDUP_REMOVED lines=10> */
.L_x_1125:
[----:B------:R-:W-:Y:S05]  /*34f80*/  BSYNC B1 ;  /* 0x0000000000017941 */ /* 0x000fea0003800000 */
.L_x_1124:
        /* <DEDUP_REMOVED lines=10> */
.L_x_1127:
[----:B------:R-:W-:Y:S05]  /*35030*/  BSYNC B1 ;  /* 0x0000000000017941 */ /* 0x000fea0003800000 */
.L_x_1126:
        /* <DEDUP_REMOVED lines=10> */
.L_x_1129:
[----:B------:R-:W-:Y:S05]  /*350e0*/  BSYNC B1 ;  /* 0x0000000000017941 */ /* 0x000fea0003800000 */
.L_x_1128:
        /* <DEDUP_REMOVED lines=10> */
.L_x_1131:
[----:B------:R-:W-:Y:S05]  /*35190*/  BSYNC B1 ;  /* 0x0000000000017941 */ /* 0x000fea0003800000 */
.L_x_1130:
        /* <DEDUP_REMOVED lines=10> */
.L_x_1133:
[----:B------:R-:W-:Y:S05]  /*35240*/  BSYNC B1 ;  /* 0x0000000000017941 */ /* 0x000fea0003800000 */
.L_x_1132:
        /* <DEDUP_REMOVED lines=10> */
.L_x_1135:
[----:B------:R-:W-:Y:S05]  /*352f0*/  BSYNC B1 ;  /* 0x0000000000017941 */ /* 0x000fea0003800000 */
.L_x_1134:
        /* <DEDUP_REMOVED lines=10> */
.L_x_1137:
[----:B------:R-:W-:Y:S05]  /*353a0*/  BSYNC B1 ;  /* 0x0000000000017941 */ /* 0x000fea0003800000 */
.L_x_1136:
        /* <DEDUP_REMOVED lines=10> */
.L_x_1139:
[----:B------:R-:W-:Y:S05]  /*35450*/  BSYNC B1 ;  /* 0x0000000000017941 */ /* 0x000fea0003800000 */
.L_x_1138:
        /* <DEDUP_REMOVED lines=10> */
.L_x_1141:
[----:B------:R-:W-:Y:S05]  /*35500*/  BSYNC B1 ;  /* 0x0000000000017941 */ /* 0x000fea0003800000 */
.L_x_1140:
        /* <DEDUP_REMOVED lines=10> */
.L_x_1143:
[----:B------:R-:W-:Y:S05]  /*355b0*/  BSYNC B1 ;  /* 0x0000000000017941 */ /* 0x000fea0003800000 */
.L_x_1142:
        /* <DEDUP_REMOVED lines=10> */
.L_x_1145:
[----:B------:R-:W-:Y:S05]  /*35660*/  BSYNC B1 ;  /* 0x0000000000017941 */ /* 0x000fea0003800000 */
.L_x_1144:
        /* <DEDUP_REMOVED lines=10> */
.L_x_1147:
[----:B------:R-:W-:Y:S05]  /*35710*/  BSYNC B1 ;  /* 0x0000000000017941 */ /* 0x000fea0003800000 */
.L_x_1146:
        /* <DEDUP_REMOVED lines=10> */
.L_x_1149:
[----:B------:R-:W-:Y:S05]  /*357c0*/  BSYNC B1 ;  /* 0x0000000000017941 */ /* 0x000fea0003800000 */
.L_x_1148:
        /* <DEDUP_REMOVED lines=9> */
.L_x_1151:
[----:B------:R-:W-:Y:S05]  /*35860*/  BSYNC B1 ;  /* 0x0000000000017941 */ /* 0x000fea0003800000 */
.L_x_1150:
        /* <DEDUP_REMOVED lines=9> */
.L_x_1153:
[----:B------:R-:W-:Y:S05]  /*35900*/  BSYNC B1 ;  /* 0x0000000000017941 */ /* 0x000fea0003800000 */
.L_x_1152:
[----:B-----5:R-:W-:Y:S01]  /*35910*/  HADD2.F32 R3, -RZ, R219.H0_H0 ;  /* 0x200000dbff037230 */ /* 0x020fe20000004100 */
[----:B------:R-:W-:Y:S01]  /*35920*/  ISETP.GT.AND P6, PT, R0, 0x108, P6 ;  /* 0x000001080000780c */ /* 0x000fe200037c4270 */
[----:B------:R-:W-:Y:S03]  /*35930*/  BSSY B1, `(.L_x_1154) ;  /* 0x0000007000017945 */ /* 0x000fe60003800000 */
[----:B------:R-:W-:-:S04]  /*35940*/  FMUL R4, R3, R16 ;  /* 0x0000001003047220 */ /* 0x000fc80000400000 */
[----:B------:R-:W-:-:S05]  /*35950*/  FFMA R4, R109, R2, R4 ;  /* 0x000000026d047223 */ /* 0x000fca0000000004 */
[----:B------:R-:W-:-:S05]  /*35960*/  F2FP.F16.F32.PACK_AB R4, RZ, R4 ;  /* 0x00000004ff04723e */ /* 0x000fca00000000ff */
[----:B------:R0:W-:Y:S01]  /*35970*/  @P5 STG.E.U16 desc[UR46][R22.64+0x2d2], R4 ;  /* 0x0002d20416005986 */ /* 0x0001e2000c10152e */
[----:B------:R-:W-:Y:S05]  /*35980*/  @!P6 BRA `(.L_x_1155) ;  /* 0x000000000004e947 */ /* 0x000fea0003800000 */
[----:B------:R0:W5:Y:S02]  /*35990*/  LDG.E.LTC128B.U16 R219, desc[UR46][R8.64+0x2d0] ;  /* 0x0002d02e08db7981 */ /* 0x000164000c1e1520 */
.L_x_1155:
[----:B------:R-:W-:Y:S05]  /*359a0*/  BSYNC B1 ;  /* 0x0000000000017941 */ /* 0x000fea0003800000 */
.L_x_1154:
        /* <DEDUP_REMOVED lines=9> */
.L_x_1157:
[----:B------:R-:W-:Y:S05]  /*35a40*/  BSYNC B1 ;  /* 0x0000000000017941 */ /* 0x000fea0003800000 */
.L_x_1156:
[----:B0----5:R-:W-:Y:S01]  /*35a50*/  HADD2.F32 R3, -RZ, R219.H0_H0 ;  /* 0x200000dbff037230 */ /* 0x021fe20000004100 */
        /* <DEDUP_REMOVED lines=8> */
.L_x_1159:
[----:B------:R-:W-:Y:S05]  /*35ae0*/  BSYNC B1 ;  /* 0x0000000000017941 */ /* 0x000fea0003800000 */
.L_x_1158:
        /* <DEDUP_REMOVED lines=9> */
.L_x_1161:
[----:B------:R-:W-:Y:S05]  /*35b80*/  BSYNC B1 ;  /* 0x0000000000017941 */ /* 0x000fea0003800000 */
.L_x_1160:
        /* <DEDUP_REMOVED lines=9> */
.L_x_1163:
[----:B------:R-:W-:Y:S05]  /*35c20*/  BSYNC B1 ;  /* 0x0000000000017941 */ /* 0x000fea0003800000 */
.L_x_1162:
        /* <DEDUP_REMOVED lines=9> */
.L_x_1165:
[----:B------:R-:W-:Y:S05]  /*35cc0*/  BSYNC B1 ;  /* 0x0000000000017941 */ /* 0x000fea0003800000 */
.L_x_1164:
        /* <DEDUP_REMOVED lines=9> */
.L_x_1167:
[----:B------:R-:W-:Y:S05]  /*35d60*/  BSYNC B1 ;  /* 0x0000000000017941 */ /* 0x000fea0003800000 */
.L_x_1166:
        /* <DEDUP_REMOVED lines=9> */
.L_x_1169:
[----:B------:R-:W-:Y:S05]  /*35e00*/  BSYNC B1 ;  /* 0x0000000000017941 */ /* 0x000fea0003800000 */
.L_x_1168:
        /* <DEDUP_REMOVED lines=9> */
.L_x_1171:
[----:B------:R-:W-:Y:S05]  /*35ea0*/  BSYNC B1 ;  /* 0x0000000000017941 */ /* 0x000fea0003800000 */
.L_x_1170:
        /* <DEDUP_REMOVED lines=9> */
.L_x_1173:
[----:B------:R-:W-:Y:S05]  /*35f40*/  BSYNC B1 ;  /* 0x0000000000017941 */ /* 0x000fea0003800000 */
.L_x_1172:
[----:B------:R-:W-:Y:S05]  /*35f50*/  @!P0 BRA `(.L_x_1174) ;  /* 0x000000c400848947 */ /* 0x000fea0003800000 */
[----:B-----5:R-:W-:-:S05]  /*35f60*/  HADD2.F32 R219, -RZ, R219.H0_H0 ;  /* 0x200000dbffdb7230 */ /* 0x020fca0000004100 */
[----:B------:R-:W-:-:S04]  /*35f70*/  FMUL R0, R219, R16 ;  /* 0x00000010db007220 */ /* 0x000fc80000400000 */
[----:B------:R-:W-:-:S05]  /*35f80*/  FFMA R0, R119, R2, R0 ;  /* 0x0000000277007223 */ /* 0x000fca0000000000 */
[----:B------:R-:W-:-:S05]  /*35f90*/  F2FP.F16.F32.PACK_AB R0, RZ, R0 ;  /* 0x00000000ff00723e */ /* 0x000fca00000000ff */
[----:B------:R0:W-:Y:S01]  /*35fa0*/  STG.E.U16 desc[UR46][R216.64+0x2f2], R0 ;  /* 0x0002f200d8007986 */ /* 0x0001e2000c10152e */
[----:B------:R-:W-:Y:S05]  /*35fb0*/  BRA `(.L_x_1174) ;  /* 0x000000c4006c7947 */ /* 0x000fea0003800000 */
.L_x_29:
[----:B------:R-:W2:Y:S01]  /*35fc0*/  LDL.LU R11, [R1+0x518] ;  /* 0x00051800010b7983 */ /* 0x000ea20000300800 */
[----:B------:R-:W-:-:S03]  /*35fd0*/  ULDC.64 UR4, c[0x0][0x5c0] ;  /* 0x0001700000047ab9 */ /* 0x000fc60000000a00 */
[----:B------:R-:W3:Y:S04]  /*35fe0*/  LDL.LU R10, [R1+0x51c] ;  /* 0x00051c00010a7983 */ /* 0x000ee80000300800 */
[----:B------:R-:W4:Y:S04]  /*35ff0*/  LDL.LU R9, [R1+0x524] ;  /* 0x0005240001097983 */ /* 0x000f280000300800 */
[----:B------:R-:W5:Y:S04]  /*36000*/  LDL.LU R12, [R1+0x528] ;  /* 0x00052800010c7983 */ /* 0x000f680000300800 */
        /* <DEDUP_REMOVED lines=18> */
[----:B------:R-:W-:-:S03]  /*36130*/  LEA R4, P0, R6, UR4, 0x1 ;  /* 0x0000000406047c11 */ /* 0x000fc6000f8008ff */
[----:B------:R-:W4:Y:S04]  /*36140*/  LDL.LU R23, [R1+0x5e0] ;  /* 0x0005e00001177983 */ /* 0x000f280000300800 */
[----:B------:R-:W4:Y:S04]  /*36150*/  LDL.LU R22, [R1+0x5e4] ;  /* 0x0005e40001167983 */ /* 0x000f280000300800 */
[----:B------:R-:W4:Y:S04]  /*36160*/  LDL.LU R21, [R1+0x5e8] ;  /* 0x0005e80001157983 */ /* 0x000f280000300800 */
[----:B------:R-:W4:Y:S01]  /*36170*/  LDL.LU R20, [R1+0x5ec] ;  /* 0x0005ec0001147983 */ /* 0x000f220000300800 */
[----:B------:R-:W-:-:S03]  /*36180*/  LEA.HI.X R5, R6, UR5, R19, 0x1, P0 ;  /* 0x0000000506057c11 */ /* 0x000fc600080f0c13 */
[----:B------:R-:W4:Y:S04]  /*36190*/  LDL.LU R18, [R1+0x5f0] ;  /* 0x0005f00001127983 */ /* 0x000f280000300800 */
[----:B------:R-:W4:Y:S04]  /*361a0*/  LDL.LU R15, [R1+0x5f4] ;  /* 0x0005f400010f7983 */ /* 0x000f280000300800 */
[----:B------:R-:W4:Y:S04]  /*361b0*/  LDL.LU R14, [R1+0x5f8] ;  /* 0x0005f800010e7983 */ /* 0x000f280000300800 */
[----:B------:R-:W4:Y:S04]  /*361c0*/  LDL.LU R13, [R1+0x5fc] ;  /* 0x0005fc00010d7983 */ /* 0x000f280000300800 */
[----:B------:R-:W2:Y:S04]  /*361d0*/  LDL.LU R6, [R1+0x480] ;  /* 0x0004800001067983 */ /* 0x000ea80000300800 */
[----:B------:R-:W3:Y:S04]  /*361e0*/  LDL.LU R7, [R1+0x488] ;  /* 0x0004880001077983 */ /* 0x000ee80000300800 */
[----:B------:R-:W4:Y:S01]  /*361f0*/  LDL.LU R19, [R1+0x594] ;  /* 0x0005940001137983 */ /* 0x000f220000300800 */
[----:B--2---:R-:W-:-:S05]  /*36200*/  FMUL R6, R6, R2 ;  /* 0x0000000206067220 */ /* 0x004fca0000400000 */
[----:B------:R-:W-:-:S05]  /*36210*/  F2FP.F16.F32.PACK_AB R6, RZ, R6 ;  /* 0x00000006ff06723e */ /* 0x000fca00000000ff */
[----:B------:R0:W-:Y:S04]  /*36220*/  @P1 STG.E.U16 desc[UR46][R4.64], R6 ;  /* 0x0000000604001986 */ /* 0x0001e8000c10152e */
[----:B0-----:R-:W2:Y:S01]  /*36230*/  LDL.LU R6, [R1+0x484] ;  /* 0x0004840001067983 */ /* 0x001ea20000300800 */
[----:B------:R-:W-:Y:S01]  /*36240*/  ISETP.GT.AND P2, PT, R3, 0x1, PT ;  /* 0x000000010300780c */ /* 0x000fe20003f44270 */
[----:B---3--:R-:W-:Y:S01]  /*36250*/  FMUL R7, R7, R2 ;  /* 0x0000000207077220 */ /* 0x008fe20000400000 */
[----:B------:R-:W-:Y:S01]  /*36260*/  USHF.L.U32 UR5, UR8, 0x4, URZ ;  /* 0x0000000408057899 */ /* 0x000fe2000800063f */
[C---:B------:R-:W-:Y:S01]  /*36270*/  ISETP.GT.AND P1, PT, R0.reuse, 0x8, P5 ;  /* 0x000000080000780c */ /* 0x040fe20002f24270 */
[----:B------:R-:W-:Y:S01]  /*36280*/  USHF.L.U64.HI UR4, UR8, 0x4, UR9 ;  /* 0x0000000408047899 */ /* 0x000fe20008010209 */
[----:B------:R-:W-:-:S02]  /*36290*/  ISETP.GT.AND P0, PT, R0, RZ, P2 ;  /* 0x000000ff0000720c */ /* 0x000fc40001704270 */
[----:B------:R-:W-:-:S04]  /*362a0*/  F2FP.F16.F32.PACK_AB R7, RZ, R7 ;  /* 0x00000007ff07723e */ /* 0x000fc800000000ff */
[----:B------:R-:W-:Y:S01]  /*362b0*/  PRMT R8, R7, 0x7610, R8 ;  /* 0x0000761007087816 */ /* 0x000fe20000000008 */
[----:B--2---:R-:W-:-:S05]  /*362c0*/  FMUL R6, R6, R2 ;  /* 0x0000000206067220 */ /* 0x004fca0000400000 */
[----:B------:R-:W-:-:S05]  /*362d0*/  F2FP.F16.F32.PACK_AB R6, RZ, R6 ;  /* 0x00000006ff06723e */ /* 0x000fca00000000ff */
[----:B------:R0:W-:Y:S02]  /*362e0*/  @P0 STG.E.U16 desc[UR46][R4.64+0x2], R6 ;  /* 0x0000020604000986 */ /* 0x0001e4000c10152e */
[----:B0-----:R-:W-:-:S04]  /*362f0*/  IADD3 R6, P0, R4, UR5, RZ ;  /* 0x0000000504067c10 */ /* 0x001fc8000ff1e0ff */
[----:B------:R-:W-:-:S05]  /*36300*/  IADD3.X R7, R5, UR4, RZ, P0, !PT ;  /* 0x0000000405077c10 */ /* 0x000fca00087fe4ff */
[----:B------:R0:W-:Y:S04]  /*36310*/  @P1 STG.E.U16 desc[UR46][R6.64], R8 ;  /* 0x0000000806001986 */ /* 0x0001e8000c10152e */
[----:B0-----:R-:W2:Y:S01]  /*36320*/  LDL.LU R8, [R1+0x48c] ;  /* 0x00048c0001087983 */ /* 0x001ea20000300800 */
[----:B------:R-:W-:Y:S01]  /*36330*/  ISETP.GT.AND P0, PT, R0, 0x8, P2 ;  /* 0x000000080000780c */ /* 0x000fe20001704270 */
[----:B--2---:R-:W-:-:S05]  /*36340*/  FMUL R8, R8, R2 ;  /* 0x0000000208087220 */ /* 0x004fca0000400000 */
[----:B------:R-:W-:-:S07]  /*36350*/  F2FP.F16.F32.PACK_AB R8, RZ, R8 ;  /* 0x00000008ff08723e */ /* 0x000fce00000000ff */
[----:B------:R0:W-:Y:S04]  /*36360*/  @P0 STG.E.U16 desc[UR46][R6.64+0x2], R8 ;  /* 0x0000020806000986 */ /* 0x0001e8000c10152e */
[----:B0-----:R-:W2:Y:S01]  /*36370*/  LDL.LU R8, [R1+0x490] ;  /* 0x0004900001087983 */ /* 0x001ea20000300800 */
[----:B------:R-:W-:-:S04]  /*36380*/  ISETP.GT.AND P2, PT, R3, 0x8, PT ;  /* 0x000000080300780c */ /* 0x000fc80003f44270 */
[----:B------:R-:W-:Y:S01]  /*36390*/  ISETP.GT.AND P0, PT, R0, RZ, P2 ;  /* 0x000000ff0000720c */ /* 0x000fe20001704270 */
        /* <DEDUP_REMOVED lines=10> */
[----:B------:R-:W-:Y:S01]  /*36440*/  ISETP.GT.AND P0, PT, R0, 0x8, P2 ;  /* 0x000000080000780c */ /* 0x000fe20001704270 */
        /* <DEDUP_REMOVED lines=173> */
[----:B------:R0:W-:Y:S01]  /*36f20*/  @P0 STG.E.U16 desc[UR46][R4.64+0x92], R8 ;  /* 0x0000920804000986 */ /* 0x0001e2000c10152e */
[----:B------:R-:W-:Y:S01]  /*36f30*/  ISETP.GT.AND P0, PT, R0, 0x8, P2 ;  /* 0x000000080000780c */ /* 0x000fe20001704270 */
[----:B0-----:R-:W-:-:S05]  /*36f40*/  FMUL R8, R11, R2 ;  /* 0x000000020b087220 */ /* 0x001fca0000400000 */
[----:B------:R-:W-:-:S07]  /*36f50*/  F2FP.F16.F32.PACK_AB R8, RZ, R8 ;  /* 0x00000008ff08723e */ /* 0x000fce00000000ff */
[----:B------:R0:W-:Y:S01]  /*36f60*/  @P0 STG.E.U16 desc[UR46][R6.64+0x90], R8 ;  /* 0x0000900806000986 */ /* 0x0001e2000c10152e */
[----:B------:R-:W-:Y:S01]  /*36f70*/  ISETP.GT.AND P0, PT, R0, 0x8, P1 ;  /* 0x000000080000780c */ /* 0x000fe20000f04270 */
[----:B0-----:R-:W-:-:S05]  /*36f80*/  FMUL R8, R10, R2 ;  /* 0x000000020a087220 */ /* 0x001fca0000400000 */
[----:B------:R-:W-:-:S07]  /*36f90*/  F2FP.F16.F32.PACK_AB R8, RZ, R8 ;  /* 0x00000008ff08723e */ /* 0x000fce00000000ff */
[----:B------:R0:W-:Y:S04]  /*36fa0*/  @P0 STG.E.U16 desc[UR46][R6.64+0x92], R8 ;  /* 0x0000920806000986 */ /* 0x0001e8000c10152e */
[----:B0-----:R-:W2:Y:S01]  /*36fb0*/  LDL.LU R8, [R1+0x520] ;  /* 0x0005200001087983 */ /* 0x001ea20000300800 */
[----:B------:R-:W-:Y:S01]  /*36fc0*/  IMAD.U32 R10, RZ, RZ, UR8 ;  /* 0x00000008ff0a7e24 */ /* 0x000fe2000f8e00ff */
[----:B------:R-:W-:Y:S01]  /*36fd0*/  USHF.L.U64.HI UR10, UR8, 0x8, UR9 ;  /* 0x00000008080a7899 */ /* 0x000fe20008010209 */
[C---:B------:R-:W-:Y:S01]  /*36fe0*/  ISETP.GT.AND P2, PT, R3.reuse, 0x50, PT ;  /* 0x000000500300780c */ /* 0x040fe20003f44270 */
[----:B-----5:R-:W-:Y:S01]  /*36ff0*/  FMUL R12, R12, R2 ;  /* 0x000000020c0c7220 */ /* 0x020fe20000400000 */
[----:B------:R-:W-:Y:S02]  /*37000*/  ISETP.GT.AND P1, PT, R3, 0x51, PT ;  /* 0x000000510300780c */ /* 0x000fe40003f24270 */
[----:B------:R-:W-:-:S02]  /*37010*/  LEA R10, P0, R10, R4, 0x8 ;  /* 0x000000040a0a7211 */ /* 0x000fc400078040ff */
[----:B------:R-:W-:Y:S02]  /*37020*/  F2FP.F16.F32.PACK_AB R12, RZ, R12 ;  /* 0x0000000cff0c723e */ /* 0x000fe400000000ff */
[----:B------:R-:W-:Y:S01]  /*37030*/  IADD3.X R11, R5, UR10, RZ, P0, !PT ;  /* 0x0000000a050b7c10 */ /* 0x000fe200087fe4ff */
[----:B------:R-:W-:Y:S01]  /*37040*/  USHF.L.U64.HI UR10, UR8, 0x9, UR9 ;  /* 0x00000009080a7899 */ /* 0x000fe20008010209 */
[----:B------:R-:W-:Y:S01]  /*37050*/  ISETP.GT.AND P0, PT, R0, RZ, P2 ;  /* 0x000000ff0000720c */ /* 0x000fe20001704270 */
[----:B--2---:R-:W-:-:S05]  /*37060*/  FMUL R8, R8, R2 ;  /* 0x0000000208087220 */ /* 0x004fca0000400000 */
[----:B------:R-:W-:-:S07]  /*37070*/  F2FP.F16.F32.PACK_AB R8, RZ, R8 ;  /* 0x00000008ff08723e */ /* 0x000fce00000000ff */
[----:B------:R4:W-:Y:S01]  /*37080*/  @P0 STG.E.U16 desc[UR46][R4.64+0xa0], R8 ;  /* 0x0000a00804000986 */ /* 0x0009e2000c10152e */
[----:B------:R-:W-:Y:S01]  /*37090*/  ISETP.GT.AND P0, PT, R0, RZ, P1 ;  /* 0x000000ff0000720c */ /* 0x000fe20000f04270 */
[----:B----4-:R-:W-:-:S05]  /*370a0*/  FMUL R8, R9, R2 ;  /* 0x0000000209087220 */ /* 0x010fca0000400000 */
[----:B------:R-:W-:-:S07]  /*370b0*/  F2FP.F16.F32.PACK_AB R8, RZ, R8 ;  /* 0x00000008ff08723e */ /* 0x000fce00000000ff */
[----:B------:R0:W-:Y:S02]  /*370c0*/  @P0 STG.E.U16 desc[UR46][R4.64+0xa2], R8 ;  /* 0x0000a20804000986 */ /* 0x0001e4000c10152e */
[----:B0-----:R-:W-:-:S05]  /*370d0*/  IMAD.U32 R8, RZ, RZ, UR8 ;  /* 0x00000008ff087e24 */ /* 0x001fca000f8e00ff */
[----:B------:R-:W-:-:S04]  /*370e0*/  LEA R8, P0, R8, R4, 0x9 ;  /* 0x0000000408087211 */ /* 0x000fc800078048ff */
[----:B------:R-:W-:Y:S02]  /*370f0*/  IADD3.X R9, R5, UR10, RZ, P0, !PT ;  /* 0x0000000a05097c10 */ /* 0x000fe400087fe4ff */
[----:B------:R-:W-:-:S13]  /*37100*/  ISETP.GT.AND P0, PT, R0, 0x8, P2 ;  /* 0x000000080000780c */ /* 0x000fda0001704270 */
        /* <DEDUP_REMOVED lines=139> */
[C---:B------:R-:W-:Y:S02]  /*379c0*/  ISETP.GT.AND P2, PT, R3.reuse, 0x88, PT ;  /* 0x000000880300780c */ /* 0x040fe40003f44270 */
[C---:B------:R-:W-:Y:S02]  /*379d0*/  ISETP.GT.AND P1, PT, R3.reuse, 0x89, PT ;  /* 0x000000890300780c */ /* 0x040fe40003f24270 */
[----:B------:R-:W-:Y:S02]  /*379e0*/  ISETP.GT.AND P0, PT, R0, RZ, P2 ;  /* 0x000000ff0000720c */ /* 0x000fe40001704270 */
[----:B------:R-:W-:-:S02]  /*379f0*/  ISETP.GT.AND P4, PT, R3, 0xa9, PT ;  /* 0x000000a90300780c */ /* 0x000fc40003f84270 */
[----:B------:R-:W-:Y:S01]  /*37a00*/  ISETP.GT.AND P3, PT, R3, 0xb1, PT ;  /* 0x000000b10300780c */ /* 0x000fe20003f64270 */
[----:B--2---:R-:W-:-:S05]  /*37a10*/  FMUL R12, R12, R2 ;  /* 0x000000020c0c7220 */ /* 0x004fca0000400000 */
[----:B------:R-:W-:-:S05]  /*37a20*/  F2FP.F16.F32.PACK_AB R12, RZ, R12 ;  /* 0x0000000cff0c723e */ /* 0x000fca00000000ff */
[----:B------:R0:W-:Y:S01]  /*37a30*/  @P0 STG.E.U16 desc[UR46][R4.64+0x110], R12 ;  /* 0x0001100c04000986 */ /* 0x0001e2000c10152e */
[----:B------:R-:W-:Y:S01]  /*37a40*/  ISETP.GT.AND P0, PT, R0, RZ, P1 ;  /* 0x000000ff0000720c */ /* 0x000fe20000f04270 */
[----:B0-----:R-:W-:-:S05]  /*37a50*/  FMUL R12, R19, R2 ;  /* 0x00000002130c7220 */ /* 0x001fca0000400000 */
[----:B------:R-:W-:-:S07]  /*37a60*/  F2FP.F16.F32.PACK_AB R12, RZ, R12 ;  /* 0x0000000cff0c723e */ /* 0x000fce00000000ff */
[----:B------:R0:W-:Y:S01]  /*37a70*/  @P0 STG.E.U16 desc[UR46][R4.64+0x112], R12 ;  /* 0x0001120c04000986 */ /* 0x0001e2000c10152e */
[----:B------:R-:W-:Y:S02]  /*37a80*/  ISETP.GT.AND P0, PT, R0, 0x8, P2 ;  /* 0x000000080000780c */ /* 0x000fe40001704270 */
[----:B------:R-:W-:Y:S01]  /*37a90*/  ISETP.GT.AND P2, PT, R3, 0x90, PT ;  /* 0x000000900300780c */ /* 0x000fe20003f44270 */
[----:B0-----:R-:W-:-:S05]  /*37aa0*/  FMUL R12, R235, R2 ;  /* 0x00000002eb0c7220 */ /* 0x001fca0000400000 */
[----:B------:R-:W-:-:S05]  /*37ab0*/  F2FP.F16.F32.PACK_AB R12, RZ, R12 ;  /* 0x0000000cff0c723e */ /* 0x000fca00000000ff */
[----:B------:R0:W-:Y:S01]  /*37ac0*/  @P0 STG.E.U16 desc[UR46][R6.64+0x110], R12 ;  /* 0x0001100c06000986 */ /* 0x0001e2000c10152e */
[----:B------:R-:W-:Y:S02]  /*37ad0*/  ISETP.GT.AND P0, PT, R0, 0x8, P1 ;  /* 0x000000080000780c */ /* 0x000fe40000f04270 */
[----:B------:R-:W-:Y:S01]  /*37ae0*/  ISETP.GT.AND P1, PT, R3, 0x91, PT ;  /* 0x000000910300780c */ /* 0x000fe20003f24270 */
[----:B0-----:R-:W-:-:S05]  /*37af0*/  FMUL R12, R234, R2 ;  /* 0x00000002ea0c7220 */ /* 0x001fca0000400000 */
[----:B------:R-:W-:-:S05]  /*37b00*/  F2FP.F16.F32.PACK_AB R12, RZ, R12 ;  /* 0x0000000cff0c723e */ /* 0x000fca00000000ff */
[----:B------:R0:W-:Y:S01]  /*37b10*/  @P0 STG.E.U16 desc[UR46][R6.64+0x112], R12 ;  /* 0x0001120c06000986 */ /* 0x0001e2000c10152e */
[----:B------:R-:W-:Y:S01]  /*37b20*/  ISETP.GT.AND P0, PT, R0, RZ, P2 ;  /* 0x000000ff0000720c */ /* 0x000fe20001704270 */
[----:B0-----:R-:W-:-:S05]  /*37b30*/  FMUL R12, R233, R2 ;  /* 0x00000002e90c7220 */ /* 0x001fca0000400000 */
[----:B------:R-:W-:-:S07]  /*37b40*/  F2FP.F16.F32.PACK_AB R12, RZ, R12 ;  /* 0x0000000cff0c723e */ /* 0x000fce00000000ff */
        /* <DEDUP_REMOVED lines=83> */
[----:B------:R-:W-:-:S04]  /*38080*/  ISETP.GT.AND P0, PT, R3, 0xb8, PT ;  /* 0x000000b80300780c */ /* 0x000fc80003f04270 */
[----:B------:R-:W-:Y:S01]  /*38090*/  ISETP.GT.AND P1, PT, R0, RZ, P0 ;  /* 0x000000ff0000720c */ /* 0x000fe20000724270 */
        /* <DEDUP_REMOVED lines=8> */
[----:B------:R-:W-:Y:S01]  /*38120*/  ISETP.GT.AND P6, PT, R0, 0x8, P0 ;  /* 0x000000080000780c */ /* 0x000fe200007c4270 */
[----:B0-----:R-:W-:Y:S02]  /*38130*/  FMUL R12, R14, R2 ;  /* 0x000000020e0c7220 */ /* 0x001fe40000400000 */
[----:B------:R-:W2:Y:S03]  /*38140*/  LDL.LU R14, [R1+0x300] ;  /* 0x00030000010e7983 */ /* 0x000ea60000300800 */
[----:B------:R-:W-:-:S07]  /*38150*/  F2FP.F16.F32.PACK_AB R12, RZ, R12 ;  /* 0x0000000cff0c723e */ /* 0x000fce00000000ff */
[----:B------:R0:W-:Y:S02]  /*38160*/  @P6 STG.E.U16 desc[UR46][R6.64+0x170], R12 ;  /* 0x0001700c06006986 */ /* 0x0001e4000c10152e */
[----:B0-----:R-:W-:Y:S02]  /*38170*/  FMUL R12, R13, R2 ;  /* 0x000000020d0c7220 */ /* 0x001fe40000400000 */
[----:B------:R-:W3:Y:S04]  /*38180*/  LDL.LU R13, [R1+0x304] ;  /* 0x00030400010d7983 */ /* 0x000ee80000300800 */
[----:B------:R-:W4:Y:S01]  /*38190*/  LDL.LU R18, [R1+0x308] ;  /* 0x0003080001127983 */ /* 0x000f220000300800 */
[C---:B------:R-:W-:Y:S02]  /*381a0*/  ISETP.GT.AND P6, PT, R0.reuse, 0x8, P1 ;  /* 0x000000080000780c */ /* 0x040fe40000fc4270 */
[----:B------:R-:W-:Y:S01]  /*381b0*/  F2FP.F16.F32.PACK_AB R12, RZ, R12 ;  /* 0x0000000cff0c723e */ /* 0x000fe200000000ff */
[----:B------:R-:W5:Y:S04]  /*381c0*/  LDL.LU R19, [R1+0x424] ;  /* 0x0004240001137983 */ /* 0x000f680000300800 */
[----:B------:R-:W5:Y:S04]  /*381d0*/  LDL.LU R235, [R1+0x428] ;  /* 0x0004280001eb7983 */ /* 0x000f680000300800 */
[----:B------:R-:W5:Y:S04]  /*381e0*/  LDL.LU R234, [R1+0x42c] ;  /* 0x00042c0001ea7983 */ /* 0x000f680000300800 */
[----:B------:R2:W-:Y:S01]  /*381f0*/  @P6 STG.E.U16 desc[UR46][R6.64+0x172], R12 ;  /* 0x0001720c06006986 */ /* 0x0005e2000c10152e */
[----:B------:R-:W-:-:S03]  /*38200*/  ISETP.GT.AND P6, PT, R0, 0x80, P5 ;  /* 0x000000800000780c */ /* 0x000fc60002fc4270 */
[----:B------:R-:W5:Y:S04]  /*38210*/  LDL.LU R233, [R1+0x430] ;  /* 0x0004300001e97983 */ /* 0x000f680000300800 */
        /* <DEDUP_REMOVED lines=18> */
[----:B------:R-:W5:Y:S01]  /*38340*/  LDL.LU R20, [R1+0x47c] ;  /* 0x00047c0001147983 */ /* 0x000f620000300800 */
[----:B--2---:R-:W-:-:S05]  /*38350*/  FMUL R12, R14, R2 ;  /* 0x000000020e0c7220 */ /* 0x004fca0000400000 */
[----:B------:R-:W-:-:S05]  /*38360*/  F2FP.F16.F32.PACK_AB R12, RZ, R12 ;  /* 0x0000000cff0c723e */ /* 0x000fca00000000ff */
[----:B------:R3:W-:Y:S01]  /*38370*/  @P6 STG.E.U16 desc[UR46][R10.64], R12 ;  /* 0x0000000c0a006986 */ /* 0x0007e2000c10152e */
[----:B------:R-:W-:-:S04]  /*38380*/  ISETP.GT.AND P6, PT, R3, 0x1, PT ;  /* 0x000000010300780c */ /* 0x000fc80003fc4270 */
[----:B------:R-:W-:Y:S01]  /*38390*/  ISETP.GT.AND P6, PT, R0, 0x80, P6 ;  /* 0x000000800000780c */ /* 0x000fe200037c4270 */
[----:B---3--:R-:W-:-:S05]  /*383a0*/  FMUL R12, R13, R2 ;  /* 0x000000020d0c7220 */ /* 0x008fca0000400000 */
[----:B------:R-:W-:-:S07]  /*383b0*/  F2FP.F16.F32.PACK_AB R12, RZ, R12 ;  /* 0x0000000cff0c723e */ /* 0x000fce00000000ff */
[----:B------:R0:W-:Y:S01]  /*383c0*/  @P6 STG.E.U16 desc[UR46][R10.64+0x2], R12 ;  /* 0x0000020c0a006986 */ /* 0x0001e2000c10152e */
[----:B------:R-:W-:-:S04]  /*383d0*/  IADD3 R14, P6, R10, UR5, RZ ;  /* 0x000000050a0e7c10 */ /* 0x000fc8000ffde0ff */
[----:B------:R-:W-:Y:S02]  /*383e0*/  IADD3.X R15, R11, UR4, RZ, P6, !PT ;  /* 0x000000040b0f7c10 */ /* 0x000fe4000b7fe4ff */
[----:B0-----:R-:W-:-:S04]  /*383f0*/  IADD3 R12, P6, R8, UR5, RZ ;  /* 0x00000005080c7c10 */ /* 0x001fc8000ffde0ff */
[----:B------:R-:W-:Y:S02]  /*38400*/  IADD3.X R13, R9, UR4, RZ, P6, !PT ;  /* 0x00000004090d7c10 */ /* 0x000fe4000b7fe4ff */
[----:B------:R-:W-:Y:S01]  /*38410*/  ISETP.GT.AND P6, PT, R0, 0x88, P5 ;  /* 0x000000880000780c */ /* 0x000fe20002fc4270 */
[----:B----4-:R-:W-:-:S05]  /*38420*/  FMUL R18, R18, R2 ;  /* 0x0000000212127220 */ /* 0x010fca0000400000 */
[----:B------:R-:W-:-:S07]  /*38430*/  F2FP.F16.F32.PACK_AB R18, RZ, R18 ;  /* 0x00000012ff12723e */ /* 0x000fce00000000ff */
[----:B------:R0:W-:Y:S04]  /*38440*/  @P6 STG.E.U16 desc[UR46][R14.64], R18 ;  /* 0x000000120e006986 */ /* 0x0001e8000c10152e */
[----:B0-----:R-:W2:Y:S01]  /*38450*/  LDL.LU R18, [R1+0x30c] ;  /* 0x00030c0001127983 */ /* 0x001ea20000300800 */
[----:B------:R-:W-:-:S04]  /*38460*/  ISETP.GT.AND P6, PT, R3, 0x1, PT ;  /* 0x000000010300780c */ /* 0x000fc80003fc4270 */
[----:B------:R-:W-:Y:S01]  /*38470*/  ISETP.GT.AND P6, PT, R0, 0x88, P6 ;  /* 0x000000880000780c */ /* 0x000fe200037c4270 */
[----:B--2---:R-:W-:-:S05]  /*38480*/  FMUL R18, R18, R2 ;  /* 0x0000000212127220 */ /* 0x004fca0000400000 */
        /* <DEDUP_REMOVED lines=415> */
[----:B------:R5:W-:Y:S01]  /*39e80*/  @P6 STG.E.U16 desc[UR46][R10.64+0x120], R18 ;  /* 0x000120120a006986 */ /* 0x000be2000c10152e */
[----:B------:R-:W-:-:S04]  /*39e90*/  ISETP.GT.AND P6, PT, R3, 0x91, PT ;  /* 0x000000910300780c */ /* 0x000fc80003fc4270 */
[----:B------:R-:W-:Y:S01]  /*39ea0*/  ISETP.GT.AND P6, PT, R0, 0x80, P6 ;  /* 0x000000800000780c */ /* 0x000fe200037c4270 */
[----:B-----5:R-:W-:Y:S02]  /*39eb0*/  FMUL R18, R19, R2 ;  /* 0x0000000213127220 */ /* 0x020fe40000400000 */
[----:B------:R-:W2:Y:S03]  /*39ec0*/  LDL.LU R19, [R1+0x2a4] ;  /* 0x0002a40001137983 */ /* 0x000ea60000300800 */
[----:B------:R-:W-:-:S07]  /*39ed0*/  F2FP.F16.F32.PACK_AB R18, RZ, R18 ;  /* 0x00000012ff12723e */ /* 0x000fce00000000ff */
[----:B------:R0:W-:Y:S01]  /*39ee0*/  @P6 STG.E.U16 desc[UR46][R10.64+0x122], R18 ;  /* 0x000122120a006986 */ /* 0x0001e2000c10152e */
[----:B------:R-:W-:-:S04]  /*39ef0*/  ISETP.GT.AND P6, PT, R3, 0x90, PT ;  /* 0x000000900300780c */ /* 0x000fc80003fc4270 */
[----:B------:R-:W-:Y:S01]  /*39f00*/  ISETP.GT.AND P6, PT, R0, 0x88, P6 ;  /* 0x000000880000780c */ /* 0x000fe200037c4270 */
[----:B0-----:R-:W-:Y:S02]  /*39f10*/  FMUL R18, R235, R2 ;  /* 0x00000002eb127220 */ /* 0x001fe40000400000 */
[----:B------:R-:W3:Y:S03]  /*39f20*/  LDL.LU R235, [R1+0x2a8] ;  /* 0x0002a80001eb7983 */ /* 0x000ee60000300800 */
[----:B------:R-:W-:-:S07]  /*39f30*/  F2FP.F16.F32.PACK_AB R18, RZ, R18 ;  /* 0x00000012ff12723e */ /* 0x000fce00000000ff */
[----:B------:R0:W-:Y:S01]  /*39f40*/  @P6 STG.E.U16 desc[UR46][R14.64+0x120], R18 ;  /* 0x000120120e006986 */ /* 0x0001e2000c10152e */
[----:B------:R-:W-:-:S04]  /*39f50*/  ISETP.GT.AND P6, PT, R3, 0x91, PT ;  /* 0x000000910300780c */ /* 0x000fc80003fc4270 */
[----:B------:R-:W-:Y:S01]  /*39f60*/  ISETP.GT.AND P6, PT, R0, 0x88, P6 ;  /* 0x000000880000780c */ /* 0x000fe200037c4270 */
[----:B0-----:R-:W-:Y:S02]  /*39f70*/  FMUL R18, R234, R2 ;  /* 0x00000002ea127220 */ /* 0x001fe40000400000 */
[----:B------:R-:W4:Y:S03]  /*39f80*/  LDL.LU R234, [R1+0x2ac] ;  /* 0x0002ac0001ea7983 */ /* 0x000f260000300800 */
[----:B------:R-:W-:-:S07]  /*39f90*/  F2FP.F16.F32.PACK_AB R18, RZ, R18 ;  /* 0x00000012ff12723e */ /* 0x000fce00000000ff */
[----:B------:R0:W-:Y:S01]  /*39fa0*/  @P6 STG.E.U16 desc[UR46][R14.64+0x122], R18 ;  /* 0x000122120e006986 */ /* 0x0001e2000c10152e */
[----:B------:R-:W-:-:S04]  /*39fb0*/  ISETP.GT.AND P6, PT, R3, 0x98, PT ;  /* 0x000000980300780c */ /* 0x000fc80003fc4270 */
[----:B------:R-:W-:Y:S01]  /*39fc0*/  ISETP.GT.AND P6, PT, R0, 0x80, P6 ;  /* 0x000000800000780c */ /* 0x000fe200037c4270 */
[----:B0-----:R-:W-:Y:S02]  /*39fd0*/  FMUL R18, R233, R2 ;  /* 0x00000002e9127220 */ /* 0x001fe40000400000 */
[----:B------:R-:W5:Y:S03]  /*39fe0*/  LDL.LU R233, [R1+0x2b0] ;  /* 0x0002b00001e97983 */ /* 0x000f660000300800 */
        /* <DEDUP_REMOVED lines=63> */
[----:B------:R-:W4:Y:S03]  /*3a3e0*/  LDL.LU R222, [R1+0x2dc] ;  /* 0x0002dc0001de7983 */ /* 0x000f260000300800 */
[----:B------:R-:W-:-:S07]  /*3a3f0*/  F2FP.F16.F32.PACK_AB R18, RZ, R18 ;  /* 0x00000012ff12723e */ /* 0x000fce00000000ff */
[----:B------:R0:W-:Y:S01]  /*3a400*/  @P6 STG.E.U16 desc[UR46][R14.64+0x152], R18 ;  /* 0x000152120e006986 */ /* 0x0001e2000c10152e */
        /* <DEDUP_REMOVED lines=16> */
[----:B0-----:R-:W-:-:S05]  /*3a510*/  FMUL R18, R216, R2 ;  /* 0x00000002d8127220 */ /* 0x001fca0000400000 */
[----:B------:R-:W-:-:S07]  /*3a520*/  F2FP.F16.F32.PACK_AB R18, RZ, R18 ;  /* 0x00000012ff12723e */ /* 0x000fce00000000ff */
[----:B------:R0:W-:Y:S01]  /*3a530*/  @P6 STG.E.U16 desc[UR46][R14.64+0x162], R18 ;  /* 0x000162120e006986 */ /* 0x0001e2000c10152e */
[----:B------:R-:W-:Y:S01]  /*3a540*/  ISETP.GT.AND P6, PT, R0, 0x80, P0 ;  /* 0x000000800000780c */ /* 0x000fe200007c4270 */
[----:B0-----:R-:W-:Y:S02]  /*3a550*/  FMUL R18, R23, R2 ;  /* 0x0000000217127220 */ /* 0x001fe40000400000 */
[----:B------:R-:W2:Y:S03]  /*3a560*/  LDL.LU R23, [R1+0x2ec] ;  /* 0x0002ec0001177983 */ /* 0x000ea60000300800 */
[----:B------:R-:W-:-:S07]  /*3a570*/  F2FP.F16.F32.PACK_AB R18, RZ, R18 ;  /* 0x00000012ff12723e */ /* 0x000fce00000000ff */
[----:B------:R0:W-:Y:S01]  /*3a580*/  @P6 STG.E.U16 desc[UR46][R10.64+0x170], R18 ;  /* 0x000170120a006986 */ /* 0x0001e2000c10152e */
[----:B------:R-:W-:Y:S01]  /*3a590*/  ISETP.GT.AND P6, PT, R0, 0x80, P1 ;  /* 0x000000800000780c */ /* 0x000fe20000fc4270 */
[----:B0-----:R-:W-:Y:S02]  /*3a5a0*/  FMUL R18, R22, R2 ;  /* 0x0000000216127220 */ /* 0x001fe40000400000 */
[----:B------:R-:W3:Y:S03]  /*3a5b0*/  LDL.LU R22, [R1+0x2f0] ;  /* 0x0002f00001167983 */ /* 0x000ee60000300800 */
        /* <DEDUP_REMOVED lines=10> */
[----:B------:R-:W-:Y:S01]  /*3a660*/  F2FP.F16.F32.PACK_AB R18, RZ, R18 ;  /* 0x00000012ff12723e */ /* 0x000fe200000000ff */
[----:B------:R-:W5:Y:S06]  /*3a670*/  LDL.LU R216, [R1+0x2fc] ;  /* 0x0002fc0001d87983 */ /* 0x000f6c0000300800 */
[----:B------:R0:W-:Y:S04]  /*3a680*/  @P6 STG.E.U16 desc[UR46][R14.64+0x172], R18 ;  /* 0x000172120e006986 */ /* 0x0001e8000c10152e */
[----:B0-----:R-:W2:Y:S01]  /*3a690*/  LDL.LU R14, [R1+0x180] ;  /* 0x00018000010e7983 */ /* 0x001ea20000300800 */
[----:B------:R-:W-:-:S03]  /*3a6a0*/  ISETP.GT.AND P6, PT, R0, 0x100, P5 ;  /* 0x000001000000780c */ /* 0x000fc60002fc4270 */
[----:B------:R-:W5:Y:S01]  /*3a6b0*/  LDL.LU R18, [R1+0x2a0] ;  /* 0x0002a00001127983 */ /* 0x000f620000300800 */
[----:B--2---:R-:W-:-:S05]  /*3a6c0*/  FMUL R14, R14, R2 ;  /* 0x000000020e0e7220 */ /* 0x004fca0000400000 */
[----:B------:R-:W-:-:S05]  /*3a6d0*/  F2FP.F16.F32.PACK_AB R14, RZ, R14 ;  /* 0x0000000eff0e723e */ /* 0x000fca00000000ff */
        /* <DEDUP_REMOVED lines=405> */
[----:B------:R-:W-:Y:S02]  /*3c030*/  ISETP.GT.AND P5, PT, R0, 0x108, P6 ;  /* 0x000001080000780c */ /* 0x000fe400037a4270 */
[----:B------:R-:W-:Y:S01]  /*3c040*/  ISETP.GT.AND P6, PT, R3, 0x90, PT ;  /* 0x000000900300780c */ /* 0x000fe20003fc4270 */
[-C--:B------:R-:W-:Y:S01]  /*3c050*/  FMUL R23, R23, R2.reuse ;  /* 0x0000000217177220 */ /* 0x080fe20000400000 */
[-C--:B---3--:R-:W-:Y:S01]  /*3c060*/  FMUL R22, R22, R2.reuse ;  /* 0x0000000216167220 */ /* 0x088fe20000400000 */
[-C--:B----4-:R-:W-:Y:S01]  /*3c070*/  FMUL R21, R21, R2.reuse ;  /* 0x0000000215157220 */ /* 0x090fe20000400000 */
[-C--:B-----5:R-:W-:Y:S01]  /*3c080*/  FMUL R20, R20, R2.reuse ;  /* 0x0000000214147220 */ /* 0x0a0fe20000400000 */
[----:B--2---:R-:W-:-:S05]  /*3c090*/  FMUL R14, R14, R2 ;  /* 0x000000020e0e7220 */ /* 0x004fca0000400000 */
[----:B------:R-:W-:-:S05]  /*3c0a0*/  F2FP.F16.F32.PACK_AB R14, RZ, R14 ;  /* 0x0000000eff0e723e */ /* 0x000fca00000000ff */
[----:B------:R0:W-:Y:S01]  /*3c0b0*/  @P5 STG.E.U16 desc[UR46][R12.64+0x112], R14 ;  /* 0x0001120e0c005986 */ /* 0x0001e2000c10152e */
[----:B------:R-:W-:Y:S02]  /*3c0c0*/  ISETP.GT.AND P5, PT, R0, 0x100, P6 ;  /* 0x000001000000780c */ /* 0x000fe400037a4270 */
[----:B------:R-:W-:Y:S01]  /*3c0d0*/  ISETP.GT.AND P6, PT, R3, 0x91, PT ;  /* 0x000000910300780c */ /* 0x000fe20003fc4270 */
[----:B0-----:R-:W-:-:S05]  /*3c0e0*/  FMUL R14, R18, R2 ;  /* 0x00000002120e7220 */ /* 0x001fca0000400000 */
[----:B------:R-:W-:-:S05]  /*3c0f0*/  F2FP.F16.F32.PACK_AB R14, RZ, R14 ;  /* 0x0000000eff0e723e */ /* 0x000fca00000000ff */
[----:B------:R0:W-:Y:S01]  /*3c100*/  @P5 STG.E.U16 desc[UR46][R8.64+0x120], R14 ;  /* 0x0001200e08005986 */ /* 0x0001e2000c10152e */
[----:B------:R-:W-:Y:S01]  /*3c110*/  ISETP.GT.AND P5, PT, R0, 0x100, P6 ;  /* 0x000001000000780c */ /* 0x000fe200037a4270 */
[----:B0-----:R-:W-:-:S05]  /*3c120*/  FMUL R14, R19, R2 ;  /* 0x00000002130e7220 */ /* 0x001fca0000400000 */
[----:B------:R-:W-:-:S07]  /*3c130*/  F2FP.F16.F32.PACK_AB R14, RZ, R14 ;  /* 0x0000000eff0e723e */ /* 0x000fce00000000ff */
[----:B------:R0:W-:Y:S01]  /*3c140*/  @P5 STG.E.U16 desc[UR46][R8.64+0x122], R14 ;  /* 0x0001220e08005986 */ /* 0x0001e2000c10152e */
[----:B------:R-:W-:-:S04]  /*3c150*/  ISETP.GT.AND P5, PT, R3, 0x90, PT ;  /* 0x000000900300780c */ /* 0x000fc80003fa4270 */
[----:B------:R-:W-:Y:S01]  /*3c160*/  ISETP.GT.AND P5, PT, R0, 0x108, P5 ;  /* 0x000001080000780c */ /* 0x000fe20002fa4270 */
[-C--:B0-----:R-:W-:Y:S01]  /*3c170*/  FMUL R14, R235, R2.reuse ;  /* 0x00000002eb0e7220 */ /* 0x081fe20000400000 */
[----:B------:R-:W-:Y:S01]  /*3c180*/  FMUL R18, R222, R2 ;  /* 0x00000002de127220 */ /* 0x000fe20000400000 */
[----:B------:R-:W2:Y:S03]  /*3c190*/  LDL.LU R235, [R1+0x13c] ;  /* 0x00013c0001eb7983 */ /* 0x000ea60000300800 */
[----:B------:R-:W-:-:S07]  /*3c1a0*/  F2FP.F16.F32.PACK_AB R14, RZ, R14 ;  /* 0x0000000eff0e723e */ /* 0x000fce00000000ff */
[----:B------:R0:W-:Y:S01]  /*3c1b0*/  @P5 STG.E.U16 desc[UR46][R12.64+0x120], R14 ;  /* 0x0001200e0c005986 */ /* 0x0001e2000c10152e */
[----:B------:R-:W-:Y:S02]  /*3c1c0*/  ISETP.GT.AND P5, PT, R0, 0x108, P6 ;  /* 0x000001080000780c */ /* 0x000fe400037a4270 */
[----:B------:R-:W-:Y:S01]  /*3c1d0*/  ISETP.GT.AND P6, PT, R3, 0x98, PT ;  /* 0x000000980300780c */ /* 0x000fe20003fc4270 */
[----:B0-----:R-:W-:Y:S01]  /*3c1e0*/  FMUL R14, R234, R2 ;  /* 0x00000002ea0e7220 */ /* 0x001fe20000400000 */
[----:B------:R-:W-:Y:S01]  /*3c1f0*/  F2FP.F16.F32.PACK_AB R18, RZ, R18 ;  /* 0x00000012ff12723e */ /* 0x000fe200000000ff */
[----:B------:R-:W3:Y:S03]  /*3c200*/  LDL.LU R234, [R1+0x140] ;  /* 0x0001400001ea7983 */ /* 0x000ee60000300800 */
[----:B------:R-:W-:-:S05]  /*3c210*/  F2FP.F16.F32.PACK_AB R14, RZ, R14 ;  /* 0x0000000eff0e723e */ /* 0x000fca00000000ff */
[----:B------:R0:W-:Y:S01]  /*3c220*/  @P5 STG.E.U16 desc[UR46][R12.64+0x122], R14 ;  /* 0x0001220e0c005986 */ /* 0x0001e2000c10152e */
[----:B------:R-:W-:Y:S02]  /*3c230*/  ISETP.GT.AND P5, PT, R0, 0x100, P6 ;  /* 0x000001000000780c */ /* 0x000fe400037a4270 */
[----:B------:R-:W-:Y:S01]  /*3c240*/  ISETP.GT.AND P6, PT, R3, 0x99, PT ;  /* 0x000000990300780c */ /* 0x000fe20003fc4270 */
[-C--:B0-----:R-:W-:Y:S01]  /*3c250*/  FMUL R14, R233, R2.reuse ;  /* 0x00000002e90e7220 */ /* 0x081fe20000400000 */
[----:B------:R-:W-:Y:S01]  /*3c260*/  PRMT R217, R18, 0x7610, R217 ;  /* 0x0000761012d97816 */ /* 0x000fe200000000d9 */
[----:B------:R-:W-:Y:S01]  /*3c270*/  FMUL R19, R219, R2 ;  /* 0x00000002db137220 */ /* 0x000fe20000400000 */
[----:B------:R-:W4:Y:S02]  /*3c280*/  LDL.LU R233, [R1+0x144] ;  /* 0x0001440001e97983 */ /* 0x000f240000300800 */
[----:B------:R-:W-:-:S05]  /*3c290*/  F2FP.F16.F32.PACK_AB R14, RZ, R14 ;  /* 0x0000000eff0e723e */ /* 0x000fca00000000ff */
        /* <DEDUP_REMOVED lines=12> */
[----:B------:R-:W-:Y:S02]  /*3c360*/  ISETP.GT.AND P5, PT, R0, 0x108, P6 ;  /* 0x000001080000780c */ /* 0x000fe400037a4270 */
[----:B------:R-:W-:Y:S01]  /*3c370*/  ISETP.GT.AND P6, PT, R3, 0xa0, PT ;  /* 0x000000a00300780c */ /* 0x000fe20003fc4270 */
[----:B0-----:R-:W-:Y:S02]  /*3c380*/  FMUL R14, R230, R2 ;  /* 0x00000002e60e7220 */ /* 0x001fe40000400000 */
[----:B------:R-:W5:Y:S03]  /*3c390*/  LDL.LU R230, [R1+0x150] ;  /* 0x0001500001e67983 */ /* 0x000f660000300800 */
[----:B------:R-:W-:-:S05]  /*3c3a0*/  F2FP.F16.F32.PACK_AB R14, RZ, R14 ;  /* 0x0000000eff0e723e */ /* 0x000fca00000000ff */
[----:B------:R0:W-:Y:S01]  /*3c3b0*/  @P5 STG.E.U16 desc[UR46][R12.64+0x132], R14 ;  /* 0x0001320e0c005986 */ /* 0x0001e2000c10152e */
[----:B------:R-:W-:Y:S02]  /*3c3c0*/  ISETP.GT.AND P5, PT, R0, 0x100, P6 ;  /* 0x000001000000780c */ /* 0x000fe400037a4270 */
[----:B------:R-:W-:Y:S01]  /*3c3d0*/  ISETP.GT.AND P6, PT, R3, 0xa1, PT ;  /* 0x000000a10300780c */ /* 0x000fe20003fc4270 */
[----:B0-----:R-:W-:Y:S02]  /*3c3e0*/  FMUL R14, R229, R2 ;  /* 0x00000002e50e7220 */ /* 0x001fe40000400000 */
[----:B------:R-:W5:Y:S03]  /*3c3f0*/  LDL.LU R229, [R1+0x154] ;  /* 0x0001540001e57983 */ /* 0x000f660000300800 */
        /* <DEDUP_REMOVED lines=14> */
[----:B0-----:R-:W-:Y:S01]  /*3c4e0*/  FMUL R14, R226, R2 ;  /* 0x00000002e20e7220 */ /* 0x001fe20000400000 */
[----:B------:R-:W-:Y:S01]  /*3c4f0*/  ISETP.GT.AND P6, PT, R3, 0xa8, PT ;  /* 0x000000a80300780c */ /* 0x000fe20003fc4270 */
[----:B------:R-:W5:Y:S03]  /*3c500*/  LDL.LU R226, [R1+0x160] ;  /* 0x0001600001e27983 */ /* 0x000f660000300800 */
[----:B------:R-:W-:-:S04]  /*3c510*/  F2FP.F16.F32.PACK_AB R14, RZ, R14 ;  /* 0x0000000eff0e723e */ /* 0x000fc800000000ff */
[----:B------:R-:W-:Y:S01]  /*3c520*/  PRMT R15, R14, 0x7610, R15 ;  /* 0x000076100e0f7816 */ /* 0x000fe2000000000f */
[----:B------:R-:W-:Y:S02]  /*3c530*/  FMUL R14, R225, R2 ;  /* 0x00000002e10e7220 */ /* 0x000fe40000400000 */
[----:B------:R-:W5:Y:S04]  /*3c540*/  LDL.LU R225, [R1+0x164] ;  /* 0x0001640001e17983 */ /* 0x000f680000300800 */
[----:B------:R0:W-:Y:S01]  /*3c550*/  @P5 STG.E.U16 desc[UR46][R12.64+0x142], R15 ;  /* 0x0001420f0c005986 */ /* 0x0001e2000c10152e */
[----:B------:R-:W-:Y:S02]  /*3c560*/  ISETP.GT.AND P5, PT, R0, 0x100, P6 ;  /* 0x000001000000780c */ /* 0x000fe400037a4270 */
[----:B------:R-:W-:-:S02]  /*3c570*/  F2FP.F16.F32.PACK_AB R14, RZ, R14 ;  /* 0x0000000eff0e723e */ /* 0x000fc400000000ff */
[----:B------:R-:W-:-:S09]  /*3c580*/  ISETP.GT.AND P6, PT, R0, 0x108, P6 ;  /* 0x000001080000780c */ /* 0x000fd200037c4270 */
[----:B------:R1:W-:Y:S01]  /*3c590*/  @P5 STG.E.U16 desc[UR46][R8.64+0x150], R14 ;  /* 0x0001500e08005986 */ /* 0x0003e2000c10152e */
[----:B------:R-:W-:Y:S01]  /*3c5a0*/  ISETP.GT.AND P5, PT, R0, 0x100, P4 ;  /* 0x000001000000780c */ /* 0x000fe200027a4270 */
[-C--:B0-----:R-:W-:Y:S01]  /*3c5b0*/  FMUL R15, R224, R2.reuse ;  /* 0x00000002e00f7220 */ /* 0x081fe20000400000 */
[----:B-1----:R-:W-:-:S04]  /*3c5c0*/  FMUL R14, R223, R2 ;  /* 0x00000002df0e7220 */ /* 0x002fc80000400000 */
[----:B------:R-:W-:Y:S01]  /*3c5d0*/  F2FP.F16.F32.PACK_AB R15, RZ, R15 ;  /* 0x0000000fff0f723e */ /* 0x000fe200000000ff */
[----:B------:R-:W5:Y:S01]  /*3c5e0*/  LDL.LU R224, [R1+0x168] ;  /* 0x0001680001e07983 */ /* 0x000f620000300800 */
[----:B------:R-:W-:-:S05]  /*3c5f0*/  F2FP.F16.F32.PACK_AB R14, RZ, R14 ;  /* 0x0000000eff0e723e */ /* 0x000fca00000000ff */
[----:B------:R0:W-:Y:S01]  /*3c600*/  @P5 STG.E.U16 desc[UR46][R8.64+0x152], R15 ;  /* 0x0001520f08005986 */ /* 0x0001e2000c10152e */
[----:B------:R-:W-:-:S03]  /*3c610*/  ISETP.GT.AND P4, PT, R0, 0x108, P4 ;  /* 0x000001080000780c */ /* 0x000fc60002784270 */
[----:B------:R1:W-:Y:S01]  /*3c620*/  @P6 STG.E.U16 desc[UR46][R12.64+0x150], R14 ;  /* 0x0001500e0c006986 */ /* 0x0003e2000c10152e */
[C---:B------:R-:W-:Y:S02]  /*3c630*/  ISETP.GT.AND P5, PT, R0.reuse, 0x100, P3 ;  /* 0x000001000000780c */ /* 0x040fe40001fa4270 */
[----:B------:R-:W-:Y:S01]  /*3c640*/  ISETP.GT.AND P6, PT, R0, 0x100, P2 ;  /* 0x000001000000780c */ /* 0x000fe200017c4270 */
[----:B------:R-:W5:Y:S01]  /*3c650*/  LDL.LU R223, [R1+0x16c] ;  /* 0x00016c0001df7983 */ /* 0x000f620000300800 */
[-C--:B0-----:R-:W-:Y:S01]  /*3c660*/  FMUL R15, R221, R2.reuse ;  /* 0x00000002dd0f7220 */ /* 0x081fe20000400000 */
[----:B-1----:R-:W-:-:S04]  /*3c670*/  FMUL R14, R220, R2 ;  /* 0x00000002dc0e7220 */ /* 0x002fc80000400000 */
[----:B------:R-:W-:Y:S01]  /*3c680*/  F2FP.F16.F32.PACK_AB R15, RZ, R15 ;  /* 0x0000000fff0f723e */ /* 0x000fe200000000ff */
[----:B------:R-:W-:Y:S01]  /*3c690*/  @P4 STG.E.U16 desc[UR46][R12.64+0x152], R217 ;  /* 0x000152d90c004986 */ /* 0x000fe2000c10152e */
[----:B------:R-:W-:Y:S02]  /*3c6a0*/  ISETP.GT.AND P2, PT, R0, 0x108, P2 ;  /* 0x000001080000780c */ /* 0x000fe40001744270 */
[----:B------:R-:W-:Y:S01]  /*3c6b0*/  F2FP.F16.F32.PACK_AB R14, RZ, R14 ;  /* 0x0000000eff0e723e */ /* 0x000fe200000000ff */
[----:B------:R-:W5:Y:S01]  /*3c6c0*/  LDL.LU R222, [R1+0x170] ;  /* 0x0001700001de7983 */ /* 0x000f620000300800 */
[----:B------:R-:W-:Y:S02]  /*3c6d0*/  PRMT R18, R15, 0x7610, R18 ;  /* 0x000076100f127816 */ /* 0x000fe40000000012 */
[----:B------:R-:W-:Y:S01]  /*3c6e0*/  PRMT R15, R14, 0x7610, R15 ;  /* 0x000076100e0f7816 */ /* 0x000fe2000000000f */
[----:B------:R-:W5:Y:S01]  /*3c6f0*/  LDL.LU R221, [R1+0x174] ;  /* 0x0001740001dd7983 */ /* 0x000f620000300800 */
[----:B------:R-:W-:-:S02]  /*3c700*/  F2FP.F16.F32.PACK_AB R14, RZ, R19 ;  /* 0x00000013ff0e723e */ /* 0x000fc400000000ff */
[C---:B------:R-:W-:Y:S01]  /*3c710*/  ISETP.GT.AND P3, PT, R0.reuse, 0x108, P3 ;  /* 0x000001080000780c */ /* 0x040fe20001f64270 */
[----:B------:R0:W-:Y:S01]  /*3c720*/  @P5 STG.E.U16 desc[UR46][R8.64+0x162], R15 ;  /* 0x0001620f08005986 */ /* 0x0001e2000c10152e */
[C---:B------:R-:W-:Y:S02]  /*3c730*/  ISETP.GT.AND P4, PT, R0.reuse, 0x100, P0 ;  /* 0x000001000000780c */ /* 0x040fe40000784270 */
[----:B------:R-:W-:Y:S01]  /*3c740*/  ISETP.GT.AND P5, PT, R0, 0x100, P1 ;  /* 0x000001000000780c */ /* 0x000fe20000fa4270 */
[----:B------:R1:W-:Y:S04]  /*3c750*/  @P6 STG.E.U16 desc[UR46][R8.64+0x160], R18 ;  /* 0x0001601208006986 */ /* 0x0003e8000c10152e */
[----:B------:R1:W-:Y:S01]  /*3c760*/  @P2 STG.E.U16 desc[UR46][R12.64+0x160], R14 ;  /* 0x0001600e0c002986 */ /* 0x0003e2000c10152e */
[----:B0-----:R-:W-:-:S03]  /*3c770*/  F2FP.F16.F32.PACK_AB R15, RZ, R22 ;  /* 0x00000016ff0f723e */ /* 0x001fc600000000ff */
[----:B------:R-:W5:Y:S01]  /*3c780*/  LDL.LU R220, [R1+0x178] ;  /* 0x0001780001dc7983 */ /* 0x000f620000300800 */
[----:B-1----:R-:W-:-:S03]  /*3c790*/  F2FP.F16.F32.PACK_AB R18, RZ, R23 ;  /* 0x00000017ff12723e */ /* 0x002fc600000000ff */
[----:B------:R-:W5:Y:S01]  /*3c7a0*/  LDL.LU R219, [R1+0x17c] ;  /* 0x00017c0001db7983 */ /* 0x000f620000300800 */
[----:B------:R-:W-:-:S03]  /*3c7b0*/  F2FP.F16.F32.PACK_AB R14, RZ, R21 ;  /* 0x00000015ff0e723e */ /* 0x000fc600000000ff */
[----:B------:R-:W2:Y:S01]  /*3c7c0*/  LDL.LU R217, [R1+0x138] ;  /* 0x0001380001d97983 */ /* 0x000ea20000300800 */
[----:B------:R-:W-:Y:S02]  /*3c7d0*/  PRMT R19, R18, 0x7610, R19 ;  /* 0x0000761012137816 */ /* 0x000fe40000000013 */
[----:B------:R-:W-:Y:S01]  /*3c7e0*/  PRMT R18, R15, 0x7610, R18 ;  /* 0x000076100f127816 */ /* 0x000fe20000000012 */
[----:B------:R-:W3:Y:S01]  /*3c7f0*/  LDL.LU R23, [R1+0x134] ;  /* 0x0001340001177983 */ /* 0x000ee20000300800 */
[----:B------:R-:W-:Y:S02]  /*3c800*/  PRMT R15, R14, 0x7610, R15 ;  /* 0x000076100e0f7816 */ /* 0x000fe4000000000f */
[----:B------:R-:W-:Y:S01]  /*3c810*/  F2FP.F16.F32.PACK_AB R14, RZ, R20 ;  /* 0x00000014ff0e723e */ /* 0x000fe200000000ff */
[----:B------:R-:W4:Y:S04]  /*3c820*/  LDL.LU R22, [R1+0x130] ;  /* 0x0001300001167983 */ /* 0x000f280000300800 */
[----:B------:R-:W5:Y:S04]  /*3c830*/  LDL.LU R21, [R1+0x12c] ;  /* 0x00012c0001157983 */ /* 0x000f680000300800 */
[----:B------:R-:W2:Y:S04]  /*3c840*/  LDL.LU R20, [R1+0x128] ;  /* 0x0001280001147983 */ /* 0x000ea80000300800 */
[----:B------:R0:W-:Y:S04]  /*3c850*/  @P3 STG.E.U16 desc[UR46][R12.64+0x162], R19 ;  /* 0x000162130c003986 */ /* 0x0001e8000c10152e */
[----:B------:R1:W-:Y:S04]  /*3c860*/  @P4 STG.E.U16 desc[UR46][R8.64+0x170], R18 ;  /* 0x0001701208004986 */ /* 0x0003e8000c10152e */
[----:B------:R1:W-:Y:S04]  /*3c870*/  @P5 STG.E.U16 desc[UR46][R8.64+0x172], R15 ;  /* 0x0001720f08005986 */ /* 0x0003e8000c10152e */
[----:B0-----:R-:W3:Y:S04]  /*3c880*/  LDL.LU R19, [R1+0x8] ;  /* 0x0000080001137983 */ /* 0x001ee80000300800 */
[----:B-1----:R-:W4:Y:S01]  /*3c890*/  LDL.LU R18, [R1+0x4] ;  /* 0x0000040001127983 */ /* 0x002f220000300800 */
[----:B------:R-:W-:-:S03]  /*3c8a0*/  PRMT R15, R14, 0x7610, R15 ;  /* 0x000076100e0f7816 */ /* 0x000fc6000000000f */
[----:B------:R-:W5:Y:S01]  /*3c8b0*/  LDL.LU R14, [R1] ;  /* 0x00000000010e7983 */ /* 0x000f620000300800 */
[C---:B------:R-:W-:Y:S02]  /*3c8c0*/  ISETP.GT.AND P0, PT, R0.reuse, 0x108, P0 ;  /* 0x000001080000780c */ /* 0x040fe40000704270 */
[----:B------:R-:W-:Y:S02]  /*3c8d0*/  ISETP.GT.AND P1, PT, R0, 0x108, P1 ;  /* 0x000001080000780c */ /* 0x000fe40000f24270 */
[----:B------:R-:W-:Y:S01]  /*3c8e0*/  ISETP.GT.AND P3, PT, R3, 0xc0, PT ;  /* 0x000000c00300780c */ /* 0x000fe20003f64270 */
[----:B------:R-:W-:-:S08]  /*3c8f0*/  FMUL R216, R216, R2 ;  /* 0x00000002d8d87220 */ /* 0x000fd00000400000 */
[----:B------:R0:W-:Y:S01]  /*3c900*/  @P0 STG.E.U16 desc[UR46][R12.64+0x170], R15 ;  /* 0x0001700f0c000986 */ /* 0x0001e2000c10152e */
[----:B------:R-:W-:Y:S02]  /*3c910*/  ISETP.GT.AND P0, PT, R0, RZ, P3 ;  /* 0x000000ff0000720c */ /* 0x000fe40001f04270 */
[----:B0-----:R-:W-:Y:S02]  /*3c920*/  F2FP.F16.F32.PACK_AB R15, RZ, R216 ;  /* 0x000000d8ff0f723e */ /* 0x001fe400000000ff */
[----:B------:R-:W2:Y:S04]  /*3c930*/  LDL.LU R216, [R1+0x124] ;  /* 0x0001240001d87983 */ /* 0x000ea80000300800 */
[----:B------:R0:W-:Y:S01]  /*3c940*/  @P1 STG.E.U16 desc[UR46][R12.64+0x172], R15 ;  /* 0x0001720f0c001986 */ /* 0x0001e2000c10152e */
[-C--:B----4-:R-:W-:Y:S01]  /*3c950*/  FMUL R18, R18, R2.reuse ;  /* 0x0000000212127220 */ /* 0x090fe20000400000 */
[----:B-----5:R-:W-:-:S04]  /*3c960*/  FMUL R14, R14, R2 ;  /* 0x000000020e0e7220 */ /* 0x020fc80000400000 */
[----:B0-----:R-:W-:Y:S02]  /*3c970*/  F2FP.F16.F32.PACK_AB R13, RZ, R18 ;  /* 0x00000012ff0d723e */ /* 0x001fe400000000ff */
[----:B------:R-:W-:-:S05]  /*3c980*/  F2FP.F16.F32.PACK_AB R14, RZ, R14 ;  /* 0x0000000eff0e723e */ /* 0x000fca00000000ff */
[----:B------:R0:W-:Y:S02]  /*3c990*/  @P0 STG.E.U16 desc[UR46][R4.64+0x180], R14 ;  /* 0x0001800e04000986 */ /* 0x0001e4000c10152e */
[----:B0-----:R-:W-:Y:S02]  /*3c9a0*/  PRMT R14, R13, 0x7610, R14 ;  /* 0x000076100d0e7816 */ /* 0x001fe4000000000e */
[----:B------:R-:W4:Y:S01]  /*3c9b0*/  LDL.LU R13, [R1+0xc] ;  /* 0x00000c00010d7983 */ /* 0x000f220000300800 */
[----:B------:R-:W-:Y:S01]  /*3c9c0*/  ISETP.GT.AND P6, PT, R3, 0xc1, PT ;  /* 0x000000c10300780c */ /* 0x000fe20003fc4270 */
[----:B---3--:R-:W-:-:S03]  /*3c9d0*/  FMUL R19, R19, R2 ;  /* 0x0000000213137220 */ /* 0x008fc60000400000 */
[C---:B------:R-:W-:Y:S02]  /*3c9e0*/  ISETP.GT.AND P2, PT, R0.reuse, RZ, P6 ;  /* 0x000000ff0000720c */ /* 0x040fe40003744270 */
[C---:B------:R-:W-:Y:S02]  /*3c9f0*/  ISETP.GT.AND P3, PT, R0.reuse, 0x8, P3 ;  /* 0x000000080000780c */ /* 0x040fe40001f64270 */
[----:B------:R-:W-:Y:S02]  /*3ca00*/  F2FP.F16.F32.PACK_AB R12, RZ, R19 ;  /* 0x00000013ff0c723e */ /* 0x000fe400000000ff */
[----:B------:R-:W-:Y:S02]  /*3ca10*/  ISETP.GT.AND P0, PT, R0, 0x8, P6 ;  /* 0x000000080000780c */ /* 0x000fe40003704270 */
[----:B------:R-:W-:-:S05]  /*3ca20*/  PRMT R15, R12, 0x7610, R15 ;  /* 0x000076100c0f7816 */ /* 0x000fca000000000f */
[----:B------:R0:W-:Y:S04]  /*3ca30*/  @P2 STG.E.U16 desc[UR46][R4.64+0x182], R14 ;  /* 0x0001820e04002986 */ /* 0x0001e8000c10152e */
[----:B------:R-:W-:Y:S01]  /*3ca40*/  @P3 STG.E.U16 desc[UR46][R6.64+0x180], R15 ;  /* 0x0001800f06003986 */ /* 0x000fe2000c10152e */
[----:B----4-:R-:W-:-:S05]  /*3ca50*/  FMUL R13, R13, R2 ;  /* 0x000000020d0d7220 */ /* 0x010fca0000400000 */
[----:B------:R-:W-:Y:S02]  /*3ca60*/  F2FP.F16.F32.PACK_AB R12, RZ, R13 ;  /* 0x0000000dff0c723e */ /* 0x000fe400000000ff */
[----:B------:R-:W3:Y:S02]  /*3ca70*/  LDL.LU R13, [R1+0x10] ;  /* 0x00001000010d7983 */ /* 0x000ee40000300800 */
[----:B0-----:R-:W-:Y:S02]  /*3ca80*/  PRMT R14, R12, 0x7610, R14 ;  /* 0x000076100c0e7816 */ /* 0x001fe4000000000e */
[----:B------:R-:W4:Y:S04]  /*3ca90*/  LDL.LU R12, [R1+0x14] ;  /* 0x00001400010c7983 */ /* 0x000f280000300800 */
[----:B------:R0:W-:Y:S04]  /*3caa0*/  @P0 STG.E.U16 desc[UR46][R6.64+0x182], R14 ;  /* 0x0001820e06000986 */ /* 0x0001e8000c10152e */
[----:B0-----:R-:W5:Y:S01]  /*3cab0*/  LDL.LU R14, [R1+0x18] ;  /* 0x00001800010e7983 */ /* 0x001f620000300800 */
[----:B------:R-:W-:-:S02]  /*3cac0*/  ISETP.GT.AND P5, PT, R3, 0xc8, PT ;  /* 0x000000c80300780c */ /* 0x000fc40003fa4270 */
[----:B------:R-:W-:Y:S02]  /*3cad0*/  ISETP.GT.AND P4, PT, R3, 0xc9, PT ;  /* 0x000000c90300780c */ /* 0x000fe40003f84270 */
[C---:B------:R-:W-:Y:S02]  /*3cae0*/  ISETP.GT.AND P1, PT, R0.reuse, RZ, P5 ;  /* 0x000000ff0000720c */ /* 0x040fe40002f24270 */
[C---:B------:R-:W-:Y:S02]  /*3caf0*/  ISETP.GT.AND P2, PT, R0.reuse, RZ, P4 ;  /* 0x000000ff0000720c */ /* 0x040fe40002744270 */
[----:B------:R-:W-:Y:S01]  /*3cb00*/  ISETP.GT.AND P0, PT, R0, 0x8, P5 ;  /* 0x000000080000780c */ /* 0x000fe20002f04270 */
[-C--:B---3--:R-:W-:Y:S01]  /*3cb10*/  FMUL R13, R13, R2.reuse ;  /* 0x000000020d0d7220 */ /* 0x088fe20000400000 */
[----:B----4-:R-:W-:-:S04]  /*3cb20*/  FMUL R12, R12, R2 ;  /* 0x000000020c0c7220 */ /* 0x010fc80000400000 */
[----:B------:R-:W-:Y:S02]  /*3cb30*/  F2FP.F16.F32.PACK_AB R13, RZ, R13 ;  /* 0x0000000dff0d723e */ /* 0x000fe400000000ff */
[----:B------:R-:W-:Y:S02]  /*3cb40*/  F2FP.F16.F32.PACK_AB R12, RZ, R12 ;  /* 0x0000000cff0c723e */ /* 0x000fe400000000ff */
[----:B------:R-:W-:Y:S01]  /*3cb50*/  PRMT R15, R13, 0x7610, R15 ;  /* 0x000076100d0f7816 */ /* 0x000fe2000000000f */
[----:B-----5:R-:W-:-:S05]  /*3cb60*/  FMUL R14, R14, R2 ;  /* 0x000000020e0e7220 */ /* 0x020fca0000400000 */
[----:B------:R-:W-:Y:S02]  /*3cb70*/  F2FP.F16.F32.PACK_AB R13, RZ, R14 ;  /* 0x0000000eff0d723e */ /* 0x000fe400000000ff */
[----:B------:R-:W-:Y:S02]  /*3cb80*/  PRMT R14, R12, 0x7610, R14 ;  /* 0x000076100c0e7816 */ /* 0x000fe4000000000e */
[----:B------:R-:W-:Y:S01]  /*3cb90*/  PRMT R12, R13, 0x7610, R12 ;  /* 0x000076100d0c7816 */ /* 0x000fe2000000000c */
[----:B------:R0:W-:Y:S04]  /*3cba0*/  @P1 STG.E.U16 desc[UR46][R4.64+0x190], R15 ;  /* 0x0001900f04001986 */ /* 0x0001e8000c10152e */
[----:B------:R-:W-:Y:S04]  /*3cbb0*/  @P2 STG.E.U16 desc[UR46][R4.64+0x192], R14 ;  /* 0x0001920e04002986 */ /* 0x000fe8000c10152e */
[----:B------:R1:W-:Y:S04]  /*3cbc0*/  @P0 STG.E.U16 desc[UR46][R6.64+0x190], R12 ;  /* 0x0001900c06000986 */ /* 0x0003e8000c10152e */
[----:B0-----:R-:W3:Y:S04]  /*3cbd0*/  LDL.LU R15, [R1+0x11c] ;  /* 0x00011c00010f7983 */ /* 0x001ee80000300800 */
[----:B------:R-:W4:Y:S04]  /*3cbe0*/  LDL.LU R13, [R1+0x1c] ;  /* 0x00001c00010d7983 */ /* 0x000f280000300800 */
[----:B-1----:R-:W5:Y:S02]  /*3cbf0*/  LDL.LU R12, [R1+0x20] ;  /* 0x00002000010c7983 */ /* 0x002f640000300800 */
[----:B-----5:R-:W-:-:S05]  /*3cc00*/  FMUL R12, R12, R2 ;  /* 0x000000020c0c7220 */ /* 0x020fca0000400000 */
[----:B------:R-:W-:-:S04]  /*3cc10*/  F2FP.F16.F32.PACK_AB R12, RZ, R12 ;  /* 0x0000000cff0c723e */ /* 0x000fc800000000ff */
[----:B------:R-:W-:Y:S02]  /*3cc20*/  PRMT R14, R12, 0x7610, R14 ;  /* 0x000076100c0e7816 */ /* 0x000fe4000000000e */
[----:B------:R-:W5:Y:S01]  /*3cc30*/  LDL.LU R12, [R1+0x24] ;  /* 0x00002400010c7983 */ /* 0x000f620000300800 */
[----:B------:R-:W-:Y:S02]  /*3cc40*/  ISETP.GT.AND P3, PT, R3, 0xd0, PT ;  /* 0x000000d00300780c */ /* 0x000fe40003f64270 */
[C---:B------:R-:W-:Y:S02]  /*3cc50*/  ISETP.GT.AND P1, PT, R0.reuse, 0x8, P4 ;  /* 0x000000080000780c */ /* 0x040fe40002724270 */
[----:B------:R-:W-:Y:S01]  /*3cc60*/  ISETP.GT.AND P0, PT, R0, RZ, P3 ;  /* 0x000000ff0000720c */ /* 0x000fe20001f04270 */
[----:B----4-:R-:W-:-:S05]  /*3cc70*/  FMUL R13, R13, R2 ;  /* 0x000000020d0d7220 */ /* 0x010fca0000400000 */
[----:B------:R-:W-:-:S05]  /*3cc80*/  F2FP.F16.F32.PACK_AB R13, RZ, R13 ;  /* 0x0000000dff0d723e */ /* 0x000fca00000000ff */
[----:B------:R-:W-:Y:S04]  /*3cc90*/  @P1 STG.E.U16 desc[UR46][R6.64+0x192], R13 ;  /* 0x0001920d06001986 */ /* 0x000fe8000c10152e */
[----:B------:R0:W-:Y:S04]  /*3cca0*/  @P0 STG.E.U16 desc[UR46][R4.64+0x1a0], R14 ;  /* 0x0001a00e04000986 */ /* 0x0001e8000c10152e */
[----:B0-----:R-:W4:Y:S01]  /*3ccb0*/  LDL.LU R14, [R1+0x30] ;  /* 0x00003000010e7983 */ /* 0x001f220000300800 */
[----:B-----5:R-:W-:-:S05]  /*3ccc0*/  FMUL R12, R12, R2 ;  /* 0x000000020c0c7220 */ /* 0x020fca0000400000 */
[----:B------:R-:W-:-:S04]  /*3ccd0*/  F2FP.F16.F32.PACK_AB R12, RZ, R12 ;  /* 0x0000000cff0c723e */ /* 0x000fc800000000ff */
[----:B------:R-:W-:Y:S02]  /*3cce0*/  PRMT R13, R12, 0x7610, R13 ;  /* 0x000076100c0d7816 */ /* 0x000fe4000000000d */
[----:B------:R-:W5:Y:S01]  /*3ccf0*/  LDL.LU R12, [R1+0x28] ;  /* 0x00002800010c7983 */ /* 0x000f620000300800 */
[----:B------:R-:W-:-:S04]  /*3cd00*/  ISETP.GT.AND P2, PT, R3, 0xd1, PT ;  /* 0x000000d10300780c */ /* 0x000fc80003f44270 */
[----:B------:R-:W-:-:S13]  /*3cd10*/  ISETP.GT.AND P0, PT, R0, RZ, P2 ;  /* 0x000000ff0000720c */ /* 0x000fda0001704270 */
[----:B------:R0:W-:Y:S01]  /*3cd20*/  @P0 STG.E.U16 desc[UR46][R4.64+0x1a2], R13 ;  /* 0x0001a20d04000986 */ /* 0x0001e2000c10152e */
[----:B-----5:R-:W-:-:S05]  /*3cd30*/  FMUL R12, R12, R2 ;  /* 0x000000020c0c7220 */ /* 0x020fca0000400000 */
[----:B------:R-:W-:-:S04]  /*3cd40*/  F2FP.F16.F32.PACK_AB R12, RZ, R12 ;  /* 0x0000000cff0c723e */ /* 0x000fc800000000ff */
[----:B0-----:R-:W-:Y:S02]  /*3cd50*/  PRMT R13, R12, 0x7610, R13 ;  /* 0x000076100c0d7816 */ /* 0x001fe4000000000d */
[----:B------:R-:W5:Y:S01]  /*3cd60*/  LDL.LU R12, [R1+0x2c] ;  /* 0x00002c00010c7983 */ /* 0x000f620000300800 */
[----:B------:R-:W-:-:S13]  /*3cd70*/  ISETP.GT.AND P0, PT, R0, 0x8, P3 ;  /* 0x000000080000780c */ /* 0x000fda0001f04270 */
[----:B------:R-:W-:Y:S01]  /*3cd80*/  @P0 STG.E.U16 desc[UR46][R6.64+0x1a0], R13 ;  /* 0x0001a00d06000986 */ /* 0x000fe2000c10152e */
[----:B------:R-:W-:Y:S02]  /*3cd90*/  ISETP.GT.AND P0, PT, R0, 0x8, P2 ;  /* 0x000000080000780c */ /* 0x000fe40001704270 */
[----:B------:R-:W-:Y:S01]  /*3cda0*/  ISETP.GT.AND P2, PT, R3, 0xd8, PT ;  /* 0x000000d80300780c */ /* 0x000fe20003f44270 */
[----:B----4-:R-:W-:-:S05]  /*3cdb0*/  FMUL R14, R14, R2 ;  /* 0x000000020e0e7220 */ /* 0x010fca0000400000 */
[----:B------:R-:W-:Y:S01]  /*3cdc0*/  F2FP.F16.F32.PACK_AB R14, RZ, R14 ;  /* 0x0000000eff0e723e */ /* 0x000fe200000000ff */
[----:B-----5:R-:W-:-:S05]  /*3cdd0*/  FMUL R12, R12, R2 ;  /* 0x000000020c0c7220 */ /* 0x020fca0000400000 */
[----:B------:R-:W-:-:S05]  /*3cde0*/  F2FP.F16.F32.PACK_AB R12, RZ, R12 ;  /* 0x0000000cff0c723e */ /* 0x000fca00000000ff */
[----:B------:R0:W-:Y:S02]  /*3cdf0*/  @P0 STG.E.U16 desc[UR46][R6.64+0x1a2], R12 ;  /* 0x0001a20c06000986 */ /* 0x0001e4000c10152e */
[----:B0-----:R-:W-:-:S04]  /*3ce00*/  IADD3 R12, P0, R10, UR5, RZ ;  /* 0x000000050a0c7c10 */ /* 0x001fc8000ff1e0ff */
[----:B------:R-:W-:Y:S02]  /*3ce10*/  IADD3.X R13, R11, UR4, RZ, P0, !PT ;  /* 0x000000040b0d7c10 */ /* 0x000fe400087fe4ff */
[----:B------:R-:W-:-:S13]  /*3ce20*/  ISETP.GT.AND P0, PT, R0, RZ, P2 ;  /* 0x000000ff0000720c */ /* 0x000fda0001704270 */
[----:B------:R0:W-:Y:S04]  /*3ce30*/  @P0 STG.E.U16 desc[UR46][R4.64+0x1b0], R14 ;  /* 0x0001b00e04000986 */ /* 0x0001e8000c10152e */
[----:B0-----:R-:W4:Y:S01]  /*3ce40*/  LDL.LU R14, [R1+0x34] ;  /* 0x00003400010e7983 */ /* 0x001f220000300800 */
[----:B------:R-:W-:-:S04]  /*3ce50*/  ISETP.GT.AND P1, PT, R3, 0xd9, PT ;  /* 0x000000d90300780c */ /* 0x000fc80003f24270 */
[----:B------:R-:W-:Y:S01]  /*3ce60*/  ISETP.GT.AND P0, PT, R0, RZ, P1 ;  /* 0x000000ff0000720c */ /* 0x000fe20000f04270 */
[----:B----4-:R-:W-:-:S05]  /*3ce70*/  FMUL R14, R14, R2 ;  /* 0x000000020e0e7220 */ /* 0x010fca0000400000 */
[----:B------:R-:W-:-:S07]  /*3ce80*/  F2FP.F16.F32.PACK_AB R14, RZ, R14 ;  /* 0x0000000eff0e723e */ /* 0x000fce00000000ff */
[----:B------:R0:W-:Y:S04]  /*3ce90*/  @P0 STG.E.U16 desc[UR46][R4.64+0x1b2], R14 ;  /* 0x0001b20e04000986 */ /* 0x0001e8000c10152e */
[----:B0-----:R-:W4:Y:S01]  /*3cea0*/  LDL.LU R14, [R1+0x38] ;  /* 0x00003800010e7983 */ /* 0x001f220000300800 */
[----:B------:R-:W-:Y:S01]  /*3ceb0*/  ISETP.GT.AND P0, PT, R0, 0x8, P2 ;  /* 0x000000080000780c */ /* 0x000fe20001704270 */
        /* <DEDUP_REMOVED lines=308> */
[----:B---3--:R-:W-:-:S05]  /*3e200*/  FMUL R15, R15, R2 ;  /* 0x000000020f0f7220 */ /* 0x008fca0000400000 */
[----:B------:R-:W-:Y:S01]  /*3e210*/  F2FP.F16.F32.PACK_AB R15, RZ, R15 ;  /* 0x0000000fff0f723e */ /* 0x000fe200000000ff */
[----:B----4-:R-:W-:-:S05]  /*3e220*/  FMUL R14, R14, R2 ;  /* 0x000000020e0e7220 */ /* 0x010fca0000400000 */
[----:B------:R-:W-:-:S05]  /*3e230*/  F2FP.F16.F32.PACK_AB R14, RZ, R14 ;  /* 0x0000000eff0e723e */ /* 0x000fca00000000ff */
[----:B------:R0:W-:Y:S02]  /*3e240*/  @P0 STG.E.U16 desc[UR46][R6.64+0x290], R14 ;  /* 0x0002900e06000986 */ /* 0x0001e4000c10152e */
[----:B0-----:R-:W-:Y:S02]  /*3e250*/  PRMT R14, R15, 0x7610, R14 ;  /* 0x000076100f0e7816 */ /* 0x001fe4000000000e */
[----:B------:R-:W3:Y:S01]  /*3e260*/  LDL.LU R15, [R1+0x120] ;  /* 0x00012000010f7983 */ /* 0x000ee20000300800 */
[----:B------:R-:W-:Y:S02]  /*3e270*/  ISETP.GT.AND P0, PT, R0, 0x8, P1 ;  /* 0x000000080000780c */ /* 0x000fe40000f04270 */
[----:B------:R-:W-:-:S11]  /*3e280*/  ISETP.GT.AND P2, PT, R3, 0x150, PT ;  /* 0x000001500300780c */ /* 0x000fd60003f44270 */
[----:B------:R0:W-:Y:S01]  /*3e290*/  @P0 STG.E.U16 desc[UR46][R6.64+0x292], R14 ;  /* 0x0002920e06000986 */ /* 0x0001e2000c10152e */
[----:B------:R-:W-:Y:S02]  /*3e2a0*/  ISETP.GT.AND P0, PT, R0, RZ, P2 ;  /* 0x000000ff0000720c */ /* 0x000fe40001704270 */
[C---:B------:R-:W-:Y:S02]  /*3e2b0*/  ISETP.GT.AND P1, PT, R3.reuse, 0x151, PT ;  /* 0x000001510300780c */ /* 0x040fe40003f24270 */
[C---:B------:R-:W-:Y:S02]  /*3e2c0*/  ISETP.GT.AND P5, PT, R3.reuse, 0x168, PT ;  /* 0x000001680300780c */ /* 0x040fe40003fa4270 */
[C---:B------:R-:W-:Y:S02]  /*3e2d0*/  ISETP.GT.AND P3, PT, R3.reuse, 0x169, PT ;  /* 0x000001690300780c */ /* 0x040fe40003f64270 */
[----:B------:R-:W-:Y:S01]  /*3e2e0*/  ISETP.GT.AND P4, PT, R3, 0x171, PT ;  /* 0x000001710300780c */ /* 0x000fe20003f84270 */
[----:B---3--:R-:W-:-:S05]  /*3e2f0*/  FMUL R15, R15, R2 ;  /* 0x000000020f0f7220 */ /* 0x008fca0000400000 */
[----:B------:R-:W-:-:S04]  /*3e300*/  F2FP.F16.F32.PACK_AB R15, RZ, R15 ;  /* 0x0000000fff0f723e */ /* 0x000fc800000000ff */
[----:B0-----:R-:W-:Y:S01]  /*3e310*/  PRMT R14, R15, 0x7610, R14 ;  /* 0x000076100f0e7816 */ /* 0x001fe2000000000e */
[----:B--2---:R-:W-:-:S04]  /*3e320*/  FMUL R15, R216, R2 ;  /* 0x00000002d80f7220 */ /* 0x004fc80000400000 */
[----:B------:R0:W-:Y:S01]  /*3e330*/  @P0 STG.E.U16 desc[UR46][R4.64+0x2a0], R14 ;  /* 0x0002a00e04000986 */ /* 0x0001e2000c10152e */
[----:B------:R-:W-:Y:S02]  /*3e340*/  ISETP.GT.AND P0, PT, R0, RZ, P1 ;  /* 0x000000ff0000720c */ /* 0x000fe40000f04270 */
[----:B------:R-:W-:-:S04]  /*3e350*/  F2FP.F16.F32.PACK_AB R15, RZ, R15 ;  /* 0x0000000fff0f723e */ /* 0x000fc800000000ff */
[----:B------:R-:W-:Y:S01]  /*3e360*/  PRMT R18, R15, 0x7610, R18 ;  /* 0x000076100f127816 */ /* 0x000fe20000000012 */
[----:B------:R-:W-:-:S06]  /*3e370*/  FMUL R15, R20, R2 ;  /* 0x00000002140f7220 */ /* 0x000fcc0000400000 */
[----:B------:R1:W-:Y:S01]  /*3e380*/  @P0 STG.E.U16 desc[UR46][R4.64+0x2a2], R18 ;  /* 0x0002a21204000986 */ /* 0x0003e2000c10152e */
[----:B------:R-:W-:Y:S02]  /*3e390*/  ISETP.GT.AND P0, PT, R0, 0x8, P2 ;  /* 0x000000080000780c */ /* 0x000fe40001704270 */
[----:B------:R-:W-:Y:S01]  /*3e3a0*/  F2FP.F16.F32.PACK_AB R15, RZ, R15 ;  /* 0x0000000fff0f723e */ /* 0x000fe200000000ff */
[----:B0-----:R-:W-:-:S05]  /*3e3b0*/  FMUL R14, R21, R2 ;  /* 0x00000002150e7220 */ /* 0x001fca0000400000 */
[----:B------:R-:W-:-:S05]  /*3e3c0*/  F2FP.F16.F32.PACK_AB R14, RZ, R14 ;  /* 0x0000000eff0e723e */ /* 0x000fca00000000ff */
[----:B------:R0:W-:Y:S01]  /*3e3d0*/  @P0 STG.E.U16 desc[UR46][R6.64+0x2a0], R15 ;  /* 0x0002a00f06000986 */ /* 0x0001e2000c10152e */
[----:B------:R-:W-:Y:S02]  /*3e3e0*/  ISETP.GT.AND P0, PT, R0, 0x8, P1 ;  /* 0x000000080000780c */ /* 0x000fe40000f04270 */
[----:B------:R-:W-:Y:S02]  /*3e3f0*/  PRMT R19, R14, 0x7610, R19 ;  /* 0x000076100e137816 */ /* 0x000fe40000000013 */
[----:B------:R-:W-:Y:S01]  /*3e400*/  ISETP.GT.AND P2, PT, R3, 0x158, PT ;  /* 0x000001580300780c */ /* 0x000fe20003f44270 */
[----:B------:R-:W-:-:S08]  /*3e410*/  FMUL R14, R22, R2 ;  /* 0x00000002160e7220 */ /* 0x000fd00000400000 */
[----:B------:R2:W-:Y:S01]  /*3e420*/  @P0 STG.E.U16 desc[UR46][R6.64+0x2a2], R19 ;  /* 0x0002a21306000986 */ /* 0x0005e2000c10152e */
[----:B------:R-:W-:Y:S02]  /*3e430*/  ISETP.GT.AND P0, PT, R0, RZ, P2 ;  /* 0x000000ff0000720c */ /* 0x000fe40001704270 */
[----:B------:R-:W-:Y:S02]  /*3e440*/  F2FP.F16.F32.PACK_AB R14, RZ, R14 ;  /* 0x0000000eff0e723e */ /* 0x000fe400000000ff */
[----:B------:R-:W-:Y:S02]  /*3e450*/  ISETP.GT.AND P1, PT, R3, 0x159, PT ;  /* 0x000001590300780c */ /* 0x000fe40003f24270 */
[----:B-1----:R-:W-:Y:S01]  /*3e460*/  PRMT R18, R14, 0x7610, R18 ;  /* 0x000076100e127816 */ /* 0x002fe20000000012 */
[----:B------:R-:W-:-:S06]  /*3e470*/  FMUL R14, R23, R2 ;  /* 0x00000002170e7220 */ /* 0x000fcc0000400000 */
[----:B------:R1:W-:Y:S01]  /*3e480*/  @P0 STG.E.U16 desc[UR46][R4.64+0x2b0], R18 ;  /* 0x0002b01204000986 */ /* 0x0003e2000c10152e */
[----:B------:R-:W-:Y:S02]  /*3e490*/  ISETP.GT.AND P0, PT, R0, RZ, P1 ;  /* 0x000000ff0000720c */ /* 0x000fe40000f04270 */
[----:B------:R-:W-:-:S04]  /*3e4a0*/  F2FP.F16.F32.PACK_AB R14, RZ, R14 ;  /* 0x0000000eff0e723e */ /* 0x000fc800000000ff */
[----:B0-----:R-:W-:Y:S01]  /*3e4b0*/  PRMT R15, R14, 0x7610, R15 ;  /* 0x000076100e0f7816 */ /* 0x001fe2000000000f */
[----:B------:R-:W-:-:S06]  /*3e4c0*/  FMUL R14, R217, R2 ;  /* 0x00000002d90e7220 */ /* 0x000fcc0000400000 */
[----:B------:R0:W-:Y:S01]  /*3e4d0*/  @P0 STG.E.U16 desc[UR46][R4.64+0x2b2], R15 ;  /* 0x0002b20f04000986 */ /* 0x0001e2000c10152e */
[----:B------:R-:W-:Y:S02]  /*3e4e0*/  ISETP.GT.AND P0, PT, R0, 0x8, P2 ;  /* 0x000000080000780c */ /* 0x000fe40001704270 */
[----:B------:R-:W-:-:S04]  /*3e4f0*/  F2FP.F16.F32.PACK_AB R14, RZ, R14 ;  /* 0x0000000eff0e723e */ /* 0x000fc800000000ff */
[----:B--2---:R-:W-:Y:S01]  /*3e500*/  PRMT R19, R14, 0x7610, R19 ;  /* 0x000076100e137816 */ /* 0x004fe20000000013 */
[----:B------:R-:W-:-:S06]  /*3e510*/  FMUL R14, R235, R2 ;  /* 0x00000002eb0e7220 */ /* 0x000fcc0000400000 */
[----:B------:R2:W-:Y:S01]  /*3e520*/  @P0 STG.E.U16 desc[UR46][R6.64+0x2b0], R19 ;  /* 0x0002b01306000986 */ /* 0x0005e2000c10152e */
[----:B------:R-:W-:Y:S02]  /*3e530*/  ISETP.GT.AND P0, PT, R0, 0x8, P1 ;  /* 0x000000080000780c */ /* 0x000fe40000f04270 */
[----:B------:R-:W-:Y:S02]  /*3e540*/  F2FP.F16.F32.PACK_AB R14, RZ, R14 ;  /* 0x0000000eff0e723e */ /* 0x000fe400000000ff */
[----:B------:R-:W-:Y:S02]  /*3e550*/  ISETP.GT.AND P2, PT, R3, 0x160, PT ;  /* 0x000001600300780c */ /* 0x000fe40003f44270 */
[----:B-1----:R-:W-:Y:S01]  /*3e560*/  PRMT R18, R14, 0x7610, R18 ;  /* 0x000076100e127816 */ /* 0x002fe20000000012 */
[----:B------:R-:W-:-:S06]  /*3e570*/  FMUL R14, R234, R2 ;  /* 0x00000002ea0e7220 */ /* 0x000fcc0000400000 */
[----:B------:R1:W-:Y:S01]  /*3e580*/  @P0 STG.E.U16 desc[UR46][R6.64+0x2b2], R18 ;  /* 0x0002b21206000986 */ /* 0x0003e2000c10152e */
[----:B------:R-:W-:Y:S02]  /*3e590*/  ISETP.GT.AND P0, PT, R0, RZ, P2 ;  /* 0x000000ff0000720c */ /* 0x000fe40001704270 */
[----:B------:R-:W-:Y:S02]  /*3e5a0*/  F2FP.F16.F32.PACK_AB R14, RZ, R14 ;  /* 0x0000000eff0e723e */ /* 0x000fe400000000ff */
[----:B------:R-:W-:Y:S02]  /*3e5b0*/  ISETP.GT.AND P1, PT, R3, 0x161, PT ;  /* 0x000001610300780c */ /* 0x000fe40003f24270 */
[----:B0-----:R-:W-:Y:S01]  /*3e5c0*/  PRMT R15, R14, 0x7610, R15 ;  /* 0x000076100e0f7816 */ /* 0x001fe2000000000f */
[----:B------:R-:W-:-:S06]  /*3e5d0*/  FMUL R14, R233, R2 ;  /* 0x00000002e90e7220 */ /* 0x000fcc0000400000 */
[----:B------:R0:W-:Y:S01]  /*3e5e0*/  @P0 STG.E.U16 desc[UR46][R4.64+0x2c0], R15 ;  /* 0x0002c00f04000986 */ /* 0x0001e2000c10152e */
[----:B------:R-:W-:Y:S02]  /*3e5f0*/  ISETP.GT.AND P0, PT, R0, RZ, P1 ;  /* 0x000000ff0000720c */ /* 0x000fe40000f04270 */
[----:B------:R-:W-:-:S04]  /*3e600*/  F2FP.F16.F32.PACK_AB R14, RZ, R14 ;  /* 0x0000000eff0e723e */ /* 0x000fc800000000ff */
[----:B--2---:R-:W-:Y:S01]  /*3e610*/  PRMT R19, R14, 0x7610, R19 ;  /* 0x000076100e137816 */ /* 0x004fe20000000013 */
[----:B------:R-:W-:-:S06]  /*3e620*/  FMUL R14, R232, R2 ;  /* 0x00000002e80e7220 */ /* 0x000fcc0000400000 */
[----:B------:R2:W-:Y:S01]  /*3e630*/  @P0 STG.E.U16 desc[UR46][R4.64+0x2c2], R19 ;  /* 0x0002c21304000986 */ /* 0x0005e2000c10152e */
[----:B------:R-:W-:Y:S02]  /*3e640*/  ISETP.GT.AND P0, PT, R0, 0x8, P2 ;  /* 0x000000080000780c */ /* 0x000fe40001704270 */
[----:B------:R-:W-:-:S04]  /*3e650*/  F2FP.F16.F32.PACK_AB R14, RZ, R14 ;  /* 0x0000000eff0e723e */ /* 0x000fc800000000ff */
[----:B-1----:R-:W-:Y:S01]  /*3e660*/  PRMT R18, R14, 0x7610, R18 ;  /* 0x000076100e127816 */ /* 0x002fe20000000012 */
[----:B------:R-:W-:-:S06]  /*3e670*/  FMUL R14, R231, R2 ;  /* 0x00000002e70e7220 */ /* 0x000fcc0000400000 */
[----:B------:R1:W-:Y:S01]  /*3e680*/  @P0 STG.E.U16 desc[UR46][R6.64+0x2c0], R18 ;  /* 0x0002c01206000986 */ /* 0x0003e2000c10152e */
[----:B------:R-:W-:Y:S02]  /*3e690*/  ISETP.GT.AND P0, PT, R0, 0x8, P1 ;  /* 0x000000080000780c */ /* 0x000fe40000f04270 */
[----:B------:R-:W-:-:S04]  /*3e6a0*/  F2FP.F16.F32.PACK_AB R14, RZ, R14 ;  /* 0x0000000eff0e723e */ /* 0x000fc800000000ff */
        /* <DEDUP_REMOVED lines=8> */
[----:B------:R-:W-:Y:S02]  /*3e730*/  ISETP.GT.AND P0, PT, R0, RZ, P3 ;  /* 0x000000ff0000720c */ /* 0x000fe40001f04270 */
        /* <DEDUP_REMOVED lines=14> */
[----:B------:R-:W-:-:S04]  /*3e820*/  ISETP.GT.AND P0, PT, R3, 0x170, PT ;  /* 0x000001700300780c */ /* 0x000fc80003f04270 */
[----:B------:R-:W-:Y:S02]  /*3e830*/  ISETP.GT.AND P1, PT, R0, RZ, P0 ;  /* 0x000000ff0000720c */ /* 0x000fe40000724270 */
[----:B------:R-:W-:-:S04]  /*3e840*/  F2FP.F16.F32.PACK_AB R14, RZ, R14 ;  /* 0x0000000eff0e723e */ /* 0x000fc800000000ff */
        /* <DEDUP_REMOVED lines=23> */
[----:B------:R-:W-:Y:S01]  /*3e9c0*/  @P1 STG.E.U16 desc[UR46][R4.64+0x2f0], R15 ;  /* 0x0002f00f04001986 */ /* 0x000fe2000c10152e */
[----:B------:R-:W-:-:S04]  /*3e9d0*/  ISETP.GT.AND P1, PT, R3, 0x179, PT ;  /* 0x000001790300780c */ /* 0x000fc80003f24270 */
[----:B------:R-:W-:Y:S02]  /*3e9e0*/  ISETP.GT.AND P6, PT, R0, RZ, P1 ;  /* 0x000000ff0000720c */ /* 0x000fe40000fc4270 */
[----:B------:R-:W-:-:S04]  /*3e9f0*/  F2FP.F16.F32.PACK_AB R14, RZ, R14 ;  /* 0x0000000eff0e723e */ /* 0x000fc800000000ff */
[----:B--2---:R-:W-:Y:S01]  /*3ea00*/  PRMT R19, R14, 0x7610, R19 ;  /* 0x000076100e137816 */ /* 0x004fe20000000013 */
[----:B------:R-:W-:-:S06]  /*3ea10*/  FMUL R14, R220, R2 ;  /* 0x00000002dc0e7220 */ /* 0x000fcc0000400000 */
[----:B------:R0:W-:Y:S01]  /*3ea20*/  @P6 STG.E.U16 desc[UR46][R4.64+0x2f2], R19 ;  /* 0x0002f21304006986 */ /* 0x0001e2000c10152e */
[----:B------:R-:W-:Y:S02]  /*3ea30*/  ISETP.GT.AND P6, PT, R0, 0x8, P2 ;  /* 0x000000080000780c */ /* 0x000fe400017c4270 */
[----:B------:R-:W-:-:S04]  /*3ea40*/  F2FP.F16.F32.PACK_AB R14, RZ, R14 ;  /* 0x0000000eff0e723e */ /* 0x000fc800000000ff */
[----:B-1----:R-:W-:-:S07]  /*3ea50*/  PRMT R18, R14, 0x7610, R18 ;  /* 0x000076100e127816 */ /* 0x002fce0000000012 */
[----:B0-----:R-:W-:Y:S02]  /*3ea60*/  @P6 IMAD.MOV.U32 R4, RZ, RZ, R6 ;  /* 0x000000ffff046224 */ /* 0x001fe400078e0006 */
[----:B------:R-:W-:Y:S02]  /*3ea70*/  @P6 IMAD.MOV.U32 R5, RZ, RZ, R7 ;  /* 0x000000ffff056224 */ /* 0x000fe400078e0007 */
[----:B------:R-:W-:-:S03]  /*3ea80*/  FMUL R14, R219, R2 ;  /* 0x00000002db0e7220 */ /* 0x000fc60000400000 */
[----:B------:R0:W-:Y:S01]  /*3ea90*/  @P6 STG.E.U16 desc[UR46][R4.64+0x2f0], R18 ;  /* 0x0002f01204006986 */ /* 0x0001e2000c10152e */
[----:B------:R-:W-:Y:S02]  /*3eaa0*/  ISETP.GT.AND P6, PT, R0, 0x8, P1 ;  /* 0x000000080000780c */ /* 0x000fe40000fc4270 */
[----:B------:R-:W-:Y:S01]  /*3eab0*/  F2FP.F16.F32.PACK_AB R14, RZ, R14 ;  /* 0x0000000eff0e723e */ /* 0x000fe200000000ff */
[----:B------:R-:W-:-:S10]  /*3eac0*/  FMUL R120, R120, R2 ;  /* 0x0000000278787220 */ /* 0x000fd40000400000 */
[----:B------:R1:W-:Y:S01]  /*3ead0*/  @P6 STG.E.U16 desc[UR46][R6.64+0x2f2], R14 ;  /* 0x0002f20e06006986 */ /* 0x0003e2000c10152e */
[----:B------:R-:W-:-:S04]  /*3eae0*/  ISETP.GT.AND P6, PT, R3, 0xc0, PT ;  /* 0x000000c00300780c */ /* 0x000fc80003fc4270 */
[----:B------:R-:W-:Y:S02]  /*3eaf0*/  ISETP.GT.AND P6, PT, R0, 0x80, P6 ;  /* 0x000000800000780c */ /* 0x000fe400037c4270 */
[----:B------:R-:W-:Y:S01]  /*3eb00*/  F2FP.F16.F32.PACK_AB R120, RZ, R120 ;  /* 0x00000078ff78723e */ /* 0x000fe200000000ff */
[----:B------:R-:W-:-:S10]  /*3eb10*/  FMUL R121, R121, R2 ;  /* 0x0000000279797220 */ /* 0x000fd40000400000 */
[----:B------:R1:W-:Y:S01]  /*3eb20*/  @P6 STG.E.U16 desc[UR46][R10.64+0x180], R120 ;  /* 0x000180780a006986 */ /* 0x0003e2000c10152e */
[----:B------:R-:W-:-:S04]  /*3eb30*/  ISETP.GT.AND P6, PT, R3, 0xc1, PT ;  /* 0x000000c10300780c */ /* 0x000fc80003fc4270 */
[----:B------:R-:W-:Y:S02]  /*3eb40*/  ISETP.GT.AND P6, PT, R0, 0x80, P6 ;  /* 0x000000800000780c */ /* 0x000fe400037c4270 */
[----:B------:R-:W-:-:S11]  /*3eb50*/  F2FP.F16.F32.PACK_AB R121, RZ, R121 ;  /* 0x00000079ff79723e */ /* 0x000fd600000000ff */
[----:B------:R1:W-:Y:S01]  /*3eb60*/  @P6 STG.E.U16 desc[UR46][R10.64+0x182], R121 ;  /* 0x000182790a006986 */ /* 0x0003e2000c10152e */
[----:B0-----:R-:W-:-:S04]  /*3eb70*/  IADD3 R4, P6, R8, UR5, RZ ;  /* 0x0000000508047c10 */ /* 0x001fc8000ffde0ff */
[----:B------:R-:W-:Y:S02]  /*3eb80*/  IADD3.X R5, R9, UR4, RZ, P6, !PT ;  /* 0x0000000409057c10 */ /* 0x000fe4000b7fe4ff */
[----:B------:R-:W-:Y:S01]  /*3eb90*/  ISETP.GT.AND P6, PT, R3, 0xc0, PT ;  /* 0x000000c00300780c */ /* 0x000fe20003fc4270 */
[----:B------:R-:W-:-:S03]  /*3eba0*/  FMUL R122, R122, R2 ;  /* 0x000000027a7a7220 */ /* 0x000fc60000400000 */
        /* <DEDUP_REMOVED lines=881> */
[C---:B------:R-:W-:Y:S02]  /*422c0*/  ISETP.GT.AND P6, PT, R0.reuse, 0x100, P3 ;  /* 0x000001000000780c */ /* 0x040fe40001fc4270 */
[----:B------:R-:W-:Y:S02]  /*422d0*/  F2FP.F16.F32.PACK_AB R109, RZ, R109 ;  /* 0x0000006dff6d723e */ /* 0x000fe400000000ff */
[C---:B------:R-:W-:Y:S02]  /*422e0*/  ISETP.GT.AND P5, PT, R0.reuse, 0x108, P5 ;  /* 0x000001080000780c */ /* 0x040fe40002fa4270 */
[----:B------:R-:W-:Y:S01]  /*422f0*/  ISETP.GT.AND P3, PT, R0, 0x108, P3 ;  /* 0x000001080000780c */ /* 0x000fe20001f64270 */
[-C--:B------:R-:W-:Y:S01]  /*42300*/  FMUL R110, R110, R2.reuse ;  /* 0x000000026e6e7220 */ /* 0x080fe20000400000 */
[-C--:B------:R-:W-:Y:S01]  /*42310*/  FMUL R111, R111, R2.reuse ;  /* 0x000000026f6f7220 */ /* 0x080fe20000400000 */
[----:B------:R-:W-:-:S04]  /*42320*/  FMUL R112, R112, R2 ;  /* 0x0000000270707220 */ /* 0x000fc80000400000 */
[----:B------:R1:W-:Y:S01]  /*42330*/  @P6 STG.E.U16 desc[UR46][R8.64+0x2d2], R109 ;  /* 0x0002d26d08006986 */ /* 0x0003e2000c10152e */
[C---:B------:R-:W-:Y:S02]  /*42340*/  ISETP.GT.AND P6, PT, R0.reuse, 0x100, P0 ;  /* 0x000001000000780c */ /* 0x040fe400007c4270 */
[----:B------:R-:W-:Y:S02]  /*42350*/  F2FP.F16.F32.PACK_AB R110, RZ, R110 ;  /* 0x0000006eff6e723e */ /* 0x000fe400000000ff */
[----:B------:R-:W-:Y:S02]  /*42360*/  F2FP.F16.F32.PACK_AB R111, RZ, R111 ;  /* 0x0000006fff6f723e */ /* 0x000fe400000000ff */
[----:B------:R-:W-:Y:S01]  /*42370*/  F2FP.F16.F32.PACK_AB R112, RZ, R112 ;  /* 0x00000070ff70723e */ /* 0x000fe200000000ff */
[----:B------:R1:W-:Y:S01]  /*42380*/  @P5 STG.E.U16 desc[UR46][R4.64+0x2d0], R110 ;  /* 0x0002d06e04005986 */ /* 0x0003e2000c10152e */
[C---:B------:R-:W-:Y:S02]  /*42390*/  ISETP.GT.AND P5, PT, R0.reuse, 0x100, P4 ;  /* 0x000001000000780c */ /* 0x040fe400027a4270 */
[C---:B------:R-:W-:Y:S01]  /*423a0*/  ISETP.GT.AND P0, PT, R0.reuse, 0x108, P0 ;  /* 0x000001080000780c */ /* 0x040fe20000704270 */
[----:B------:R1:W-:Y:S01]  /*423b0*/  @P3 STG.E.U16 desc[UR46][R4.64+0x2d2], R111 ;  /* 0x0002d26f04003986 */ /* 0x0003e2000c10152e */
[C---:B------:R-:W-:Y:S01]  /*423c0*/  ISETP.GT.AND P4, PT, R0.reuse, 0x108, P4 ;  /* 0x000001080000780c */ /* 0x040fe20002784270 */
[-C--:B------:R-:W-:Y:S01]  /*423d0*/  FMUL R113, R113, R2.reuse ;  /* 0x0000000271717220 */ /* 0x080fe20000400000 */
[C---:B------:R-:W-:Y:S01]  /*423e0*/  ISETP.GT.AND P3, PT, R0.reuse, 0x100, P1 ;  /* 0x000001000000780c */ /* 0x040fe20000f64270 */
[----:B------:R1:W-:Y:S01]  /*423f0*/  @P6 STG.E.U16 desc[UR46][R8.64+0x2e0], R112 ;  /* 0x0002e07008006986 */ /* 0x0003e2000c10152e */
[----:B------:R-:W-:Y:S01]  /*42400*/  ISETP.GT.AND P6, PT, R0, 0x100, P2 ;  /* 0x000001000000780c */ /* 0x000fe200017c4270 */
[-C--:B------:R-:W-:Y:S01]  /*42410*/  FMUL R114, R114, R2.reuse ;  /* 0x0000000272727220 */ /* 0x080fe20000400000 */
[C---:B------:R-:W-:Y:S01]  /*42420*/  ISETP.GT.AND P2, PT, R0.reuse, 0x108, P2 ;  /* 0x000001080000780c */ /* 0x040fe20001744270 */
[-C--:B------:R-:W-:Y:S01]  /*42430*/  FMUL R115, R115, R2.reuse ;  /* 0x0000000273737220 */ /* 0x080fe20000400000 */
[----:B------:R-:W-:Y:S01]  /*42440*/  ISETP.GT.AND P1, PT, R0, 0x108, P1 ;  /* 0x000001080000780c */ /* 0x000fe20000f24270 */
[-C--:B------:R-:W-:Y:S01]  /*42450*/  FMUL R116, R116, R2.reuse ;  /* 0x0000000274747220 */ /* 0x080fe20000400000 */
[-C--:B------:R-:W-:Y:S01]  /*42460*/  FMUL R117, R117, R2.reuse ;  /* 0x0000000275757220 */ /* 0x080fe20000400000 */
[-C--:B------:R-:W-:Y:S01]  /*42470*/  FMUL R118, R118, R2.reuse ;  /* 0x0000000276767220 */ /* 0x080fe20000400000 */
[----:B------:R-:W-:Y:S01]  /*42480*/  FMUL R119, R119, R2 ;  /* 0x0000000277777220 */ /* 0x000fe20000400000 */
[----:B------:R-:W-:-:S02]  /*42490*/  F2FP.F16.F32.PACK_AB R113, RZ, R113 ;  /* 0x00000071ff71723e */ /* 0x000fc400000000ff */
[----:B------:R-:W-:Y:S02]  /*424a0*/  F2FP.F16.F32.PACK_AB R114, RZ, R114 ;  /* 0x00000072ff72723e */ /* 0x000fe400000000ff */
[----:B------:R-:W-:Y:S02]  /*424b0*/  F2FP.F16.F32.PACK_AB R115, RZ, R115 ;  /* 0x00000073ff73723e */ /* 0x000fe400000000ff */
[----:B------:R-:W-:Y:S02]  /*424c0*/  F2FP.F16.F32.PACK_AB R116, RZ, R116 ;  /* 0x00000074ff74723e */ /* 0x000fe400000000ff */
[----:B------:R-:W-:Y:S02]  /*424d0*/  F2FP.F16.F32.PACK_AB R117, RZ, R117 ;  /* 0x00000075ff75723e */ /* 0x000fe400000000ff */
[----:B------:R-:W-:Y:S02]  /*424e0*/  F2FP.F16.F32.PACK_AB R118, RZ, R118 ;  /* 0x00000076ff76723e */ /* 0x000fe400000000ff */
[----:B------:R-:W-:Y:S01]  /*424f0*/  F2FP.F16.F32.PACK_AB R119, RZ, R119 ;  /* 0x00000077ff77723e */ /* 0x000fe200000000ff */
[----:B------:R1:W-:Y:S04]  /*42500*/  @P5 STG.E.U16 desc[UR46][R8.64+0x2e2], R113 ;  /* 0x0002e27108005986 */ /* 0x0003e8000c10152e */
[----:B------:R1:W-:Y:S04]  /*42510*/  @P0 STG.E.U16 desc[UR46][R4.64+0x2e0], R114 ;  /* 0x0002e07204000986 */ /* 0x0003e8000c10152e */
[----:B------:R1:W-:Y:S04]  /*42520*/  @P4 STG.E.U16 desc[UR46][R4.64+0x2e2], R115 ;  /* 0x0002e27304004986 */ /* 0x0003e8000c10152e */
[----:B------:R1:W-:Y:S04]  /*42530*/  @P6 STG.E.U16 desc[UR46][R8.64+0x2f0], R116 ;  /* 0x0002f07408006986 */ /* 0x0003e8000c10152e */
[----:B------:R1:W-:Y:S04]  /*42540*/  @P3 STG.E.U16 desc[UR46][R8.64+0x2f2], R117 ;  /* 0x0002f27508003986 */ /* 0x0003e8000c10152e */
[----:B------:R1:W-:Y:S04]  /*42550*/  @P2 STG.E.U16 desc[UR46][R4.64+0x2f0], R118 ;  /* 0x0002f07604002986 */ /* 0x0003e8000c10152e */
[----:B------:R1:W-:Y:S02]  /*42560*/  @P1 STG.E.U16 desc[UR46][R4.64+0x2f2], R119 ;  /* 0x0002f27704001986 */ /* 0x0003e4000c10152e */
.L_x_1174:
[----:B------:R-:W-:Y:S05]  /*42570*/  BSYNC B0 ;  /* 0x0000000000007941 */ /* 0x000fea0003800000 */
.L_x_28:
[----:B-1----:R-:W2:Y:S04]  /*42580*/  LDL.LU R5, [R1+0x600] ;  /* 0x0006000001057983 */ /* 0x002ea80000300800 */
[----:B0-----:R-:W2:Y:S01]  /*42590*/  LDL.LU R4, [R1+0x604] ;  /* 0x0006040001047983 */ /* 0x001ea20000300800 */
[----:B------:R-:W-:Y:S01]  /*425a0*/  ULDC UR4, c[0x0][0xc] ;  /* 0x0000030000047ab9 */ /* 0x000fe20000000800 */
[----:B------:R-:W-:Y:S01]  /*425b0*/  ULDC UR5, c[0x0][0x10] ;  /* 0x0000040000057ab9 */ /* 0x000fe20000000800 */
[----:B------:R-:W2:Y:S01]  /*425c0*/  LDC R3, c[0x0][0x14] ;  /* 0x00000500ff037b82 */ /* 0x000ea20000000800 */
[----:B------:R-:W-:Y:S01]  /*425d0*/  UIMAD.WIDE.U32 UR4, UR4, UR5, URZ ;  /* 0x00000005040472a5 */ /* 0x000fe2000f8e003f */
[----:B------:R-:W-:Y:S01]  /*425e0*/  PRMT R0, RZ, 0x7610, R0 ;  /* 0x00007610ff007816 */ /* 0x000fe20000000000 */
[----:B------:R-:W-:Y:S01]  /*425f0*/  UMOV UR41, 0xffffffff ;  /* 0xffffffff00297882 */ /* 0x000fe20000000000 */
[----:B------:R-:W-:-:S03]  /*42600*/  UMOV UR42, 0xffffffff ;  /* 0xffffffff002a7882 */ /* 0x000fc60000000000 */
[----:B--2---:R-:W-:-:S04]  /*42610*/  IMAD.WIDE.U32 R4, R3, UR4, R4 ;  /* 0x0000000403047c25 */ /* 0x004fc8000f8e0004 */
[----:B------:R-:W-:Y:S01]  /*42620*/  IMAD R3, R3, UR5, RZ ;  /* 0x0000000503037c24 */ /* 0x000fe2000f8e02ff */
[----:B------:R-:W-:Y:S01]  /*42630*/  ULDC.64 UR4, c[0x0][0x650] ;  /* 0x0001940000047ab9 */ /* 0x000fe20000000a00 */
[----:B------:R-:W-:Y:S01]  /*42640*/  IMAD.MOV.U32 R7, RZ, RZ, R4 ;  /* 0x000000ffff077224 */ /* 0x000fe200078e0004 */
[----:B------:R-:W-:Y:S01]  /*42650*/  ISETP.GE.U32.AND P0, PT, R4, UR4, PT ;  /* 0x0000000404007c0c */ /* 0x000fe2000bf06070 */
[----:B------:R-:W-:-:S05]  /*42660*/  IMAD.IADD R6, R5, 0x1, R3 ;  /* 0x0000000105067824 */ /* 0x000fca00078e0203 */
[----:B------:R0:W-:Y:S01]  /*42670*/  STL [R1+0x600], R6 ;  /* 0x0006000601007387 */ /* 0x0001e20000100800 */
[----:B------:R-:W-:-:S03]  /*42680*/  ISETP.GE.U32.AND.EX P0, PT, R6, UR5, PT, P0 ;  /* 0x0000000506007c0c */ /* 0x000fc6000bf06100 */
[----:B------:R0:W-:Y:S10]  /*42690*/  STL [R1+0x604], R7 ;  /* 0x0006040701007387 */ /* 0x0001f40000100800 */
[----:B0-----:R-:W-:Y:S05]  /*426a0*/  @P0 BRA `(.L_x_1175) ;  /* 0x0000000400880947 */ /* 0x001fea0003800000 */
[----:B------:R-:W0:Y:S01]  /*426b0*/  S2UR UR6, SR_CTAID.X ;  /* 0x00000000000679c3 */ /* 0x000e220000002500 */
[----:B------:R-:W-:Y:S01]  /*426c0*/  ULDC.64 UR12, c[0x0][0x628] ;  /* 0x00018a00000c7ab9 */ /* 0x000fe20000000a00 */
[----:B------:R-:W-:Y:S01]  /*426d0*/  ULDC UR4, c[0x0][0x150] ;  /* 0x0000540000047ab9 */ /* 0x000fe20000000800 */
[----:B------:R-:W-:Y:S01]  /*426e0*/  ISETP.NE.U32.AND P0, PT, RZ, UR12, PT ;  /* 0x0000000cff007c0c */ /* 0x000fe2000bf05070 */
[----:B------:R-:W-:Y:S01]  /*426f0*/  ULDC UR15, c[0x0][0x630] ;  /* 0x00018c00000f7ab9 */ /* 0x000fe20000000800 */
[C---:B------:R-:W-:Y:S01]  /*42700*/  R2UR UR16, R7.reuse ;  /* 0x00000000071072ca */ /* 0x040fe200000e0000 */
[----:B------:R-:W-:Y:S01]  /*42710*/  ULDC UR19, c[0x0][0x154] ;  /* 0x0000550000137ab9 */ /* 0x000fe20000000800 */
[----:B------:R-:W-:Y:S01]  /*42720*/  ISETP.NE.AND.EX P0, PT, RZ, UR13, PT, P0 ;  /* 0x0000000dff007c0c */ /* 0x000fe2000bf05300 */
[----:B------:R-:W1:Y:S01]  /*42730*/  S2UR UR18, SR_CTAID.Y ;  /* 0x00000000001279c3 */ /* 0x000e620000002600 */
[----:B------:R-:W-:Y:S02]  /*42740*/  R2UR UR17, R6 ;  /* 0x00000000061172ca */ /* 0x000fe400000e0000 */
[----:B------:R-:W-:-:S02]  /*42750*/  R2UR UR10, R7 ;  /* 0x00000000070a72ca */ /* 0x000fc400000e0000 */
[----:B------:R-:W-:Y:S02]  /*42760*/  R2UR UR11, R6 ;  /* 0x00000000060b72ca */ /* 0x000fe400000e0000 */
[----:B0-----:R-:W-:-:S05]  /*42770*/  I2FP.F32.U32 R0, UR6 ;  /* 0x0000000600007c45 */ /* 0x001fca0008201000 */
[----:B------:R-:W-:-:S04]  /*42780*/  FMUL R0, R0, UR4 ;  /* 0x0000000400007c20 */ /* 0x000fc80008400000 */
[----:B------:R0:W2:Y:S01]  /*42790*/  F2I.U32.TRUNC.NTZ R3, R0 ;  /* 0x0000000000037305 */ /* 0x0000a2000020f000 */
[----:B-1----:R-:W-:Y:S05]  /*427a0*/  @!P0 BRA `(.L_x_1176) ;  /* 0x0000000000308947 */ /* 0x002fea0003800000 */
        /* <DEDUP_REMOVED lines=12> */
.L_x_1176:
[----:B------:R-:W-:Y:S01]  /*42870*/  USHF.R.U64 UR42, UR10, UR15, UR11 ;  /* 0x0000000f0a2a7299 */ /* 0x000fe2000800120b */
[----:B0-----:R-:W-:Y:S01]  /*42880*/  I2FP.F32.U32 R0, UR18 ;  /* 0x0000001200007c45 */ /* 0x001fe20008201000 */
[----:B------:R-:W-:Y:S02]  /*42890*/  USHF.R.U32.HI UR4, URZ, UR15, UR11 ;  /* 0x0000000f3f047299 */ /* 0x000fe4000801160b */
        /* <DEDUP_REMOVED lines=8> */
[----:B------:R-:W-:Y:S01]  /*42920*/  UIMAD.WIDE.U32 UR8, UR10, UR12, UR8 ;  /* 0x0000000c0a0872a5 */ /* 0x000fe2000f8e0008 */
[----:B--2---:R-:W-:Y:S01]  /*42930*/  R2UR UR12, R3 ;  /* 0x00000000030c72ca */ /* 0x004fe200000e0000 */
[----:B------:R-:W-:Y:S01]  /*42940*/  UIMAD UR10, UR10, UR13, UR4 ;  /* 0x0000000d0a0a72a4 */ /* 0x000fe2000f8e0204 */
[----:B------:R-:W-:Y:S01]  /*42950*/  ULDC UR11, c[0x0][0x618] ;  /* 0x00018600000b7ab9 */ /* 0x000fe20000000800 */
[----:B------:R-:W-:Y:S02]  /*42960*/  ULDC UR21, c[0x0][0x658] ;  /* 0x0001960000157ab9 */ /* 0x000fe40000000800 */
[----:B------:R-:W-:Y:S01]  /*42970*/  UIADD3 UR9, UR9, UR10, URZ ;  /* 0x0000000a09097290 */ /* 0x000fe2000fffe03f */
[----:B------:R-:W-:Y:S01]  /*42980*/  UMOV UR15, 0xffffffff ;  /* 0xffffffff000f7882 */ /* 0x000fe20000000000 */
[----:B------:R-:W-:Y:S01]  /*42990*/  ULDC.64 UR4, c[0x0][0x640] ;  /* 0x0001900000047ab9 */ /* 0x000fe20000000a00 */
[----:B------:R-:W-:Y:S01]  /*429a0*/  USHF.L.U32 UR15, UR15, UR21, URZ ;  /* 0x000000150f0f7299 */ /* 0x000fe2000800063f */
[----:B------:R-:W-:Y:S01]  /*429b0*/  ISETP.NE.U32.AND P0, PT, RZ, UR4, PT ;  /* 0x00000004ff007c0c */ /* 0x000fe2000bf05070 */
[----:B------:R-:W-:-:S02]  /*429c0*/  USHF.R.U64 UR16, UR8, UR11, UR9 ;  /* 0x0000000b08107299 */ /* 0x000fc40008001209 */
[----:B------:R-:W-:Y:S01]  /*429d0*/  USHF.R.U32.HI UR8, URZ, UR11, UR9 ;  /* 0x0000000b3f087299 */ /* 0x000fe20008011609 */
[----:B0-----:R-:W-:Y:S01]  /*429e0*/  R2UR UR14, R0 ;  /* 0x00000000000e72ca */ /* 0x001fe200000e0000 */
[----:B------:R-:W-:Y:S01]  /*429f0*/  ULDC UR17, c[0x0][0x608] ;  /* 0x0001820000117ab9 */ /* 0x000fe20000000800 */
[----:B------:R-:W-:Y:S01]  /*42a00*/  ULOP3.LUT UR40, URZ, UR15, URZ, 0x33, !UPT ;  /* 0x0000000f3f287292 */ /* 0x000fe2000f8e333f */
[----:B------:R-:W-:Y:S01]  /*42a10*/  ISETP.NE.AND.EX P0, PT, RZ, UR5, PT, P0 ;  /* 0x00000005ff007c0c */ /* 0x000fe2000bf05300 */
[----:B------:R-:W-:Y:S02]  /*42a20*/  USHF.R.U64 UR15, UR16, UR17, UR8 ;  /* 0x00000011100f7299 */ /* 0x000fe40008001208 */
[----:B------:R-:W-:Y:S02]  /*42a30*/  USHF.R.U32.HI UR8, URZ, UR17, UR8 ;  /* 0x000000113f087299 */ /* 0x000fe40008011608 */
[----:B------:R-:W-:Y:S02]  /*42a40*/  UIADD3 UR12, -UR12, URZ, URZ ;  /* 0x0000003f0c0c7290 */ /* 0x000fe4000fffe13f */
[----:B------:R-:W-:Y:S01]  /*42a50*/  USHF.R.U64 UR17, UR15, UR21, UR8 ;  /* 0x000000150f117299 */ /* 0x000fe20008001208 */
[----:B------:R-:W-:Y:S01]  /*42a60*/  UMOV UR19, 0x1 ;  /* 0x0000000100137882 */ /* 0x000fe20000000000 */
[----:B------:R-:W-:Y:S01]  /*42a70*/  ULDC UR13, c[0x0][0x144] ;  /* 0x00005100000d7ab9 */ /* 0x000fe20000000800 */
[----:B------:R-:W-:Y:S01]  /*42a80*/  ULDC UR7, c[0x0][0x600] ;  /* 0x0001800000077ab9 */ /* 0x000fe20000000800 */
[----:B------:R-:W-:-:S02]  /*42a90*/  USHF.L.U32 UR24, UR19, UR21, URZ ;  /* 0x0000001513187299 */ /* 0x000fc4000800063f */
[----:B------:R-:W-:Y:S02]  /*42aa0*/  USHF.R.U32.HI UR8, URZ, UR21, UR8 ;  /* 0x000000153f087299 */ /* 0x000fe40008011608 */
[----:B------:R-:W-:Y:S02]  /*42ab0*/  UIMAD UR21, UR13, UR12, UR6 ;  /* 0x0000000c0d1572a4 */ /* 0x000fe4000f8e0206 */
[----:B------:R-:W-:Y:S02]  /*42ac0*/  UIADD3 UR20, UR7, -0x1, URZ ;  /* 0xffffffff07147890 */ /* 0x000fe4000fffe03f */
[----:B------:R-:W-:Y:S01]  /*42ad0*/  UIADD3 UR19, -UR14, URZ, URZ ;  /* 0x0000003f0e137290 */ /* 0x000fe2000fffe13f */
        /* <DEDUP_REMOVED lines=17> */
.L_x_1177:
[----:B------:R-:W-:Y:S01]  /*42bf0*/  UISETP.NE.AND UP0, UPT, UR39, URZ, UPT ;  /* 0x0000003f2700728c */ /* 0x000fe2000bf05270 */
[----:B------:R-:W-:Y:S01]  /*42c00*/  IMAD.MOV.U32 R0, RZ, RZ, 0x1 ;  /* 0x00000001ff007424 */ /* 0x000fe200078e00ff */
[----:B------:R-:W-:Y:S02]  /*42c10*/  USHF.R.U64 UR4, UR6, UR22, UR8 ;  /* 0x0000001606047299 */ /* 0x000fe40008001208 */
[----:B------:R-:W-:Y:S02]  /*42c20*/  ULOP3.LUT UR40, UR15, UR40, URZ, 0xc0, !UPT ;  /* 0x000000280f287292 */ /* 0x000fe4000f8ec03f */
[----:B------:R-:W-:Y:S02]  /*42c30*/  UIADD3 UR5, -UR4, URZ, URZ ;  /* 0x0000003f04057290 */ /* 0x000fe4000fffe13f */
[----:B------:R-:W-:Y:S02]  /*42c40*/  UIMAD UR40, UR24, UR4, UR40 ;  /* 0x00000004182872a4 */ /* 0x000fe4000f8e0228 */
[----:B------:R-:W-:-:S02]  /*42c50*/  ULOP3.LUT UR16, UR16, UR20, URZ, 0xc0, !UPT ;  /* 0x0000001410107292 */ /* 0x000fc4000f8ec03f */
[----:B------:R-:W-:Y:S02]  /*42c60*/  @UP0 UIMAD UR21, UR25, UR19, UR18 ;  /* 0x00000013191502a4 */ /* 0x000fe4000f8e0212 */
[----:B------:R-:W-:-:S03]  /*42c70*/  UIMAD UR4, UR5, UR23, UR17 ;  /* 0x00000017050472a4 */ /* 0x000fc6000f8e0211 */
[----:B------:R-:W-:Y:S01]  /*42c80*/  ULDC UR5, c[0x0][0x610] ;  /* 0x0001840000057ab9 */ /* 0x000fe20000000800 */
[----:B------:R-:W-:Y:S02]  /*42c90*/  UIMAD UR4, UR4, UR7, UR16 ;  /* 0x00000007040472a4 */ /* 0x000fe4000f8e0210 */
[----:B------:R-:W-:-:S04]  /*42ca0*/  UIMAD UR40, UR40, UR5, UR21 ;  /* 0x00000005282872a4 */ /* 0x000fc8000f8e0215 */
[----:B------:R-:W-:Y:S02]  /*42cb0*/  USEL UR41, UR4, UR40, !UP0 ;  /* 0x0000002804297287 */ /* 0x000fe4000c000000 */
[----:B------:R-:W-:-:S12]  /*42cc0*/  USEL UR40, UR40, UR4, !UP0 ;  /* 0x0000000428287287 */ /* 0x000fd8000c000000 */
.L_x_1175:
[----:B------:R-:W-:-:S13]  /*42cd0*/  LOP3.LUT P0, RZ, R0, 0xff, RZ, 0xc0, !PT ;  /* 0x000000ff00ff7812 */ /* 0x000fda000780c0ff */
[----:B------:R-:W-:Y:S05]  /*42ce0*/  @P0 BRA `(.L_x_1178) ;  /* 0xfffffbe000f80947 */ /* 0x000fea000383ffff */
[----:B------:R-:W-:Y:S05]  /*42cf0*/  EXIT ;  /* 0x000000000000794d */ /* 0x000fea0003800000 */
.L_x_3:
[----:B------:R-:W2:Y:S01]  /*42d00*/  LDL R4, [R1+0x604] ;  /* 0x0006040001047983 */ /* 0x000ea20000100800 */
[----:B------:R-:W-:-:S03]  /*42d10*/  ULDC.64 UR8, c[0x0][0x650] ;  /* 0x0001940000087ab9 */ /* 0x000fc60000000a00 */
[----:B------:R-:W3:Y:S01]  /*42d20*/  LDL R3, [R1+0x600] ;  /* 0x0006000001037983 */ /* 0x000ee20000100800 */
[----:B------:R-:W-:Y:S01]  /*42d30*/  PRMT R0, RZ, 0x7610, R0 ;  /* 0x00007610ff007816 */ /* 0x000fe20000000000 */
[----:B------:R-:W-:Y:S02]  /*42d40*/  IMAD.MOV.U32 R5, RZ, RZ, -0x1 ;  /* 0xffffffffff057424 */ /* 0x000fe400078e00ff */
[----:B------:R-:W-:Y:S02]  /*42d50*/  IMAD.MOV.U32 R2, RZ, RZ, -0x1 ;  /* 0xffffffffff027424 */ /* 0x000fe400078e00ff */
[----:B------:R-:W-:Y:S01]  /*42d60*/  IMAD.MOV.U32 R10, RZ, RZ, -0x1 ;  /* 0xffffffffff0a7424 */ /* 0x000fe200078e00ff */
[----:B--2---:R-:W-:-:S04]  /*42d70*/  ISETP.GE.U32.AND P0, PT, R4, UR8, PT ;  /* 0x0000000804007c0c */ /* 0x004fc8000bf06070 */
[----:B---3--:R-:W-:-:S13]  /*42d80*/  ISETP.GE.U32.AND.EX P0, PT, R3, UR9, PT, P0 ;  /* 0x0000000903007c0c */ /* 0x008fda000bf06100 */
[----:B------:R-:W-:Y:S05]  /*42d90*/  @P0 BRA `(.L_x_1179) ;  /* 0x00000004008c0947 */ /* 0x000fea0003800000 */
[----:B------:R-:W-:Y:S01]  /*42da0*/  I2FP.F32.U32 R0, UR4 ;  /* 0x0000000400007c45 */ /* 0x000fe20008201000 */
[----:B0-----:R-:W-:Y:S01]  /*42db0*/  ULDC.64 UR16, c[0x0][0x628] ;  /* 0x00018a0000107ab9 */ /* 0x001fe20000000a00 */
        /* <DEDUP_REMOVED lines=24> */
.L_x_1180:
        /* <DEDUP_REMOVED lines=24> */
[----:B------:R-:W-:Y:S01]  /*430c0*/  UMOV UR19, 0x1 ;  /* 0x0000000100137882 */ /* 0x000fe20000000000 */
[----:B------:R-:W-:Y:S01]  /*430d0*/  ULDC UR20, c[0x0][0x608] ;  /* 0x0001820000147ab9 */ /* 0x000fe20000000800 */
[----:B------:R-:W-:Y:S01]  /*430e0*/  USHF.L.U32 UR26, UR19, UR23, URZ ;  /* 0x00000017131a7299 */ /* 0x000fe2000800063f */
[----:B------:R-:W-:Y:S01]  /*430f0*/  ISETP.NE.AND.EX P0, PT, RZ, UR9, PT, P0 ;  /* 0x00000009ff007c0c */ /* 0x000fe2000bf05300 */
[----:B------:R-:W-:Y:S02]  /*43100*/  USHF.R.U64 UR19, UR18, UR20, UR11 ;  /* 0x0000001412137299 */ /* 0x000fe4000800120b */
[----:B------:R-:W-:Y:S02]  /*43110*/  USHF.R.U32.HI UR11, URZ, UR20, UR11 ;  /* 0x000000143f0b7299 */ /* 0x000fe4000801160b */
[----:B------:R-:W-:-:S02]  /*43120*/  UIADD3 UR15, -UR15, URZ, URZ ;  /* 0x0000003f0f0f7290 */ /* 0x000fc4000fffe13f */
[----:B------:R-:W-:Y:S01]  /*43130*/  USHF.R.U64 UR20, UR19, UR23, UR11 ;  /* 0x0000001713147299 */ /* 0x000fe2000800120b */
[----:B------:R-:W-:Y:S01]  /*43140*/  ULDC UR16, c[0x0][0x144] ;  /* 0x0000510000107ab9 */ /* 0x000fe20000000800 */
[----:B------:R-:W-:Y:S01]  /*43150*/  ULDC UR6, c[0x0][0x600] ;  /* 0x0001800000067ab9 */ /* 0x000fe20000000800 */
[----:B------:R-:W-:Y:S02]  /*43160*/  USHF.R.U32.HI UR11, URZ, UR23, UR11 ;  /* 0x000000173f0b7299 */ /* 0x000fe4000801160b */
[----:B------:R-:W-:Y:S02]  /*43170*/  UIMAD UR23, UR16, UR15, UR4 ;  /* 0x0000000f101772a4 */ /* 0x000fe4000f8e0204 */
[----:B------:R-:W-:Y:S02]  /*43180*/  UIADD3 UR22, UR6, -0x1, URZ ;  /* 0xffffffff06167890 */ /* 0x000fe4000fffe03f */
[----:B------:R-:W-:Y:S02]  /*43190*/  ULOP3.LUT UR27, URZ, UR13, URZ, 0x33, !UPT ;  /* 0x0000000d3f1b7292 */ /* 0x000fe4000f8e333f */
        /* <DEDUP_REMOVED lines=18> */
.L_x_1181:
[----:B------:R-:W-:Y:S01]  /*432c0*/  UISETP.NE.AND UP0, UPT, UR39, URZ, UPT ;  /* 0x0000003f2700728c */ /* 0x000fe2000bf05270 */
[----:B------:R-:W-:Y:S01]  /*432d0*/  MOV R0, 0x1 ;  /* 0x0000000100007802 */ /* 0x000fe20000000f00 */
[----:B------:R-:W-:Y:S01]  /*432e0*/  USHF.R.U64 UR8, UR4, UR24, UR11 ;  /* 0x0000001804087299 */ /* 0x000fe2000800120b */
[----:B------:R-:W-:Y:S01]  /*432f0*/  IMAD.U32 R10, RZ, RZ, UR5 ;  /* 0x00000005ff0a7e24 */ /* 0x000fe2000f8e00ff */
[----:B------:R-:W-:Y:S02]  /*43300*/  ULOP3.LUT UR4, UR19, UR27, URZ, 0xc0, !UPT ;  /* 0x0000001b13047292 */ /* 0x000fe4000f8ec03f */
[----:B------:R-:W-:Y:S02]  /*43310*/  ULOP3.LUT UR18, UR18, UR22, URZ, 0xc0, !UPT ;  /* 0x0000001612127292 */ /* 0x000fe4000f8ec03f */
[----:B------:R-:W-:-:S03]  /*43320*/  UIMAD UR4, UR26, UR8, UR4 ;  /* 0x000000081a0472a4 */ /* 0x000fc6000f8e0204 */
[----:B------:R-:W-:Y:S02]  /*43330*/  @UP0 UIMAD UR23, UR28, UR21, UR7 ;  /* 0x000000151c1702a4 */ /* 0x000fe4000f8e0207 */
[----:B------:R-:W-:-:S03]  /*43340*/  UIADD3 UR7, -UR8, URZ, URZ ;  /* 0x0000003f08077290 */ /* 0x000fc6000fffe13f */
[----:B------:R-:W-:Y:S01]  /*43350*/  ULDC UR8, c[0x0][0x610] ;  /* 0x0001840000087ab9 */ /* 0x000fe20000000800 */
[----:B------:R-:W-:Y:S02]  /*43360*/  UIMAD UR7, UR7, UR25, UR20 ;  /* 0x00000019070772a4 */ /* 0x000fe4000f8e0214 */
[----:B------:R-:W-:Y:S02]  /*43370*/  UIMAD UR4, UR4, UR8, UR23 ;  /* 0x00000008040472a4 */ /* 0x000fe4000f8e0217 */
[----:B------:R-:W-:-:S04]  /*43380*/  UIMAD UR7, UR7, UR6, UR18 ;  /* 0x00000006070772a4 */ /* 0x000fc8000f8e0212 */
[----:B------:R-:W-:Y:S02]  /*43390*/  USEL UR6, UR7, UR4, !UP0 ;  /* 0x0000000407067287 */ /* 0x000fe4000c000000 */
[----:B------:R-:W-:-:S04]  /*433a0*/  USEL UR4, UR4, UR7, !UP0 ;  /* 0x0000000704047287 */ /* 0x000fc8000c000000 */
[----:B------:R-:W-:Y:S02]  /*433b0*/  IMAD.U32 R2, RZ, RZ, UR6 ;  /* 0x00000006ff027e24 */ /* 0x000fe4000f8e00ff */
[----:B------:R-:W-:-:S07]  /*433c0*/  IMAD.U32 R5, RZ, RZ, UR4 ;  /* 0x00000004ff057e24 */ /* 0x000fce000f8e00ff */
.L_x_1179:
[----:B------:R-:W-:-:S08]  /*433d0*/  NOP ;  /* 0x0000000000007918 */ /* 0x000fd00000000000 */
[----:B0-----:R-:W0:-:S00]  /*433e0*/  USETMAXREG.DEALLOC.CTAPOOL 0x18 ;  /* 0x00000018000079c8 */ /* 0x001e0000080e0500 */
[----:B------:R-:W-:-:S13]  /*433f0*/  ISETP.NE.AND P0, PT, RZ, UR10, PT ;  /* 0x0000000aff007c0c */ /* 0x000fda000bf05270 */
[----:B------:R-:W-:Y:S05]  /*43400*/  @P0 EXIT ;  /* 0x000000000000094d */ /* 0x000fea0003800000 */
[----:B0-----:R-:W-:Y:S01]  /*43410*/  LOP3.LUT P0, RZ, R0, 0xff, RZ, 0xc0, !PT ;  /* 0x000000ff00ff7812 */ /* 0x001fe2000780c0ff */
[----:B------:R-:W-:Y:S02]  /*43420*/  IMAD.MOV.U32 R0, RZ, RZ, 0x1 ;  /* 0x00000001ff007424 */ /* 0x000fe400078e00ff */
[----:B------:R-:W-:-:S10]  /*43430*/  IMAD.MOV.U32 R6, RZ, RZ, RZ ;  /* 0x000000ffff067224 */ /* 0x000fd400078e00ff */
[----:B------:R-:W-:Y:S05]  /*43440*/  @!P0 BRA `(.L_x_1182) ;  /* 0x0000000c00608947 */ /* 0x000fea0003800000 */
[----:B------:R-:W0:Y:S01]  /*43450*/  S2R R3, SR_TID.X ;  /* 0x0000000000037919 */ /* 0x000e220000002100 */
[----:B------:R-:W1:Y:S01]  /*43460*/  LDC R0, c[0x0][0x28c] ;  /* 0x0000a300ff007b82 */ /* 0x000e620000000800 */
[----:B------:R-:W-:Y:S01]  /*43470*/  ULDC UR5, c[0x0][0x658] ;  /* 0x0001960000057ab9 */ /* 0x000fe20000000800 */
[----:B------:R-:W-:Y:S01]  /*43480*/  UMOV UR7, 0xffffffff ;  /* 0xffffffff00077882 */ /* 0x000fe20000000000 */
[----:B------:R-:W-:Y:S01]  /*43490*/  ULDC UR6, c[0x0][0xc] ;  /* 0x0000030000067ab9 */ /* 0x000fe20000000800 */
[----:B------:R-:W-:Y:S01]  /*434a0*/  USHF.L.U32 UR9, UR7, UR5, URZ ;  /* 0x0000000507097299 */ /* 0x000fe2000800063f */
[----:B------:R-:W-:Y:S01]  /*434b0*/  BSSY B0, `(.L_x_1182) ;  /* 0x00000d1000007945 */ /* 0x000fe20003800000 */
[----:B------:R-:W-:Y:S01]  /*434c0*/  UMOV UR8, 0x1 ;  /* 0x0000000100087882 */ /* 0x000fe20000000000 */
[----:B------:R-:W-:Y:S01]  /*434d0*/  ULDC UR7, c[0x0][0x10] ;  /* 0x0000040000077ab9 */ /* 0x000fe20000000800 */
[----:B------:R-:W-:Y:S01]  /*434e0*/  USHF.L.U32 UR5, UR8, UR5, URZ ;  /* 0x0000000508057299 */ /* 0x000fe2000800063f */
[----:B------:R-:W-:Y:S01]  /*434f0*/  IMAD.MOV.U32 R8, RZ, RZ, 0x1 ;  /* 0x00000001ff087424 */ /* 0x000fe200078e00ff */
[----:B------:R-:W-:Y:S01]  /*43500*/  UIMAD.WIDE.U32 UR6, UR6, UR7, URZ ;  /* 0x00000007060672a5 */ /* 0x000fe2000f8e003f */
[----:B------:R-:W-:Y:S01]  /*43510*/  IMAD.MOV.U32 R6, RZ, RZ, RZ ;  /* 0x000000ffff067224 */ /* 0x000fe200078e00ff */
[----:B------:R-:W-:Y:S01]  /*43520*/  ULDC UR8, c[0x0][0x14] ;  /* 0x0000050000087ab9 */ /* 0x000fe20000000800 */
[----:B------:R-:W-:Y:S01]  /*43530*/  ULDC UR4, c[0x0][0x600] ;  /* 0x0001800000047ab9 */ /* 0x000fe20000000800 */
[----:B------:R-:W-:-:S02]  /*43540*/  UIMAD.WIDE.U32 UR20, UR6, UR8, URZ ;  /* 0x00000008061472a5 */ /* 0x000fc4000f8e003f */
[----:B------:R-:W-:Y:S02]  /*43550*/  UIMAD UR7, UR7, UR8, URZ ;  /* 0x00000008070772a4 */ /* 0x000fe4000f8e023f */
[----:B------:R-:W-:Y:S02]  /*43560*/  ULOP3.LUT UR24, UR38, 0x2, URZ, 0xfc, !UPT ;  /* 0x0000000226187892 */ /* 0x000fe4000f8efc3f */
[----:B------:R-:W-:Y:S02]  /*43570*/  UIADD3 UR4, UR4, -0x1, URZ ;  /* 0xffffffff04047890 */ /* 0x000fe4000fffe03f */
[----:B------:R-:W-:Y:S01]  /*43580*/  ULOP3.LUT UR6, URZ, UR9, URZ, 0x33, !UPT ;  /* 0x000000093f067292 */ /* 0x000fe2000f8e333f */
[----:B-1----:R-:W-:Y:S01]  /*43590*/  VIADD R0, R0, 0x3f ;  /* 0x0000003f00007836 */ /* 0x002fe20000000000 */
[----:B------:R-:W-:Y:S01]  /*435a0*/  UIADD3 UR7, UR21, UR7, URZ ;  /* 0x0000000715077290 */ /* 0x000fe2000fffe03f */
[----:B------:R-:W-:Y:S01]  /*435b0*/  ULDC.64 UR22, c[0x0][0x198] ;  /* 0x0000660000167ab9 */ /* 0x000fe20000000a00 */
[----:B0-----:R-:W-:-:S02]  /*435c0*/  LOP3.LUT P3, RZ, R3, 0x7f, RZ, 0xc0, !PT ;  /* 0x0000007f03ff7812 */ /* 0x001fc4000786c0ff */
[----:B------:R-:W-:Y:S02]  /*435d0*/  LOP3.LUT P0, RZ, R3, 0x1f, RZ, 0xc0, !PT ;  /* 0x0000001f03ff7812 */ /* 0x000fe4000780c0ff */
[----:B------:R-:W-:Y:S02]  /*435e0*/  SHF.R.S32.HI R3, RZ, 0x1f, R0 ;  /* 0x0000001fff037819 */ /* 0x000fe40000011400 */
[----:B------:R-:W-:Y:S02]  /*435f0*/  PLOP3.LUT P0, PT, P0, P3, PT, 0x8a, 0x0 ;  /* 0x000000000000781c */ /* 0x000fe40000707172 */
[----:B------:R-:W-:Y:S01]  /*43600*/  LEA.HI R3, R3, R0, RZ, 0x6 ;  /* 0x0000000003037211 */ /* 0x000fe200078f30ff */
[----:B------:R-:W-:-:S03]  /*43610*/  IMAD.MOV.U32 R0, RZ, RZ, 0x1 ;  /* 0x00000001ff007424 */ /* 0x000fc600078e00ff */
[----:B------:R-:W-:-:S05]  /*43620*/  SHF.R.S32.HI R7, RZ, 0x6, R3 ;  /* 0x00000006ff077819 */ /* 0x000fca0000011403 */
[----:B------:R-:W-:-:S07]  /*43630*/  VIADD R11, R7, 0x1 ;  /* 0x00000001070b7836 */ /* 0x000fce0000000000 */
.L_x_1194:
[----:B------:R-:W-:-:S03]  /*43640*/  UMOV UR8, 0xffffffff ;  /* 0xffffffff00087882 */ /* 0x000fc60000000000 */
[----:B------:R-:W-:Y:S05]  /*43650*/  BRA.DIV UR8, `(.L_x_1183) ;  /* 0x0000000e08847947 */ /* 0x000fea000b800000 */
[----:B------:R-:W-:-:S13]  /*43660*/  ELECT P6, URZ, PT ;  /* 0x00000000003f782f */ /* 0x000fda00038c0000 */
.L_x_1203:
[----:B------:R-:W0:Y:S01]  /*43670*/  LDC R3, c[0x0][0x28c] ;  /* 0x0000a300ff037b82 */ /* 0x000e220000000800 */
[----:B------:R-:W-:Y:S01]  /*43680*/  BSSY B1, `(.L_x_1184) ;  /* 0x0000036000017945 */ /* 0x000fe20003800000 */
[----:B0-----:R-:W-:-:S13]  /*43690*/  ISETP.LT.OR P6, PT, R3, 0x1, !P6 ;  /* 0x000000010300780c */ /* 0x001fda00077c1670 */
[----:B------:R-:W-:Y:S05]  /*436a0*/  @P6 BRA `(.L_x_1185) ;  /* 0x0000000000cc6947 */ /* 0x000fea0003800000 */
[----:B------:R-:W-:Y:S02]  /*436b0*/  IMAD R2, R2, 0x180, RZ ;  /* 0x0000018002027824 */ /* 0x000fe400078e02ff */
[----:B------:R-:W-:Y:S02]  /*436c0*/  IMAD R5, R5, 0x180, RZ ;  /* 0x0000018005057824 */ /* 0x000fe400078e02ff */
[----:B------:R-:W-:Y:S02]  /*436d0*/  IMAD.MOV.U32 R14, RZ, RZ, RZ ;  /* 0x000000ffff0e7224 */ /* 0x000fe400078e00ff */
[----:B------:R-:W-:Y:S02]  /*436e0*/  IMAD.MOV.U32 R4, RZ, RZ, R11 ;  /* 0x000000ffff047224 */ /* 0x000fe400078e000b */
[----:B------:R-:W-:Y:S02]  /*436f0*/  IMAD.MOV.U32 R3, RZ, RZ, R0 ;  /* 0x000000ffff037224 */ /* 0x000fe400078e0000 */
[----:B------:R-:W-:-:S07]  /*43700*/  IMAD.MOV.U32 R9, RZ, RZ, R6 ;  /* 0x000000ffff097224 */ /* 0x000fce00078e0006 */
.L_x_1189:
[----:B------:R-:W0:Y:S01]  /*43710*/  S2R R13, SR_CgaCtaId ;  /* 0x00000000000d7919 */ /* 0x000e220000008800 */
[----:B------:R-:W-:-:S04]  /*43720*/  MOV R12, 0x400 ;  /* 0x00000400000c7802 */ /* 0x000fc80000000f00 */
[----:B0-----:R-:W-:Y:S02]  /*43730*/  LEA R16, R13, R12, 0x18 ;  /* 0x0000000c0d107211 */ /* 0x001fe400078ec0ff */
[----:B------:R-:W-:Y:S01]  /*43740*/  SHF.L.U32 R12, R3, 0x1f, RZ ;  /* 0x0000001f030c7819 */ /* 0x000fe200000006ff */
[----:B------:R-:W0:Y:S02]  /*43750*/  @!P3 LDC R13, c[0x0][0x500] ;  /* 0x00014000ff0dbb82 */ /* 0x000e240000000800 */
[----:B------:R-:W-:-:S04]  /*43760*/  IMAD R15, R9, 0x8, R16 ;  /* 0x00000008090f7824 */ /* 0x000fc800078e0210 */
[----:B------:R-:W1:Y:S02]  /*43770*/  SYNCS.PHASECHK.TRANS64.TRYWAIT P1, [R15+URZ+0x10], R12 ;  /* 0x0000100c0f0075a7 */ /* 0x000e64000802017f */
[----:B-1----:R-:W-:Y:S05]  /*43780*/  @!P1 BRA `(.L_x_1186) ;  /* 0x0000000c00589947 */ /* 0x002fea0003800000 */
.L_x_1204:
[----:B------:R-:W-:Y:S01]  /*43790*/  UPRMT UR8, UR24, 0x9910, URZ ;  /* 0x0000991018087896 */ /* 0x000fe2000800003f */
[----:B0-----:R0:W-:Y:S03]  /*437a0*/  @!P3 SYNCS.ARRIVE.TRANS64 RZ, [R15+URZ], R13 ;  /* 0x0000000d0fffb9a7 */ /* 0x0011e6000800003f */
[----:B------:R-:W-:-:S06]  /*437b0*/  UISETP.NE.AND UP0, UPT, UR8, 0x2, UPT ;  /* 0x000000020800788c */ /* 0x000fcc000bf05270 */
[----:B------:R-:W-:-:S13]  /*437c0*/  PLOP3.LUT P1, PT, PT, PT, UP0, 0x80, 0x0 ;  /* 0x000000000000781c */ /* 0x000fda0003f2f008 */
[----:B0-----:R-:W-:Y:S05]  /*437d0*/  @P1 BRA `(.L_x_1187) ;  /* 0x0000000000041947 */ /* 0x001fea0003800000 */
[----:B------:R-:W-:Y:S01]  /*437e0*/  BPT.TRAP 0x1 ;  /* 0x000000040000795c */ /* 0x000fe20000300000 */
.L_x_1187:
[----:B------:R-:W-:Y:S05]  /*437f0*/  @P0 BRA `(.L_x_1188) ;  /* 0x0000000000040947 */ /* 0x000fea0003800000 */
[----:B------:R-:W-:Y:S01]  /*43800*/  BPT.TRAP 0x1 ;  /* 0x000000040000795c */ /* 0x000fe20000300000 */
.L_x_1188:
[----:B------:R-:W-:Y:S01]  /*43810*/  IMAD R16, R9, 0xc000, R16 ;  /* 0x0000c00009107824 */ /* 0x000fe200078e0210 */
[----:B------:R-:W-:Y:S01]  /*43820*/  R2UR UR9, R15 ;  /* 0x000000000f0972ca */ /* 0x000fe200000e0000 */
[----:B------:R-:W-:Y:S01]  /*43830*/  VIADD R4, R4, 0xffffffff ;  /* 0xffffffff04047836 */ /* 0x000fe20000000000 */
[----:B------:R-:W-:Y:S01]  /*43840*/  UIADD3 UR14, UP0, UR22, 0xf0, URZ ;  /* 0x000000f0160e7890 */ /* 0x000fe2000ff1e03f */
[----:B------:R-:W-:Y:S01]  /*43850*/  R2UR UR11, R5 ;  /* 0x00000000050b72ca */ /* 0x000fe200000e0000 */
[----:B------:R-:W-:Y:S01]  /*43860*/  UIADD3 UR26, UP1, UR22, 0x1f0, URZ ;  /* 0x000001f0161a7890 */ /* 0x000fe2000ff3e03f */
[----:B------:R-:W-:Y:S01]  /*43870*/  R2UR UR8, R16 ;  /* 0x00000000100872ca */ /* 0x000fe200000e0000 */
[----:B------:R-:W-:Y:S01]  /*43880*/  UIADD3.X UR15, URZ, UR23, URZ, UP0, !UPT ;  /* 0x000000173f0f7290 */ /* 0x000fe200087fe43f */
[----:B------:R-:W-:Y:S01]  /*43890*/  R2UR UR10, R14 ;  /* 0x000000000e0a72ca */ /* 0x000fe200000e0000 */
[----:B------:R-:W-:Y:S01]  /*438a0*/  VIADD R9, R9, 0x1 ;  /* 0x0000000109097836 */ /* 0x000fe20000000000 */
[----:B------:R-:W-:Y:S01]  /*438b0*/  R2UR UR12, R10 ;  /* 0x000000000a0c72ca */ /* 0x000fe200000e0000 */
[----:B------:R-:W-:Y:S01]  /*438c0*/  UIADD3.X UR27, URZ, UR23, URZ, UP1, !UPT ;  /* 0x000000173f1b7290 */ /* 0x000fe20008ffe43f */
[----:B------:R-:W-:Y:S01]  /*438d0*/  R2UR UR19, R2 ;  /* 0x00000000021372ca */ /* 0x000fe200000e0000 */
[----:B------:R-:W-:Y:S01]  /*438e0*/  UMOV UR16, 0x0 ;  /* 0x0000000000107882 */ /* 0x000fe20000000000 */
[----:B------:R-:W-:Y:S01]  /*438f0*/  ISETP.GT.AND P2, PT, R4, 0x1, PT ;  /* 0x000000010400780c */ /* 0x000fe20003f44270 */
[----:B------:R-:W-:Y:S01]  /*43900*/  UMOV UR17, 0x10000000 ;  /* 0x1000000000117882 */ /* 0x000fe20000000000 */
[----:B------:R-:W-:Y:S01]  /*43910*/  ISETP.NE.AND P1, PT, R9, 0x2, PT ;  /* 0x000000020900780c */ /* 0x000fe20003f25270 */
[----:B------:R-:W-:-:S02]  /*43920*/  VIADD R14, R14, 0x40 ;  /* 0x000000400e0e7836 */ /* 0x000fc40000000000 */
[----:B------:R-:W-:Y:S01]  /*43930*/  UIADD3 UR13, UR8, 0x100, URZ ;  /* 0x00000100080d7890 */ /* 0x000fe2000fffe03f */
[----:B-1----:R-:W-:Y:S01]  /*43940*/  SEL R12, RZ, 0x1, P1 ;  /* 0x00000001ff0c7807 */ /* 0x002fe20000800000 */
[----:B------:R-:W-:Y:S01]  /*43950*/  UIADD3 UR18, UR8, 0x18100, URZ ;  /* 0x0001810008127890 */ /* 0x000fe2000fffe03f */
[----:B------:R-:W-:Y:S02]  /*43960*/  SEL R9, R9, RZ, P1 ;  /* 0x000000ff09097207 */ /* 0x000fe40000800000 */
[----:B------:R-:W-:Y:S02]  /*43970*/  LOP3.LUT R3, R3, R12, RZ, 0x3c, !PT ;  /* 0x0000000c03037212 */ /* 0x000fe400078e3cff */
[----:B------:R-:W-:Y:S02]  /*43980*/  UMOV UR8, UR13 ;  /* 0x0000000d00087c82 */ /* 0x000fe40008000000 */
[----:B------:R0:W-:Y:S02]  /*43990*/  UTMALDG.3D [UR8], [UR14], desc[UR16] ;  /* 0x000010080e0075b4 */ /* 0x0001e40008011000 */
[----:B0-----:R-:W-:Y:S01]  /*439a0*/  UMOV UR8, UR18 ;  /* 0x0000001200087c82 */ /* 0x001fe20008000000 */
[----:B------:R-:W-:-:S02]  /*439b0*/  UMOV UR11, UR19 ;  /* 0x00000013000b7c82 */ /* 0x000fc40008000000 */
[----:B------:R0:W-:Y:S02]  /*439c0*/  UTMALDG.3D [UR8], [UR26], desc[UR16] ;  /* 0x000010081a0075b4 */ /* 0x0001e40008011000 */
[----:B0-----:R-:W-:Y:S05]  /*439d0*/  @P2 BRA `(.L_x_1189) ;  /* 0xfffffffc004c2947 */ /* 0x001fea000383ffff */
.L_x_1185:
[----:B------:R-:W-:Y:S05]  /*439e0*/  BSYNC B1 ;  /* 0x0000000000017941 */ /* 0x000fea0003800000 */
.L_x_1184:
[----:B------:R-:W2:Y:S01]  /*439f0*/  LDL.LU R16, [R1+0x600] ;  /* 0x0006000001107983 */ /* 0x000ea20000300800 */
[----:B------:R-:W-:Y:S01]  /*43a00*/  LOP3.LUT P4, RZ, R8, 0xff, RZ, 0xc0, !PT ;  /* 0x000000ff08ff7812 */ /* 0x000fe2000788c0ff */
[----:B------:R-:W-:Y:S01]  /*43a10*/  IMAD.IADD R6, R7, 0x1, R6 ;  /* 0x0000000107067824 */ /* 0x000fe200078e0206 */
[----:B------:R-:W-:Y:S01]  /*43a20*/  ULDC.64 UR8, c[0x0][0x650] ;  /* 0x0001940000087ab9 */ /* 0x000fe20000000a00 */
[----:B------:R-:W3:Y:S01]  /*43a30*/  LDL.LU R15, [R1+0x604] ;  /* 0x00060400010f7983 */ /* 0x000ee20000300800 */
[----:B------:R-:W-:Y:S01]  /*43a40*/  BSSY B1, `(.L_x_1190) ;  /* 0x0000075000017945 */ /* 0x000fe20003800000 */
[----:B------:R-:W-:Y:S01]  /*43a50*/  IMAD.MOV.U32 R5, RZ, RZ, -0x1 ;  /* 0xffffffffff057424 */ /* 0x000fe200078e00ff */
[----:B------:R-:W-:Y:S01]  /*43a60*/  SHF.R.U32.HI R2, RZ, 0x1, R6 ;  /* 0x00000001ff027819 */ /* 0x000fe20000011606 */
[----:B------:R-:W-:Y:S01]  /*43a70*/  IMAD.MOV.U32 R10, RZ, RZ, -0x1 ;  /* 0xffffffffff0a7424 */ /* 0x000fe200078e00ff */
[----:B------:R-:W-:Y:S02]  /*43a80*/  ISETP.GT.U32.AND P1, PT, R6, 0x1, PT ;  /* 0x000000010600780c */ /* 0x000fe40003f24070 */
[----:B------:R-:W-:-:S02]  /*43a90*/  LOP3.LUT R2, R2, 0x1, RZ, 0xc0, !PT ;  /* 0x0000000102027812 */ /* 0x000fc400078ec0ff */
[C---:B------:R-:W-:Y:S01]  /*43aa0*/  ISETP.LT.U32.AND P1, PT, R7.reuse, 0x2, P1 ;  /* 0x000000020700780c */ /* 0x040fe20000f21070 */
[----:B------:R-:W0:Y:S01]  /*43ab0*/  @P4 S2R R3, SR_CgaCtaId ;  /* 0x0000000000034919 */ /* 0x000e220000008800 */
[----:B------:R-:W-:Y:S02]  /*43ac0*/  ISETP.NE.U32.AND P2, PT, R2, 0x1, PT ;  /* 0x000000010200780c */ /* 0x000fe40003f45070 */
[----:B------:R-:W-:Y:S02]  /*43ad0*/  @P4 MOV R2, 0x400 ;  /* 0x0000040000024802 */ /* 0x000fe40000000f00 */
[----:B------:R-:W-:Y:S02]  /*43ae0*/  ISETP.GT.U32.AND P2, PT, R7, 0x1, !P2 ;  /* 0x000000010700780c */ /* 0x000fe40005744070 */
[----:B------:R-:W-:Y:S02]  /*43af0*/  LOP3.LUT R6, R6, 0x1, RZ, 0xc0, !PT ;  /* 0x0000000106067812 */ /* 0x000fe400078ec0ff */
[----:B------:R-:W-:-:S02]  /*43b00*/  PRMT R8, RZ, 0x7610, R8 ;  /* 0x00007610ff087816 */ /* 0x000fc40000000008 */
[----:B0-----:R-:W-:Y:S02]  /*43b10*/  @P4 LEA R2, R3, R2, 0x18 ;  /* 0x0000000203024211 */ /* 0x001fe400078ec0ff */
[----:B------:R-:W-:Y:S02]  /*43b20*/  SEL R3, RZ, 0x1, !P1 ;  /* 0x00000001ff037807 */ /* 0x000fe40004800000 */
[----:B------:R0:W-:Y:S02]  /*43b30*/  @P4 SYNCS.ARRIVE.TRANS64.A1T0 RZ, [R2+URZ+0x38], RZ ;  /* 0x000038ff02ff49a7 */ /* 0x0001e4000810003f */
[----:B0-----:R-:W-:-:S04]  /*43b40*/  SEL R2, RZ, 0x1, !P2 ;  /* 0x00000001ff027807 */ /* 0x001fc80005000000 */
[--C-:B------:R-:W-:Y:S01]  /*43b50*/  LOP3.LUT R0, R2, R0, R3.reuse, 0x96, !PT ;  /* 0x0000000002007212 */ /* 0x100fe200078e9603 */
[----:B------:R-:W-:Y:S01]  /*43b60*/  IMAD.MOV.U32 R2, RZ, RZ, -0x1 ;  /* 0xffffffffff027424 */ /* 0x000fe200078e00ff */
[----:B------:R-:W-:Y:S02]  /*43b70*/  PRMT R3, RZ, 0x7610, R3 ;  /* 0x00007610ff037816 */ /* 0x000fe40000000003 */
[----:B---3--:R-:W-:-:S04]  /*43b80*/  IADD3 R15, P1, R15, UR20, RZ ;  /* 0x000000140f0f7c10 */ /* 0x008fc8000ff3e0ff */
[----:B--2---:R-:W-:Y:S01]  /*43b90*/  IADD3.X R16, R16, UR7, RZ, P1, !PT ;  /* 0x0000000710107c10 */ /* 0x004fe20008ffe4ff */
[----:B------:R0:W-:Y:S01]  /*43ba0*/  STL [R1+0x604], R15 ;  /* 0x0006040f01007387 */ /* 0x0001e20000100800 */
[----:B------:R-:W-:-:S03]  /*43bb0*/  ISETP.GE.U32.AND P1, PT, R15, UR8, PT ;  /* 0x000000080f007c0c */ /* 0x000fc6000bf26070 */
[----:B------:R0:W-:Y:S01]  /*43bc0*/  STL [R1+0x600], R16 ;  /* 0x0006001001007387 */ /* 0x0001e20000100800 */
[----:B------:R-:W-:-:S13]  /*43bd0*/  ISETP.GE.U32.AND.EX P1, PT, R16, UR9, PT, P1 ;  /* 0x0000000910007c0c */ /* 0x000fda000bf26110 */
[----:B0-----:R-:W-:Y:S05]  /*43be0*/  @P1 BRA `(.L_x_1191) ;  /* 0x0000000400681947 */ /* 0x001fea0003800000 */
[----:B------:R-:W0:Y:S01]  /*43bf0*/  S2UR UR8, SR_CTAID.X ;  /* 0x00000000000879c3 */ /* 0x000e220000002500 */
[----:B------:R-:W-:Y:S01]  /*43c00*/  ULDC.64 UR10, c[0x0][0x628] ;  /* 0x00018a00000a7ab9 */ /* 0x000fe20000000a00 */
[----:B------:R-:W-:Y:S01]  /*43c10*/  ULDC UR9, c[0x0][0x150] ;  /* 0x0000540000097ab9 */ /* 0x000fe20000000800 */
[----:B------:R-:W-:Y:S01]  /*43c20*/  ISETP.NE.U32.AND P1, PT, RZ, UR10, PT ;  /* 0x0000000aff007c0c */ /* 0x000fe2000bf25070 */
[----:B------:R-:W-:Y:S01]  /*43c30*/  ULDC UR12, c[0x0][0x630] ;  /* 0x00018c00000c7ab9 */ /* 0x000fe20000000800 */
[----:B------:R-:W-:Y:S01]  /*43c40*/  ULDC UR14, c[0x0][0x154] ;  /* 0x00005500000e7ab9 */ /* 0x000fe20000000800 */
[----:B------:R-:W-:Y:S02]  /*43c50*/  MOV R3, R16 ;  /* 0x0000001000037202 */ /* 0x000fe40000000f00 */
[----:B------:R-:W1:Y:S01]  /*43c60*/  S2UR UR13, SR_CTAID.Y ;  /* 0x00000000000d79c3 */ /* 0x000e620000002600 */
[----:B------:R-:W-:Y:S02]  /*43c70*/  ISETP.NE.AND.EX P1, PT, RZ, UR11, PT, P1 ;  /* 0x0000000bff007c0c */ /* 0x000fe4000bf25310 */
[----:B0-----:R-:W-:-:S05]  /*43c80*/  I2FP.F32.U32 R2, UR8 ;  /* 0x0000000800027c45 */ /* 0x001fca0008201000 */
[----:B------:R-:W-:Y:S01]  /*43c90*/  FMUL R9, R2, UR9 ;  /* 0x0000000902097c20 */ /* 0x000fe20008400000 */
[----:B------:R-:W-:Y:S01]  /*43ca0*/  IMAD.MOV.U32 R2, RZ, RZ, R15 ;  /* 0x000000ffff027224 */ /* 0x000fe200078e000f */
[----:B-1----:R-:W-:-:S04]  /*43cb0*/  I2FP.F32.U32 R12, UR13 ;  /* 0x0000000d000c7c45 */ /* 0x002fc80008201000 */
[----:B------:R-:W0:Y:S01]  /*43cc0*/  F2I.U32.TRUNC.NTZ R9, R9 ;  /* 0x0000000900097305 */ /* 0x000e22000020f000 */
[----:B------:R-:W-:Y:S05]  /*43cd0*/  @!P1 BRA `(.L_x_1192) ;  /* 0x0000000000289947 */ /* 0x000fea0003800000 */
[----:B------:R-:W-:Y:S02]  /*43ce0*/  ULDC UR9, c[0x0][0x634] ;  /* 0x00018d0000097ab9 */ /* 0x000fe40000000800 */
[----:B------:R-:W-:-:S05]  /*43cf0*/  IADD3 R3, P1, R15, UR9, RZ ;  /* 0x000000090f037c10 */ /* 0x000fca000ff3e0ff */
[----:B------:R-:W-:-:S04]  /*43d00*/  IMAD.X R13, RZ, RZ, R16, P1 ;  /* 0x000000ffff0d7224 */ /* 0x000fc800008e0610 */
[----:B------:R-:W-:-:S04]  /*43d10*/  IMAD.WIDE.U32 R4, R13, UR10, RZ ;  /* 0x0000000a0d047c25 */ /* 0x000fc8000f8e00ff */
[----:B------:R-:W-:-:S04]  /*43d20*/  IMAD.WIDE.U32 R4, P1, R3, UR11, R4 ;  /* 0x0000000b03047c25 */ /* 0x000fc8000f820004 */
[----:B------:R-:W-:-:S04]  /*43d30*/  IMAD.WIDE.U32 R2, R3, UR10, RZ ;  /* 0x0000000a03027c25 */ /* 0x000fc8000f8e00ff */
[----:B------:R-:W-:Y:S01]  /*43d40*/  IMAD.MOV.U32 R2, RZ, RZ, R5 ;  /* 0x000000ffff027224 */ /* 0x000fe200078e0005 */
[----:B------:R-:W-:Y:S01]  /*43d50*/  IADD3 RZ, P2, R3, R4, RZ ;  /* 0x0000000403ff7210 */ /* 0x000fe20007f5e0ff */
[----:B------:R-:W-:-:S04]  /*43d60*/  IMAD.X R3, RZ, RZ, RZ, P1 ;  /* 0x000000ffff037224 */ /* 0x000fc800008e06ff */
[----:B------:R-:W-:-:S08]  /*43d70*/  IMAD.WIDE.U32.X R2, R13, UR11, R2, P2 ;  /* 0x0000000b0d027c25 */ /* 0x000fd000090e0402 */
.L_x_1192:
[--C-:B------:R-:W-:Y:S01]  /*43d80*/  SHF.R.U64 R10, R2, UR12, R3.reuse ;  /* 0x0000000c020a7c19 */ /* 0x100fe20008001203 */
[----:B------:R-:W-:Y:S01]  /*43d90*/  ULDC.64 UR10, c[0x0][0x620] ;  /* 0x00018800000a7ab9 */ /* 0x000fe20000000a00 */
[----:B------:R-:W-:Y:S01]  /*43da0*/  SHF.R.U32.HI R2, RZ, UR12, R3 ;  /* 0x0000000cff027c19 */ /* 0x000fe20008011603 */
[----:B------:R-:W-:Y:S01]  /*43db0*/  IMAD.MOV.U32 R3, RZ, RZ, R16 ;  /* 0x000000ffff037224 */ /* 0x000fe200078e0010 */
[----:B------:R-:W-:Y:S01]  /*43dc0*/  IADD3 R13, P1, RZ, -R10, RZ ;  /* 0x8000000aff0d7210 */ /* 0x000fe20007f3e0ff */
[----:B------:R-:W-:Y:S01]  /*43dd0*/  FMUL R12, R12, UR14 ;  /* 0x0000000e0c0c7c20 */ /* 0x000fe20008400000 */
[----:B------:R-:W-:Y:S01]  /*43de0*/  ULDC.64 UR14, c[0x0][0x640] ;  /* 0x00019000000e7ab9 */ /* 0x000fe20000000a00 */
[----:B0-----:R-:W-:Y:S02]  /*43df0*/  R2UR UR9, R9 ;  /* 0x00000000090972ca */ /* 0x001fe400000e0000 */
[----:B------:R-:W-:Y:S01]  /*43e00*/  IMAD.X R2, RZ, RZ, ~R2, P1 ;  /* 0x000000ffff027224 */ /* 0x000fe200008e0e02 */
[----:B------:R-:W-:Y:S01]  /*43e10*/  ISETP.NE.U32.AND P1, PT, RZ, UR14, PT ;  /* 0x0000000eff007c0c */ /* 0x000fe2000bf25070 */
[----:B------:R-:W0:Y:S02]  /*43e20*/  F2I.U32.TRUNC.NTZ R12, R12 ;  /* 0x0000000c000c7305 */ /* 0x000e24000020f000 */
[----:B------:R-:W-:Y:S01]  /*43e30*/  IMAD R2, R2, UR10, RZ ;  /* 0x0000000a02027c24 */ /* 0x000fe2000f8e02ff */
[----:B------:R-:W-:-:S03]  /*43e40*/  ISETP.NE.AND.EX P1, PT, RZ, UR15, PT, P1 ;  /* 0x0000000fff007c0c */ /* 0x000fc6000bf25310 */
[----:B------:R-:W-:Y:S02]  /*43e50*/  IMAD R5, R13, UR11, R2 ;  /* 0x0000000b0d057c24 */ /* 0x000fe4000f8e0202 */
[----:B------:R-:W-:-:S04]  /*43e60*/  IMAD.MOV.U32 R2, RZ, RZ, R15 ;  /* 0x000000ffff027224 */ /* 0x000fc800078e000f */
[----:B------:R-:W-:Y:S01]  /*43e70*/  IMAD.WIDE.U32 R2, R13, UR10, R2 ;  /* 0x0000000a0d027c25 */ /* 0x000fe2000f8e0002 */
[----:B------:R-:W-:Y:S01]  /*43e80*/  ULDC UR10, c[0x0][0x618] ;  /* 0x00018600000a7ab9 */ /* 0x000fe20000000800 */
[----:B0-----:R-:W-:Y:S02]  /*43e90*/  R2UR UR11, R12 ;  /* 0x000000000c0b72ca */ /* 0x001fe400000e0000 */
[----:B------:R-:W-:-:S05]  /*43ea0*/  IMAD.IADD R3, R3, 0x1, R5 ;  /* 0x0000000103037824 */ /* 0x000fca00078e0205 */
[--C-:B------:R-:W-:Y:S02]  /*43eb0*/  SHF.R.U64 R9, R2, UR10, R3.reuse ;  /* 0x0000000a02097c19 */ /* 0x100fe40008001203 */
[----:B------:R-:W-:Y:S01]  /*43ec0*/  SHF.R.U32.HI R2, RZ, UR10, R3 ;  /* 0x0000000aff027c19 */ /* 0x000fe20008011603 */
[----:B------:R-:W-:-:S03]  /*43ed0*/  ULDC UR10, c[0x0][0x608] ;  /* 0x00018200000a7ab9 */ /* 0x000fc60000000800 */
[--C-:B------:R-:W-:Y:S02]  /*43ee0*/  SHF.R.U64 R13, R9, UR10, R2.reuse ;  /* 0x0000000a090d7c19 */ /* 0x100fe40008001202 */
[----:B------:R-:W-:Y:S01]  /*43ef0*/  SHF.R.U32.HI R2, RZ, UR10, R2 ;  /* 0x0000000aff027c19 */ /* 0x000fe20008011602 */
[----:B------:R-:W-:-:S03]  /*43f00*/  ULDC UR10, c[0x0][0x658] ;  /* 0x00019600000a7ab9 */ /* 0x000fc60000000800 */
[--C-:B------:R-:W-:Y:S02]  /*43f10*/  SHF.R.U64 R12, R13, UR10, R2.reuse ;  /* 0x0000000a0d0c7c19 */ /* 0x100fe40008001202 */
[----:B------:R-:W-:-:S03]  /*43f20*/  SHF.R.U32.HI R15, RZ, UR10, R2 ;  /* 0x0000000aff0f7c19 */ /* 0x000fc60008011602 */
[----:B------:R-:W-:Y:S02]  /*43f30*/  IMAD.MOV.U32 R2, RZ, RZ, R12 ;  /* 0x000000ffff027224 */ /* 0x000fe400078e000c */
[----:B------:R-:W-:Y:S01]  /*43f40*/  IMAD.MOV.U32 R3, RZ, RZ, R15 ;  /* 0x000000ffff037224 */ /* 0x000fe200078e000f */
[----:B------:R-:W-:Y:S06]  /*43f50*/  @!P1 BRA `(.L_x_1193) ;  /* 0x0000000000289947 */ /* 0x000fec0003800000 */
        /* <DEDUP_REMOVED lines=10> */
.L_x_1193:
[----:B------:R-:W-:Y:S01]  /*44000*/  ULDC UR10, c[0x0][0x648] ;  /* 0x00019200000a7ab9 */ /* 0x000fe20000000800 */
[----:B------:R-:W-:Y:S01]  /*44010*/  UISETP.NE.AND UP0, UPT, UR39, URZ, UPT ;  /* 0x0000003f2700728c */ /* 0x000fe2000bf05270 */
[----:B------:R-:W-:Y:S01]  /*44020*/  SHF.R.U64 R2, R2, UR10, R3 ;  /* 0x0000000a02027c19 */ /* 0x000fe20008001203 */
[----:B------:R-:W-:Y:S01]  /*44030*/  ULDC UR10, c[0x0][0x638] ;  /* 0x00018e00000a7ab9 */ /* 0x000fe20000000800 */
[----:B------:R-:W-:Y:S01]  /*44040*/  UIADD3 UR11, -UR11, URZ, URZ ;  /* 0x0000003f0b0b7290 */ /* 0x000fe2000fffe13f */
[----:B------:R-:W-:Y:S02]  /*44050*/  LOP3.LUT R13, R13, UR6, RZ, 0xc0, !PT ;  /* 0x000000060d0d7c12 */ /* 0x000fe4000f8ec0ff */
[----:B------:R-:W-:Y:S01]  /*44060*/  IMAD.MOV R3, RZ, RZ, -R2 ;  /* 0x000000ffff037224 */ /* 0x000fe200078e0a02 */
[----:B------:R-:W-:Y:S02]  /*44070*/  LOP3.LUT R9, R9, UR4, RZ, 0xc0, !PT ;  /* 0x0000000409097c12 */ /* 0x000fe4000f8ec0ff */
[----:B------:R-:W-:Y:S01]  /*44080*/  IMAD R5, R2, UR5, R13 ;  /* 0x0000000502057c24 */ /* 0x000fe2000f8e020d */
[----:B------:R-:W-:Y:S01]  /*44090*/  PLOP3.LUT P1, PT, PT, PT, UP0, 0x40, 0x0 ;  /* 0x000000000000781c */ /* 0x000fe20003f2e808 */
[----:B------:R-:W-:Y:S01]  /*440a0*/  IMAD R12, R3, UR10, R12 ;  /* 0x0000000a030c7c24 */ /* 0x000fe2000f8e020c */
[----:B------:R-:W-:Y:S01]  /*440b0*/  UIADD3 UR10, -UR9, URZ, URZ ;  /* 0x0000003f090a7290 */ /* 0x000fe2000fffe13f */
[----:B------:R-:W-:Y:S01]  /*440c0*/  PLOP3.LUT P2, PT, PT, PT, UP0, 0x40, 0x0 ;  /* 0x000000000000781c */ /* 0x000fe20003f4e808 */
[----:B------:R-:W-:Y:S01]  /*440d0*/  IMAD.MOV.U32 R3, RZ, RZ, 0x1 ;  /* 0x00000001ff037424 */ /* 0x000fe200078e00ff */
[----:B------:R-:W-:-:S02]  /*440e0*/  ULDC UR9, c[0x0][0x144] ;  /* 0x0000510000097ab9 */ /* 0x000fc40000000800 */
[----:B------:R-:W-:-:S03]  /*440f0*/  UIMAD UR8, UR9, UR10, UR8 ;  /* 0x0000000a090872a4 */ /* 0x000fc6000f8e0208 */
[----:B------:R-:W-:Y:S02]  /*44100*/  ULDC UR9, c[0x0][0x148] ;  /* 0x0000520000097ab9 */ /* 0x000fe40000000800 */
[----:B------:R-:W-:-:S03]  /*44110*/  @UP0 UIMAD UR8, UR9, UR11, UR13 ;  /* 0x0000000b090802a4 */ /* 0x000fc6000f8e020d */
[----:B------:R-:W-:Y:S02]  /*44120*/  ULDC UR9, c[0x0][0x600] ;  /* 0x0001800000097ab9 */ /* 0x000fe40000000800 */
[----:B------:R-:W-:Y:S02]  /*44130*/  IMAD R12, R12, UR9, R9 ;  /* 0x000000090c0c7c24 */ /* 0x000fe4000f8e0209 */
[----:B------:R-:W-:Y:S01]  /*44140*/  IMAD.U32 R2, RZ, RZ, UR8 ;  /* 0x00000008ff027e24 */ /* 0x000fe2000f8e00ff */
[----:B------:R-:W-:-:S03]  /*44150*/  ULDC UR8, c[0x0][0x610] ;  /* 0x0001840000087ab9 */ /* 0x000fc60000000800 */
[----:B------:R-:W-:-:S05]  /*44160*/  IMAD R5, R5, UR8, R2 ;  /* 0x0000000805057c24 */ /* 0x000fca000f8e0202 */
[----:B------:R-:W-:Y:S02]  /*44170*/  SEL R2, R12, R5, P1 ;  /* 0x000000050c027207 */ /* 0x000fe40000800000 */
[----:B------:R-:W-:-:S07]  /*44180*/  SEL R5, R5, R12, P2 ;  /* 0x0000000c05057207 */ /* 0x000fce0001000000 */
.L_x_1191:
[----:B------:R-:W-:Y:S05]  /*44190*/  BSYNC B1 ;  /* 0x0000000000017941 */ /* 0x000fea0003800000 */
.L_x_1190:
[----:B------:R-:W-:-:S13]  /*441a0*/  LOP3.LUT P1, RZ, R3, 0xff, RZ, 0xc0, !PT ;  /* 0x000000ff03ff7812 */ /* 0x000fda000782c0ff */
[----:B------:R-:W-:Y:S05]  /*441b0*/  @P1 BRA `(.L_x_1194) ;  /* 0xfffffff400201947 */ /* 0x000fea000383ffff */
[----:B------:R-:W-:Y:S05]  /*441c0*/  BSYNC B0 ;  /* 0x0000000000007941 */ /* 0x000fea0003800000 */
.L_x_1182:
[----:B------:R-:W-:-:S03]  /*441d0*/  UMOV UR8, 0xffffffff ;  /* 0xffffffff00087882 */ /* 0x000fc60000000000 */
[----:B------:R-:W-:Y:S05]  /*441e0*/  BRA.DIV UR8, `(.L_x_1195) ;  /* 0x0000000208d47947 */ /* 0x000fea000b800000 */
[----:B------:R-:W-:-:S13]  /*441f0*/  ELECT P6, URZ, PT ;  /* 0x00000000003f782f */ /* 0x000fda00038c0000 */
.L_x_1207:
[----:B------:R-:W-:Y:S04]  /*44200*/  BSSY B0, `(.L_x_1196) ;  /* 0x000001a000007945 */ /* 0x000fe80003800000 */
[----:B------:R-:W-:Y:S05]  /*44210*/  @!P6 BRA `(.L_x_1197) ;  /* 0x000000000060e947 */ /* 0x000fea0003800000 */
[----:B------:R-:W-:-:S04]  /*44220*/  ULOP3.LUT UR8, UR38, 0x2, URZ, 0xfc, !UPT ;  /* 0x0000000226087892 */ /* 0x000fc8000f8efc3f */
[----:B------:R-:W-:-:S06]  /*44230*/  UISETP.NE.AND UP0, UPT, UR8, 0x3, UPT ;  /* 0x000000030800788c */ /* 0x000fcc000bf05270 */
[----:B------:R-:W-:-:S13]  /*44240*/  PLOP3.LUT P0, PT, PT, PT, UP0, 0x80, 0x0 ;  /* 0x000000000000781c */ /* 0x000fda0003f0f008 */
[----:B------:R-:W-:Y:S05]  /*44250*/  @!P0 BRA `(.L_x_1198) ;  /* 0x0000000000048947 */ /* 0x000fea0003800000 */
[----:B------:R-:W-:Y:S01]  /*44260*/  BPT.TRAP 0x1 ;  /* 0x000000040000795c */ /* 0x000fe20000300000 */
.L_x_1198:
[----:B------:R-:W0:Y:S01]  /*44270*/  S2R R3, SR_CgaCtaId ;  /* 0x0000000000037919 */ /* 0x000e220000008800 */
[----:B------:R-:W-:-:S04]  /*44280*/  MOV R2, 0x400 ;  /* 0x0000040000027802 */ /* 0x000fc80000000f00 */
[----:B0-----:R-:W-:Y:S02]  /*44290*/  LEA R3, R3, R2, 0x18 ;  /* 0x0000000203037211 */ /* 0x001fe400078ec0ff */
[----:B------:R-:W-:-:S03]  /*442a0*/  SHF.L.U32 R2, R0, 0x1f, RZ ;  /* 0x0000001f00027819 */ /* 0x000fc600000006ff */
[----:B------:R-:W-:-:S04]  /*442b0*/  VIADD R3, R3, 0x10 ;  /* 0x0000001003037836 */ /* 0x000fc80000000000 */
[----:B------:R-:W-:-:S04]  /*442c0*/  IMAD R5, R6, 0x8, R3 ;  /* 0x0000000806057824 */ /* 0x000fc800078e0203 */
[----:B------:R-:W0:Y:S02]  /*442d0*/  SYNCS.PHASECHK.TRANS64.TRYWAIT P0, [R5+URZ], R2 ;  /* 0x00000002050075a7 */ /* 0x000e24000800017f */
[----:B0-----:R-:W-:Y:S05]  /*442e0*/  @!P0 BRA `(.L_x_1199) ;  /* 0x0000000000b48947 */ /* 0x001fea0003800000 */
.L_x_1208:
[----:B------:R-:W-:-:S05]  /*442f0*/  VIADD R6, R6, 0x1 ;  /* 0x0000000106067836 */ /* 0x000fca0000000000 */
[----:B------:R-:W-:-:S04]  /*44300*/  ISETP.NE.AND P0, PT, R6, 0x2, PT ;  /* 0x000000020600780c */ /* 0x000fc80003f05270 */
[----:B0-----:R-:W-:Y:S02]  /*44310*/  SEL R5, RZ, 0x1, P0 ;  /* 0x00000001ff057807 */ /* 0x001fe40000000000 */
[----:B------:R-:W-:Y:S02]  /*44320*/  SEL R6, R6, RZ, P0 ;  /* 0x000000ff06067207 */ /* 0x000fe40000000000 */
[----:B------:R-:W-:-:S03]  /*44330*/  LOP3.LUT R0, R0, R5, RZ, 0x3c, !PT ;  /* 0x0000000500007212 */ /* 0x000fc600078e3cff */
[----:B------:R-:W-:Y:S01]  /*44340*/  IMAD R3, R6, 0x8, R3 ;  /* 0x0000000806037824 */ /* 0x000fe200078e0203 */
[----:B------:R-:W-:-:S07]  /*44350*/  SHF.L.U32 R0, R0, 0x1f, RZ ;  /* 0x0000001f00007819 */ /* 0x000fce00000006ff */
.L_x_1200:
[----:B0-----:R0:W1:Y:S02]  /*44360*/  SYNCS.PHASECHK.TRANS64.TRYWAIT P0, [R3+URZ], R0 ;  /* 0x00000000030075a7 */ /* 0x001064000800017f */
[----:B-1----:R-:W-:Y:S05]  /*44370*/  @!P0 NANOSLEEP.SYNCS 0x989680 ;  /* 0x009896800000895d */ /* 0x002fea0003900000 */
[----:B------:R-:W1:Y:S02]  /*44380*/  @!P0 SYNCS.PHASECHK.TRANS64 P0, [R3+URZ], R0 ;  /* 0x00000000030085a7 */ /* 0x000e64000800007f */
[----:B-1----:R-:W-:Y:S05]  /*44390*/  @!P0 BRA `(.L_x_1200) ;  /* 0xfffffffc00f08947 */ /* 0x002fea000383ffff */
.L_x_1197:
[----:B------:R-:W-:Y:S05]  /*443a0*/  BSYNC B0 ;  /* 0x0000000000007941 */ /* 0x000fea0003800000 */
.L_x_1196:
[----:B------:R-:W-:Y:S05]  /*443b0*/  EXIT ;  /* 0x000000000000794d */ /* 0x000fea0003800000 */
.L_x_17:
[----:B-1----:R1:W4:Y:S02]  /*443c0*/  SYNCS.PHASECHK.TRANS64.TRYWAIT P1, [R3+URZ], R0 ;  /* 0x00000000030075a7 */ /* 0x002324000802017f */
[----:B----4-:R-:W-:Y:S05]  /*443d0*/  @!P1 NANOSLEEP.SYNCS 0x989680 ;  /* 0x009896800000995d */ /* 0x010fea0003900000 */
[----:B------:R-:W4:Y:S02]  /*443e0*/  @!P1 SYNCS.PHASECHK.TRANS64 P1, [R3+URZ], R0 ;  /* 0x00000000030095a7 */ /* 0x000f24000802007f */
[----:B----4-:R-:W-:Y:S05]  /*443f0*/  @!P1 BRA `(.L_x_17) ;  /* 0xfffffffc00f09947 */ /* 0x010fea000383ffff */
[----:B------:R-:W-:Y:S05]  /*44400*/  BRA `(.L_x_16) ;  /* 0xfffffbcc00f47947 */ /* 0x000fea000383ffff */
.L_x_22:
[----:B-1----:R-:W-:-:S04]  /*44410*/  IMAD.U32 R5, RZ, RZ, UR8 ;  /* 0x00000008ff057e24 */ /* 0x002fc8000f8e00ff */
[----:B------:R1:W2:Y:S03]  /*44420*/  SYNCS.PHASECHK.TRANS64.TRYWAIT P1, [R5+URZ], R3 ;  /* 0x00000003050075a7 */ /* 0x0002a6000802017f */
[----:B--2---:R-:W-:Y:S05]  /*44430*/  @!P1 NANOSLEEP.SYNCS 0x989680 ;  /* 0x009896800000995d */ /* 0x004fea0003900000 */
[----:B------:R-:W2:Y:S02]  /*44440*/  @!P1 SYNCS.PHASECHK.TRANS64 P1, [R5+URZ], R3 ;  /* 0x00000003050095a7 */ /* 0x000ea4000802007f */
[----:B--2---:R-:W-:Y:S05]  /*44450*/  @!P1 BRA `(.L_x_22) ;  /* 0xfffffffc00ec9947 */ /* 0x004fea000383ffff */
[----:B------:R-:W-:Y:S05]  /*44460*/  BRA `(.L_x_21) ;  /* 0xfffffc9000307947 */ /* 0x000fea000383ffff */
.L_x_1183:
[----:B------:R-:W-:Y:S01]  /*44470*/  BSSY B1, `(.L_x_1201) ;  /* 0x0000006000017945 */ /* 0x000fe20003800000 */
[----:B------:R-:W-:-:S07]  /*44480*/  IMAD.MOV.U32 R15, RZ, RZ, -0x1 ;  /* 0xffffffffff0f7424 */ /* 0x000fce00078e00ff */
[----:B------:R-:W-:Y:S05]  /*44490*/  WARPSYNC.COLLECTIVE R15, `(.L_x_1202) ;  /* 0x000000000f0c7348 */ /* 0x000fea0003c00000 */
[----:B------:R-:W-:Y:S02]  /*444a0*/  ELECT P6, UR62, PT ;  /* 0x00000000003e782f */ /* 0x000fe400038c0000 */
[----:B------:R-:W-:Y:S01]  /*444b0*/  MOV R14, UR62 ;  /* 0x0000003e000e7c02 */ /* 0x000fe20008000f00 */
[----:B------:R-:W-:Y:S10]  /*444c0*/  ENDCOLLECTIVE ;  /* 0x000000000000791b */ /* 0x000ff40003800000 */
.L_x_1202:
[----:B------:R-:W-:Y:S05]  /*444d0*/  BSYNC B1 ;  /* 0x0000000000017941 */ /* 0x000fea0003800000 */
.L_x_1201:
[----:B------:R-:W-:Y:S05]  /*444e0*/  BRA `(.L_x_1203) ;  /* 0xfffffff000607947 */ /* 0x000fea000383ffff */
.L_x_1186:
[----:B-1----:R1:W2:Y:S02]  /*444f0*/  SYNCS.PHASECHK.TRANS64.TRYWAIT P1, [R15+URZ+0x10], R12 ;  /* 0x0000100c0f0075a7 */ /* 0x0022a4000802017f */
[----:B--2---:R-:W-:Y:S05]  /*44500*/  @!P1 NANOSLEEP.SYNCS 0x989680 ;  /* 0x009896800000995d */ /* 0x004fea0003900000 */
[----:B------:R-:W2:Y:S02]  /*44510*/  @!P1 SYNCS.PHASECHK.TRANS64 P1, [R15+URZ+0x10], R12 ;  /* 0x0000100c0f0095a7 */ /* 0x000ea4000802007f */
[----:B--2---:R-:W-:Y:S05]  /*44520*/  @!P1 BRA `(.L_x_1186) ;  /* 0xfffffffc00f09947 */ /* 0x004fea000383ffff */
[----:B------:R-:W-:Y:S05]  /*44530*/  BRA `(.L_x_1204) ;  /* 0xfffffff000947947 */ /* 0x000fea000383ffff */
.L_x_1195:
[----:B------:R-:W-:Y:S01]  /*44540*/  BSSY B0, `(.L_x_1205) ;  /* 0x0000006000007945 */ /* 0x000fe20003800000 */
[----:B------:R-:W-:-:S07]  /*44550*/  IMAD.MOV.U32 R15, RZ, RZ, -0x1 ;  /* 0xffffffffff0f7424 */ /* 0x000fce00078e00ff */
[----:B------:R-:W-:Y:S05]  /*44560*/  WARPSYNC.COLLECTIVE R15, `(.L_x_1206) ;  /* 0x000000000f0c7348 */ /* 0x000fea0003c00000 */
[----:B------:R-:W-:Y:S02]  /*44570*/  ELECT P6, UR62, PT ;  /* 0x00000000003e782f */ /* 0x000fe400038c0000 */
[----:B------:R-:W-:Y:S01]  /*44580*/  MOV R14, UR62 ;  /* 0x0000003e000e7c02 */ /* 0x000fe20008000f00 */
[----:B------:R-:W-:Y:S10]  /*44590*/  ENDCOLLECTIVE ;  /* 0x000000000000791b */ /* 0x000ff40003800000 */
.L_x_1206:
[----:B------:R-:W-:Y:S05]  /*445a0*/  BSYNC B0 ;  /* 0x0000000000007941 */ /* 0x000fea0003800000 */
.L_x_1205:
[----:B------:R-:W-:Y:S05]  /*445b0*/  BRA `(.L_x_1207) ;  /* 0xfffffffc00107947 */ /* 0x000fea000383ffff */
.L_x_1199:
[----:B0-----:R0:W1:Y:S02]  /*445c0*/  SYNCS.PHASECHK.TRANS64.TRYWAIT P0, [R5+URZ], R2 ;  /* 0x00000002050075a7 */ /* 0x001064000800017f */
[----:B-1----:R-:W-:Y:S05]  /*445d0*/  @!P0 NANOSLEEP.SYNCS 0x989680 ;  /* 0x009896800000895d */ /* 0x002fea0003900000 */
[----:B------:R-:W1:Y:S02]  /*445e0*/  @!P0 SYNCS.PHASECHK.TRANS64 P0, [R5+URZ], R2 ;  /* 0x00000002050085a7 */ /* 0x000e64000800007f */
[----:B-1----:R-:W-:Y:S05]  /*445f0*/  @!P0 BRA `(.L_x_1199) ;  /* 0xfffffffc00f08947 */ /* 0x002fea000383ffff */
[----:B------:R-:W-:Y:S05]  /*44600*/  BRA `(.L_x_1208) ;  /* 0xfffffffc00387947 */ /* 0x000fea000383ffff */
.L_x_1209:
[----:B------:R-:W-:-:S00]  /*44610*/  BRA `(.L_x_1209) ;  /* 0xfffffffc00fc7947 */ /* 0x000fc0000383ffff */
[----:B------:R-:W-:-:S00]  /*44620*/  NOP ;  /* 0x0000000000007918 */ /* 0x000fc00000000000 */
        /* <DEDUP_REMOVED lines=13> */
.L_x_1210:


//--------------------- .nv.global.init           --------------------------
	.section	.nv.global.init,"aw",@progbits
.nv.global.init:
	.type		$str$22,@object
	.size		$str$22,($str$23 - $str$22)
$str$22:
        /*0000*/ 	.byte	0x6b, 0x5f, 0x74, 0x69, 0x6c, 0x65, 0x5f, 0x63, 0x6f, 0x75, 0x6e, 0x74, 0x20, 0x3e, 0x3d, 0x20
        /*0010*/ 	.byte	0x31, 0x00
	.type		$str$23,@object
	.size		$str$23,(__unnamed_1 - $str$23)
$str$23:
        /*0012*/ 	.byte	0x2f, 0x74, 0x6d, 0x70, 0x2f, 0x63, 0x75, 0x74, 0x6c, 0x61, 0x73, 0x73, 0x5f, 0x73, 0x77, 0x65
        /*0022*/ 	.byte	0x65, 0x70, 0x5f, 0x73, 0x72, 0x63, 0x2f, 0x69, 0x6e, 0x63, 0x6c, 0x75, 0x64, 0x65, 0x2f, 0x63
        /*0032*/ 	.byte	0x75, 0x74, 0x6c, 0x61, 0x73, 0x73, 0x2f, 0x67, 0x65, 0x6d, 0x6d, 0x2f, 0x63, 0x6f, 0x6c, 0x6c
        /*0042*/ 	.byte	0x65, 0x63, 0x74, 0x69, 0x76, 0x65, 0x2f, 0x73, 0x6d, 0x39, 0x30, 0x5f, 0x6d, 0x6d, 0x61, 0x5f
        /*0052*/ 	.byte	0x74, 0x6d, 0x61, 0x5f, 0x67, 0x6d, 0x6d, 0x61, 0x5f, 0x73, 0x73, 0x5f, 0x77, 0x61, 0x72, 0x70
        /*0062*/ 	.byte	0x73, 0x70, 0x65, 0x63, 0x69, 0x61, 0x6c, 0x69, 0x7a, 0x65, 0x64, 0x2e, 0x68, 0x70, 0x70, 0x00
	.type		__unnamed_1,@object
	.size		__unnamed_1,(.L_0 - __unnamed_1)
__unnamed_1:
        /* <DEDUP_REMOVED lines=180> */
        /*0bb2*/ 	.byte	0x75, 0x74, 0x65, 0x3a, 0x3a, 0x69, 0x64, 0x65, 0x6e, 0x74, 0x69, 0x74, 0x79, 0x5d, 0x00
.L_0:


//--------------------- .nv.shared._ZN7cutlass13device_kernelINS_4gemm6kernel13GemmUniversalIN4cute5tupleIJiiiiEEENS1_10collective13CollectiveMmaINS1_34MainloopSm90TmaGmmaWarpSpecializedILi2ENS5_IJNS4_1CILi1EEESB_SB_EEENS1_35KernelTmaWarpSpecializedCooperativeEEENS5_IJNSA_ILi384EEESF_NSA_ILi64EEEEEENS_6half_tENS5_IJlSB_lEEESI_SJ_NS4_8TiledMMAINS4_8MMA_AtomIJNS4_4SM904GMMA26MMA_64x192x16_F32F16F16_SSILNSN_5MajorE0ELSP_0ELNSN_7ScaleInE1ELSQ_1EEEEEENS4_6LayoutINS5_IJNSA_ILi2EEESB_SB_EEENS5_IJSB_NSA_ILi0EEESW_EEEEENS5_IJNS4_10UnderscoreESZ_SZ_EEEEENS4_13SM90_TMA_LOADENS4_14ComposedLayoutINS4_7SwizzleILi3ELi4ELi3EEENS4_18smem_ptr_flag_bitsILi16EEENST_INS5_IJNSA_ILi8EEESG_EEENS5_IJSG_SB_EEEEEEEvNS4_8identityES12_S1C_vS1D_EENS_8epilogue10collective6detail29Sm90TmaWarpSpecializedAdapterINS1G_15DefaultEpilogueISI_SJ_SJ_NS1F_6thread17LinearCombinationISI_Li1EffLNS1K_9ScaleType4KindE0ELNS_15FloatRoundStyleE2ESI_EENS1_15EpilogueDefaultEEEEEvvEEEEvNT_6ParamsE --------------------------
	.section	.nv.shared._ZN7cutlass13device_kernelINS_4gemm6kernel13GemmUniversalIN4cute5tupleIJiiiiEEENS1_10collective13CollectiveMmaINS1_34MainloopSm90TmaGmmaWarpSpecializedILi2ENS5_IJNS4_1CILi1EEESB_SB_EEENS1_35KernelTmaWarpSpecializedCooperativeEEENS5_IJNSA_ILi384EEESF_NSA_ILi64EEEEEENS_6half_tENS5_IJlSB_lEEESI_SJ_NS4_8TiledMMAINS4_8MMA_AtomIJNS4_4SM904GMMA26MMA_64x192x16_F32F16F16_SSILNSN_5MajorE0ELSP_0ELNSN_7ScaleInE1ELSQ_1EEEEEENS4_6LayoutINS5_IJNSA_ILi2EEESB_SB_EEENS5_IJSB_NSA_ILi0EEESW_EEEEENS5_IJNS4_10UnderscoreESZ_SZ_EEEEENS4_13SM90_TMA_LOADENS4_14ComposedLayoutINS4_7SwizzleILi3ELi4ELi3EEENS4_18smem_ptr_flag_bitsILi16EEENST_INS5_IJNSA_ILi8EEESG_EEENS5_IJSG_SB_EEEEEEEvNS4_8identityES12_S1C_vS1D_EENS_8epilogue10collective6detail29Sm90TmaWarpSpecializedAdapterINS1G_15DefaultEpilogueISI_SJ_SJ_NS1F_6thread17LinearCombinationISI_Li1EffLNS1K_9ScaleType4KindE0ELNS_15FloatRoundStyleE2ESI_EENS1_15EpilogueDefaultEEEEEvvEEEEvNT_6ParamsE,"aw",@nobits
	.sectionflags	@""
	.align	16
	.zero		1024


//--------------------- .nv.shared.reserved.0     --------------------------
	.section	.nv.shared.reserved.0,"aw",@nobits
	.weak		__nv_reservedSMEM_offset_0_alias
	.size		__nv_reservedSMEM_offset_0_alias, 0, 0
	.other		__nv_reservedSMEM_offset_0_alias,@"STO_CUDA_RESERVED_SHARED STV_DEFAULT"
__nv_reservedSMEM_offset_0_alias:
	.zero		0


//--------------------- .nv.global                --------------------------
	.section	.nv.global,"aw",@nobits
.nv.global:
	.type		_ZN40_INTERNAL_ba87c12b_4_k_cu_e2be9cfc_101744cute1_E,@object
	.size		_ZN40_INTERNAL_ba87c12b_4_k_cu_e2be9cfc_101744cute1_E,(_ZN40_INTERNAL_ba87c12b_4_k_cu_e2be9cfc_101744cuda3std3__45__cpo6cbeginE - _ZN40_INTERNAL_ba87c12b_4_k_cu_e2be9cfc_101744cute1_E)
_ZN40_INTERNAL_ba87c12b_4_k_cu_e2be9cfc_101744cute1_E:
	.zero		1
	.type		_ZN40_INTERNAL_ba87c12b_4_k_cu_e2be9cfc_101744cuda3std3__45__cpo6cbeginE,@object
	.size		_ZN40_INTERNAL_ba87c12b_4_k_cu_e2be9cfc_101744cuda3std3__45__cpo6cbeginE,(_ZN40_INTERNAL_ba87c12b_4_k_cu_e2be9cfc_101744cuda3std3__48in_placeE - _ZN40_INTERNAL_ba87c12b_4_k_cu_e2be9cfc_101744cuda3std3__45__cpo6cbeginE)
_ZN40_INTERNAL_ba87c12b_4_k_cu_e2be9cfc_101744cuda3std3__45__cpo6cbeginE:
	.zero		1
	.type		_ZN40_INTERNAL_ba87c12b_4_k_cu_e2be9cfc_101744cuda3std3__48in_placeE,@object
	.size		_ZN40_INTERNAL_ba87c12b_4_k_cu_e2be9cfc_101744cuda3std3__48in_placeE,(_ZN40_INTERNAL_ba87c12b_4_k_cu_e2be9cfc_101744cuda3std6ranges3__45__cpo9iter_moveE - _ZN40_INTERNAL_ba87c12b_4_k_cu_e2be9cfc_101744cuda3std3__48in_placeE)
_ZN40_INTERNAL_ba87c12b_4_k_cu_e2be9cfc_101744cuda3std3__48in_placeE:
	.zero		1
	.type		_ZN40_INTERNAL_ba87c12b_4_k_cu_e2be9cfc_101744cuda3std6ranges3__45__cpo9iter_moveE,@object
	.size		_ZN40_INTERNAL_ba87c12b_4_k_cu_e2be9cfc_101744cuda3std6ranges3__45__cpo9iter_moveE,(_ZN40_INTERNAL_ba87c12b_4_k_cu_e2be9cfc_101744cuda3std3__45__cpo5beginE - _ZN40_INTERNAL_ba87c12b_4_k_cu_e2be9cfc_101744cuda3std6ranges3__45__cpo9iter_moveE)
_ZN40_INTERNAL_ba87c12b_4_k_cu_e2be9cfc_101744cuda3std6ranges3__45__cpo9iter_moveE:
	.zero		1
	.type		_ZN40_INTERNAL_ba87c12b_4_k_cu_e2be9cfc_101744cuda3std3__45__cpo5beginE,@object
	.size		_ZN40_INTERNAL_ba87c12b_4_k_cu_e2be9cfc_101744cuda3std3__45__cpo5beginE,(_ZN40_INTERNAL_ba87c12b_4_k_cu_e2be9cfc_101744cuda3std3__442_GLOBAL__N__ba87c12b_4_k_cu_e2be9cfc_101746ignoreE - _ZN40_INTERNAL_ba87c12b_4_k_cu_e2be9cfc_101744cuda3std3__45__cpo5beginE)
_ZN40_INTERNAL_ba87c12b_4_k_cu_e2be9cfc_101744cuda3std3__45__cpo5beginE:
	.zero		1
	.type		_ZN40_INTERNAL_ba87c12b_4_k_cu_e2be9cfc_101744cuda3std3__442_GLOBAL__N__ba87c12b_4_k_cu_e2be9cfc_101746ignoreE,@object
	.size		_ZN40_INTERNAL_ba87c12b_4_k_cu_e2be9cfc_101744cuda3std3__442_GLOBAL__N__ba87c12b_4_k_cu_e2be9cfc_101746ignoreE,(_ZN40_INTERNAL_ba87c12b_4_k_cu_e2be9cfc_101744cute7productE - _ZN40_INTERNAL_ba87c12b_4_k_cu_e2be9cfc_101744cuda3std3__442_GLOBAL__N__ba87c12b_4_k_cu_e2be9cfc_101746ignoreE)
_ZN40_INTERNAL_ba87c12b_4_k_cu_e2be9cfc_101744cuda3std3__442_GLOBAL__N__ba87c12b_4_k_cu_e2be9cfc_101746ignoreE:
	.zero		1
	.type		_ZN40_INTERNAL_ba87c12b_4_k_cu_e2be9cfc_101744cute7productE,@object
	.size		_ZN40_INTERNAL_ba87c12b_4_k_cu_e2be9cfc_101744cute7productE,(_ZN40_INTERNAL_ba87c12b_4_k_cu_e2be9cfc_101744cuda3std3__45__cpo3endE - _ZN40_INTERNAL_ba87c12b_4_k_cu_e2be9cfc_101744cute7productE)
_ZN40_INTERNAL_ba87c12b_4_k_cu_e2be9cfc_101744cute7productE:
	.zero		1
	.type		_ZN40_INTERNAL_ba87c12b_4_k_cu_e2be9cfc_101744cuda3std3__45__cpo3endE,@object
	.size		_ZN40_INTERNAL_ba87c12b_4_k_cu_e2be9cfc_101744cuda3std3__45__cpo3endE,(_ZN40_INTERNAL_ba87c12b_4_k_cu_e2be9cfc_101744cuda3std3__419piecewise_constructE - _ZN40_INTERNAL_ba87c12b_4_k_cu_e2be9cfc_101744cuda3std3__45__cpo3endE)
_ZN40_INTERNAL_ba87c12b_4_k_cu_e2be9cfc_101744cuda3std3__45__cpo3endE:
	.zero		1
	.type		_ZN40_INTERNAL_ba87c12b_4_k_cu_e2be9cfc_101744cuda3std3__419piecewise_constructE,@object
	.size		_ZN40_INTERNAL_ba87c12b_4_k_cu_e2be9cfc_101744cuda3std3__419piecewise_constructE,(_ZN40_INTERNAL_ba87c12b_4_k_cu_e2be9cfc_101744cuda3std3__45__cpo4cendE - _ZN40_INTERNAL_ba87c12b_4_k_cu_e2be9cfc_101744cuda3std3__419piecewise_constructE)
_ZN40_INTERNAL_ba87c12b_4_k_cu_e2be9cfc_101744cuda3std3__419piecewise_constructE:
	.zero		1
	.type		_ZN40_INTERNAL_ba87c12b_4_k_cu_e2be9cfc_101744cuda3std3__45__cpo4cendE,@object
	.size		_ZN40_INTERNAL_ba87c12b_4_k_cu_e2be9cfc_101744cuda3std3__45__cpo4cendE,(_ZN40_INTERNAL_ba87c12b_4_k_cu_e2be9cfc_101744cuda3std6ranges3__45__cpo4swapE - _ZN40_INTERNAL_ba87c12b_4_k_cu_e2be9cfc_101744cuda3std3__45__cpo4cendE)
_ZN40_INTERNAL_ba87c12b_4_k_cu_e2be9cfc_101744cuda3std3__45__cpo4cendE:
	.zero		1
	.type		_ZN40_INTERNAL_ba87c12b_4_k_cu_e2be9cfc_101744cuda3std6ranges3__45__cpo4swapE,@object
	.size		_ZN40_INTERNAL_ba87c12b_4_k_cu_e2be9cfc_101744cuda3std6ranges3__45__cpo4swapE,(.L_8 - _ZN40_INTERNAL_ba87c12b_4_k_cu_e2be9cfc_101744cuda3std6ranges3__45__cpo4swapE)
_ZN40_INTERNAL_ba87c12b_4_k_cu_e2be9cfc_101744cuda3std6ranges3__45__cpo4swapE:
	.zero		1
.L_8:


//--------------------- .nv.constant0._ZN7cutlass13device_kernelINS_4gemm6kernel13GemmUniversalIN4cute5tupleIJiiiiEEENS1_10collective13CollectiveMmaINS1_34MainloopSm90TmaGmmaWarpSpecializedILi2ENS5_IJNS4_1CILi1EEESB_SB_EEENS1_35KernelTmaWarpSpecializedCooperativeEEENS5_IJNSA_ILi384EEESF_NSA_ILi64EEEEEENS_6half_tENS5_IJlSB_lEEESI_SJ_NS4_8TiledMMAINS4_8MMA_AtomIJNS4_4SM904GMMA26MMA_64x192x16_F32F16F16_SSILNSN_5MajorE0ELSP_0ELNSN_7ScaleInE1ELSQ_1EEEEEENS4_6LayoutINS5_IJNSA_ILi2EEESB_SB_EEENS5_IJSB_NSA_ILi0EEESW_EEEEENS5_IJNS4_10UnderscoreESZ_SZ_EEEEENS4_13SM90_TMA_LOADENS4_14ComposedLayoutINS4_7SwizzleILi3ELi4ELi3EEENS4_18smem_ptr_flag_bitsILi16EEENST_INS5_IJNSA_ILi8EEESG_EEENS5_IJSG_SB_EEEEEEEvNS4_8identityES12_S1C_vS1D_EENS_8epilogue10collective6detail29Sm90TmaWarpSpecializedAdapterINS1G_15DefaultEpilogueISI_SJ_SJ_NS1F_6thread17LinearCombinationISI_Li1EffLNS1K_9ScaleType4KindE0ELNS_15FloatRoundStyleE2ESI_EENS1_15EpilogueDefaultEEEEEvvEEEEvNT_6ParamsE --------------------------
	.section	.nv.constant0._ZN7cutlass13device_kernelINS_4gemm6kernel13GemmUniversalIN4cute5tupleIJiiiiEEENS1_10collective13CollectiveMmaINS1_34MainloopSm90TmaGmmaWarpSpecializedILi2ENS5_IJNS4_1CILi1EEESB_SB_EEENS1_35KernelTmaWarpSpecializedCooperativeEEENS5_IJNSA_ILi384EEESF_NSA_ILi64EEEEEENS_6half_tENS5_IJlSB_lEEESI_SJ_NS4_8TiledMMAINS4_8MMA_AtomIJNS4_4SM904GMMA26MMA_64x192x16_F32F16F16_SSILNSN_5MajorE0ELSP_0ELNSN_7ScaleInE1ELSQ_1EEEEEENS4_6LayoutINS5_IJNSA_ILi2EEESB_SB_EEENS5_IJSB_NSA_ILi0EEESW_EEEEENS5_IJNS4_10UnderscoreESZ_SZ_EEEEENS4_13SM90_TMA_LOADENS4_14ComposedLayoutINS4_7SwizzleILi3ELi4ELi3EEENS4_18smem_ptr_flag_bitsILi16EEENST_INS5_IJNSA_ILi8EEESG_EEENS5_IJSG_SB_EEEEEEEvNS4_8identityES12_S1C_vS1D_EENS_8epilogue10collective6detail29Sm90TmaWarpSpecializedAdapterINS1G_15DefaultEpilogueISI_SJ_SJ_NS1F_6thread17LinearCombinationISI_Li1EffLNS1K_9ScaleType4KindE0ELNS_15FloatRoundStyleE2ESI_EENS1_15EpilogueDefaultEEEEEvvEEEEvNT_6ParamsE,"a",@progbits
	.sectionflags	@""
	.align	4
.nv.constant0._ZN7cutlass13device_kernelINS_4gemm6kernel13GemmUniversalIN4cute5tupleIJiiiiEEENS1_10collective13CollectiveMmaINS1_34MainloopSm90TmaGmmaWarpSpecializedILi2ENS5_IJNS4_1CILi1EEESB_SB_EEENS1_35KernelTmaWarpSpecializedCooperativeEEENS5_IJNSA_ILi384EEESF_NSA_ILi64EEEEEENS_6half_tENS5_IJlSB_lEEESI_SJ_NS4_8TiledMMAINS4_8MMA_AtomIJNS4_4SM904GMMA26MMA_64x192x16_F32F16F16_SSILNSN_5MajorE0ELSP_0ELNSN_7ScaleInE1ELSQ_1EEEEEENS4_6LayoutINS5_IJNSA_ILi2EEESB_SB_EEENS5_IJSB_NSA_ILi0EEESW_EEEEENS5_IJNS4_10UnderscoreESZ_SZ_EEEEENS4_13SM90_TMA_LOADENS4_14ComposedLayoutINS4_7SwizzleILi3ELi4ELi3EEENS4_18smem_ptr_flag_bitsILi16EEENST_INS5_IJNSA_ILi8EEESG_EEENS5_IJSG_SB_EEEEEEEvNS4_8identityES12_S1C_vS1D_EENS_8epilogue10collective6detail29Sm90TmaWarpSpecializedAdapterINS1G_15DefaultEpilogueISI_SJ_SJ_NS1F_6thread17LinearCombinationISI_Li1EffLNS1K_9ScaleType4KindE0ELNS_15FloatRoundStyleE2ESI_EENS1_15EpilogueDefaultEEEEEvvEEEEvNT_6ParamsE:
	.zero		1664


//--------------------- SYMBOLS --------------------------

	.type		.nv.reservedSmem.offset0,@object
	.size		.nv.reservedSmem.offset0,0x4
	.type		__assertfail,@function
